//
// Generated by NVIDIA NVVM Compiler
//
// Compiler Build ID: CL-36424714
// Cuda compilation tools, release 13.0, V13.0.88
// Based on NVVM 20.0.0
//

.version 9.0
.target sm_100
.address_size 64

	// .globl	_ZN3cub18CUB_300001_SM_10006detail11EmptyKernelIvEEvv
// _ZZN3cub18CUB_300001_SM_10006detail10merge_sort30DeviceMergeSortBlockSortKernelINS2_10policy_hubIN6thrust24THRUST_300001_SM_1000_NS6detail15normal_iteratorINS6_10device_ptrI5MovieEEEEE9Policy600ESC_PNS0_8NullTypeESC_SG_j14CompareEndTimeSA_SF_EEvbT0_T1_T2_T3_T4_PT6_PT7_T5_NS1_7vsmem_tEE19static_temp_storage has been demoted
// _ZZN3cub18CUB_300001_SM_10006detail10merge_sort26DeviceMergeSortMergeKernelINS2_10policy_hubIN6thrust24THRUST_300001_SM_1000_NS6detail15normal_iteratorINS6_10device_ptrI5MovieEEEEE9Policy600ESC_PNS0_8NullTypeESC_SG_j14CompareEndTimeSA_SF_EEvbT2_T3_T4_PT6_PT7_T5_PSK_SK_NS1_7vsmem_tEE19static_temp_storage has been demoted
// _ZZN3cub18CUB_300001_SM_10006detail10merge_sort30DeviceMergeSortBlockSortKernelINS2_10policy_hubIN6thrust24THRUST_300001_SM_1000_NS6detail15normal_iteratorINS6_10device_ptrI5MovieEEEEE9Policy600ESC_PNS0_8NullTypeESC_SG_m14CompareEndTimeSA_SF_EEvbT0_T1_T2_T3_T4_PT6_PT7_T5_NS1_7vsmem_tEE19static_temp_storage has been demoted
// _ZZN3cub18CUB_300001_SM_10006detail10merge_sort26DeviceMergeSortMergeKernelINS2_10policy_hubIN6thrust24THRUST_300001_SM_1000_NS6detail15normal_iteratorINS6_10device_ptrI5MovieEEEEE9Policy600ESC_PNS0_8NullTypeESC_SG_m14CompareEndTimeSA_SF_EEvbT2_T3_T4_PT6_PT7_T5_PSK_SK_NS1_7vsmem_tEE19static_temp_storage has been demoted
// _ZZN3cub18CUB_300001_SM_10006detail6select23DeviceSelectSweepKernelINS2_10policy_hubI5MovieNS0_8NullTypeEiLb0ELNS0_10SelectImplE1EE10Policy1000EN6thrust24THRUST_300001_SM_1000_NS6detail15normal_iteratorINSB_10device_ptrIS5_EEEEPS6_SG_PlNS0_13ScanTileStateIiLb1EEEN4cuda3std3__410__not_fn_tI14IsNotOvernightEES6_iNS2_19streaming_context_tIlLb1EEELS7_1EEEvT0_T1_T2_T3_T4_T5_T6_T7_iT8_NS1_7vsmem_tEE19static_temp_storage has been demoted
.global .align 1 .b8 _ZN34_INTERNAL_752f0cc2_4_k_cu_8ea76d814cuda3std3__45__cpo5beginE[1];
.global .align 1 .b8 _ZN34_INTERNAL_752f0cc2_4_k_cu_8ea76d814cuda3std3__45__cpo3endE[1];
.global .align 1 .b8 _ZN34_INTERNAL_752f0cc2_4_k_cu_8ea76d814cuda3std3__45__cpo6cbeginE[1];
.global .align 1 .b8 _ZN34_INTERNAL_752f0cc2_4_k_cu_8ea76d814cuda3std3__45__cpo4cendE[1];
.global .align 1 .b8 _ZN34_INTERNAL_752f0cc2_4_k_cu_8ea76d814cuda3std3__45__cpo6rbeginE[1];
.global .align 1 .b8 _ZN34_INTERNAL_752f0cc2_4_k_cu_8ea76d814cuda3std3__45__cpo4rendE[1];
.global .align 1 .b8 _ZN34_INTERNAL_752f0cc2_4_k_cu_8ea76d814cuda3std3__45__cpo7crbeginE[1];
.global .align 1 .b8 _ZN34_INTERNAL_752f0cc2_4_k_cu_8ea76d814cuda3std3__45__cpo5crendE[1];
.global .align 1 .b8 _ZN34_INTERNAL_752f0cc2_4_k_cu_8ea76d814cuda3std3__436_GLOBAL__N__752f0cc2_4_k_cu_8ea76d816ignoreE[1];
.global .align 1 .b8 _ZN34_INTERNAL_752f0cc2_4_k_cu_8ea76d814cuda3std3__419piecewise_constructE[1];
.global .align 1 .b8 _ZN34_INTERNAL_752f0cc2_4_k_cu_8ea76d814cuda3std3__48in_placeE[1];
.global .align 1 .b8 _ZN34_INTERNAL_752f0cc2_4_k_cu_8ea76d814cuda3std3__420unreachable_sentinelE[1];
.global .align 1 .b8 _ZN34_INTERNAL_752f0cc2_4_k_cu_8ea76d814cuda3std3__47nulloptE[1];
.global .align 1 .b8 _ZN34_INTERNAL_752f0cc2_4_k_cu_8ea76d814cuda3std3__48unexpectE[1];
.global .align 1 .b8 _ZN34_INTERNAL_752f0cc2_4_k_cu_8ea76d814cuda3std6ranges3__45__cpo4swapE[1];
.global .align 1 .b8 _ZN34_INTERNAL_752f0cc2_4_k_cu_8ea76d814cuda3std6ranges3__45__cpo9iter_moveE[1];
.global .align 1 .b8 _ZN34_INTERNAL_752f0cc2_4_k_cu_8ea76d814cuda3std6ranges3__45__cpo5beginE[1];
.global .align 1 .b8 _ZN34_INTERNAL_752f0cc2_4_k_cu_8ea76d814cuda3std6ranges3__45__cpo3endE[1];
.global .align 1 .b8 _ZN34_INTERNAL_752f0cc2_4_k_cu_8ea76d814cuda3std6ranges3__45__cpo6cbeginE[1];
.global .align 1 .b8 _ZN34_INTERNAL_752f0cc2_4_k_cu_8ea76d814cuda3std6ranges3__45__cpo4cendE[1];
.global .align 1 .b8 _ZN34_INTERNAL_752f0cc2_4_k_cu_8ea76d814cuda3std6ranges3__45__cpo7advanceE[1];
.global .align 1 .b8 _ZN34_INTERNAL_752f0cc2_4_k_cu_8ea76d814cuda3std6ranges3__45__cpo9iter_swapE[1];
.global .align 1 .b8 _ZN34_INTERNAL_752f0cc2_4_k_cu_8ea76d814cuda3std6ranges3__45__cpo4nextE[1];
.global .align 1 .b8 _ZN34_INTERNAL_752f0cc2_4_k_cu_8ea76d814cuda3std6ranges3__45__cpo4prevE[1];
.global .align 1 .b8 _ZN34_INTERNAL_752f0cc2_4_k_cu_8ea76d814cuda3std6ranges3__45__cpo4dataE[1];
.global .align 1 .b8 _ZN34_INTERNAL_752f0cc2_4_k_cu_8ea76d814cuda3std6ranges3__45__cpo5cdataE[1];
.global .align 1 .b8 _ZN34_INTERNAL_752f0cc2_4_k_cu_8ea76d814cuda3std6ranges3__45__cpo4sizeE[1];
.global .align 1 .b8 _ZN34_INTERNAL_752f0cc2_4_k_cu_8ea76d814cuda3std6ranges3__45__cpo5ssizeE[1];
.global .align 1 .b8 _ZN34_INTERNAL_752f0cc2_4_k_cu_8ea76d814cuda3std6ranges3__45__cpo8distanceE[1];
.global .align 1 .b8 _ZN34_INTERNAL_752f0cc2_4_k_cu_8ea76d816thrust24THRUST_300001_SM_1000_NS8cuda_cub3parE[1];
.global .align 1 .b8 _ZN34_INTERNAL_752f0cc2_4_k_cu_8ea76d816thrust24THRUST_300001_SM_1000_NS8cuda_cub10par_nosyncE[1];
.global .align 1 .b8 _ZN34_INTERNAL_752f0cc2_4_k_cu_8ea76d816thrust24THRUST_300001_SM_1000_NS6system6detail10sequential3seqE[1];
.global .align 1 .b8 _ZN34_INTERNAL_752f0cc2_4_k_cu_8ea76d816thrust24THRUST_300001_SM_1000_NS6system3cpp3parE[1];
.global .align 1 .b8 _ZN34_INTERNAL_752f0cc2_4_k_cu_8ea76d816thrust24THRUST_300001_SM_1000_NS12placeholders2_1E[1];
.global .align 1 .b8 _ZN34_INTERNAL_752f0cc2_4_k_cu_8ea76d816thrust24THRUST_300001_SM_1000_NS12placeholders2_2E[1];
.global .align 1 .b8 _ZN34_INTERNAL_752f0cc2_4_k_cu_8ea76d816thrust24THRUST_300001_SM_1000_NS12placeholders2_3E[1];
.global .align 1 .b8 _ZN34_INTERNAL_752f0cc2_4_k_cu_8ea76d816thrust24THRUST_300001_SM_1000_NS12placeholders2_4E[1];
.global .align 1 .b8 _ZN34_INTERNAL_752f0cc2_4_k_cu_8ea76d816thrust24THRUST_300001_SM_1000_NS12placeholders2_5E[1];
.global .align 1 .b8 _ZN34_INTERNAL_752f0cc2_4_k_cu_8ea76d816thrust24THRUST_300001_SM_1000_NS12placeholders2_6E[1];
.global .align 1 .b8 _ZN34_INTERNAL_752f0cc2_4_k_cu_8ea76d816thrust24THRUST_300001_SM_1000_NS12placeholders2_7E[1];
.global .align 1 .b8 _ZN34_INTERNAL_752f0cc2_4_k_cu_8ea76d816thrust24THRUST_300001_SM_1000_NS12placeholders2_8E[1];
.global .align 1 .b8 _ZN34_INTERNAL_752f0cc2_4_k_cu_8ea76d816thrust24THRUST_300001_SM_1000_NS12placeholders2_9E[1];
.global .align 1 .b8 _ZN34_INTERNAL_752f0cc2_4_k_cu_8ea76d816thrust24THRUST_300001_SM_1000_NS12placeholders3_10E[1];
.global .align 1 .b8 _ZN34_INTERNAL_752f0cc2_4_k_cu_8ea76d816thrust24THRUST_300001_SM_1000_NS3seqE[1];
.global .align 1 .b8 _ZN34_INTERNAL_752f0cc2_4_k_cu_8ea76d816thrust24THRUST_300001_SM_1000_NS6deviceE[1];

.visible .entry _ZN3cub18CUB_300001_SM_10006detail11EmptyKernelIvEEvv()
{


	ret;

}
	// .globl	_ZN3cub18CUB_300001_SM_10006detail4scan23DeviceCompactInitKernelINS0_13ScanTileStateIiLb1EEEPlEEvT_iT0_
.visible .entry _ZN3cub18CUB_300001_SM_10006detail4scan23DeviceCompactInitKernelINS0_13ScanTileStateIiLb1EEEPlEEvT_iT0_(
	.param .align 8 .b8 _ZN3cub18CUB_300001_SM_10006detail4scan23DeviceCompactInitKernelINS0_13ScanTileStateIiLb1EEEPlEEvT_iT0__param_0[8],
	.param .u32 _ZN3cub18CUB_300001_SM_10006detail4scan23DeviceCompactInitKernelINS0_13ScanTileStateIiLb1EEEPlEEvT_iT0__param_1,
	.param .u64 .ptr .align 1 _ZN3cub18CUB_300001_SM_10006detail4scan23DeviceCompactInitKernelINS0_13ScanTileStateIiLb1EEEPlEEvT_iT0__param_2
)
{
	.reg .pred 	%p<6>;
	.reg .b32 	%r<11>;
	.reg .b64 	%rd<10>;

	ld.param.u64 	%rd3, [_ZN3cub18CUB_300001_SM_10006detail4scan23DeviceCompactInitKernelINS0_13ScanTileStateIiLb1EEEPlEEvT_iT0__param_0];
	ld.param.u32 	%r4, [_ZN3cub18CUB_300001_SM_10006detail4scan23DeviceCompactInitKernelINS0_13ScanTileStateIiLb1EEEPlEEvT_iT0__param_1];
	ld.param.u64 	%rd2, [_ZN3cub18CUB_300001_SM_10006detail4scan23DeviceCompactInitKernelINS0_13ScanTileStateIiLb1EEEPlEEvT_iT0__param_2];
	cvta.to.global.u64 	%rd1, %rd3;
	mov.u32 	%r1, %ctaid.x;
	mov.u32 	%r5, %ntid.x;
	mov.u32 	%r2, %tid.x;
	mad.lo.s32 	%r3, %r1, %r5, %r2;
	setp.ge.s32 	%p1, %r3, %r4;
	@%p1 bra 	$L__BB1_2;
	mul.wide.s32 	%rd4, %r3, 8;
	add.s64 	%rd5, %rd1, %rd4;
	mov.b32 	%r6, 0;
	mov.b32 	%r7, 99;
	st.global.v2.u32 	[%rd5+256], {%r7, %r6};
$L__BB1_2:
	setp.ne.s32 	%p2, %r1, 0;
	setp.gt.u32 	%p3, %r2, 31;
	or.pred  	%p4, %p2, %p3;
	@%p4 bra 	$L__BB1_4;
	mul.wide.u32 	%rd6, %r2, 8;
	add.s64 	%rd7, %rd1, %rd6;
	mov.b32 	%r9, 0;
	st.global.v2.u32 	[%rd7], {%r9, %r9};
$L__BB1_4:
	or.b32  	%r10, %r1, %r2;
	setp.ne.s32 	%p5, %r10, 0;
	@%p5 bra 	$L__BB1_6;
	cvta.to.global.u64 	%rd8, %rd2;
	mov.b64 	%rd9, 0;
	st.global.u64 	[%rd8], %rd9;
$L__BB1_6:
	ret;

}
	// .globl	_ZN3cub18CUB_300001_SM_10006detail6select23DeviceSelectSweepKernelINS2_10policy_hubI5MovieNS0_8NullTypeEiLb0ELNS0_10SelectImplE1EE10Policy1000EN6thrust24THRUST_300001_SM_1000_NS6detail15normal_iteratorINSB_10device_ptrIS5_EEEEPS6_SG_PlNS0_13ScanTileStateIiLb1EEEN4cuda3std3__410__not_fn_tI14IsNotOvernightEES6_iNS2_19streaming_context_tIlLb1EEELS7_1EEEvT0_T1_T2_T3_T4_T5_T6_T7_iT8_NS1_7vsmem_tE
.visible .entry _ZN3cub18CUB_300001_SM_10006detail6select23DeviceSelectSweepKernelINS2_10policy_hubI5MovieNS0_8NullTypeEiLb0ELNS0_10SelectImplE1EE10Policy1000EN6thrust24THRUST_300001_SM_1000_NS6detail15normal_iteratorINSB_10device_ptrIS5_EEEEPS6_SG_PlNS0_13ScanTileStateIiLb1EEEN4cuda3std3__410__not_fn_tI14IsNotOvernightEES6_iNS2_19streaming_context_tIlLb1EEELS7_1EEEvT0_T1_T2_T3_T4_T5_T6_T7_iT8_NS1_7vsmem_tE(
	.param .align 8 .b8 _ZN3cub18CUB_300001_SM_10006detail6select23DeviceSelectSweepKernelINS2_10policy_hubI5MovieNS0_8NullTypeEiLb0ELNS0_10SelectImplE1EE10Policy1000EN6thrust24THRUST_300001_SM_1000_NS6detail15normal_iteratorINSB_10device_ptrIS5_EEEEPS6_SG_PlNS0_13ScanTileStateIiLb1EEEN4cuda3std3__410__not_fn_tI14IsNotOvernightEES6_iNS2_19streaming_context_tIlLb1EEELS7_1EEEvT0_T1_T2_T3_T4_T5_T6_T7_iT8_NS1_7vsmem_tE_param_0[8],
	.param .u64 .ptr .align 1 _ZN3cub18CUB_300001_SM_10006detail6select23DeviceSelectSweepKernelINS2_10policy_hubI5MovieNS0_8NullTypeEiLb0ELNS0_10SelectImplE1EE10Policy1000EN6thrust24THRUST_300001_SM_1000_NS6detail15normal_iteratorINSB_10device_ptrIS5_EEEEPS6_SG_PlNS0_13ScanTileStateIiLb1EEEN4cuda3std3__410__not_fn_tI14IsNotOvernightEES6_iNS2_19streaming_context_tIlLb1EEELS7_1EEEvT0_T1_T2_T3_T4_T5_T6_T7_iT8_NS1_7vsmem_tE_param_1,
	.param .align 8 .b8 _ZN3cub18CUB_300001_SM_10006detail6select23DeviceSelectSweepKernelINS2_10policy_hubI5MovieNS0_8NullTypeEiLb0ELNS0_10SelectImplE1EE10Policy1000EN6thrust24THRUST_300001_SM_1000_NS6detail15normal_iteratorINSB_10device_ptrIS5_EEEEPS6_SG_PlNS0_13ScanTileStateIiLb1EEEN4cuda3std3__410__not_fn_tI14IsNotOvernightEES6_iNS2_19streaming_context_tIlLb1EEELS7_1EEEvT0_T1_T2_T3_T4_T5_T6_T7_iT8_NS1_7vsmem_tE_param_2[8],
	.param .u64 .ptr .align 1 _ZN3cub18CUB_300001_SM_10006detail6select23DeviceSelectSweepKernelINS2_10policy_hubI5MovieNS0_8NullTypeEiLb0ELNS0_10SelectImplE1EE10Policy1000EN6thrust24THRUST_300001_SM_1000_NS6detail15normal_iteratorINSB_10device_ptrIS5_EEEEPS6_SG_PlNS0_13ScanTileStateIiLb1EEEN4cuda3std3__410__not_fn_tI14IsNotOvernightEES6_iNS2_19streaming_context_tIlLb1EEELS7_1EEEvT0_T1_T2_T3_T4_T5_T6_T7_iT8_NS1_7vsmem_tE_param_3,
	.param .align 8 .b8 _ZN3cub18CUB_300001_SM_10006detail6select23DeviceSelectSweepKernelINS2_10policy_hubI5MovieNS0_8NullTypeEiLb0ELNS0_10SelectImplE1EE10Policy1000EN6thrust24THRUST_300001_SM_1000_NS6detail15normal_iteratorINSB_10device_ptrIS5_EEEEPS6_SG_PlNS0_13ScanTileStateIiLb1EEEN4cuda3std3__410__not_fn_tI14IsNotOvernightEES6_iNS2_19streaming_context_tIlLb1EEELS7_1EEEvT0_T1_T2_T3_T4_T5_T6_T7_iT8_NS1_7vsmem_tE_param_4[8],
	.param .align 1 .b8 _ZN3cub18CUB_300001_SM_10006detail6select23DeviceSelectSweepKernelINS2_10policy_hubI5MovieNS0_8NullTypeEiLb0ELNS0_10SelectImplE1EE10Policy1000EN6thrust24THRUST_300001_SM_1000_NS6detail15normal_iteratorINSB_10device_ptrIS5_EEEEPS6_SG_PlNS0_13ScanTileStateIiLb1EEEN4cuda3std3__410__not_fn_tI14IsNotOvernightEES6_iNS2_19streaming_context_tIlLb1EEELS7_1EEEvT0_T1_T2_T3_T4_T5_T6_T7_iT8_NS1_7vsmem_tE_param_5[1],
	.param .align 1 .b8 _ZN3cub18CUB_300001_SM_10006detail6select23DeviceSelectSweepKernelINS2_10policy_hubI5MovieNS0_8NullTypeEiLb0ELNS0_10SelectImplE1EE10Policy1000EN6thrust24THRUST_300001_SM_1000_NS6detail15normal_iteratorINSB_10device_ptrIS5_EEEEPS6_SG_PlNS0_13ScanTileStateIiLb1EEEN4cuda3std3__410__not_fn_tI14IsNotOvernightEES6_iNS2_19streaming_context_tIlLb1EEELS7_1EEEvT0_T1_T2_T3_T4_T5_T6_T7_iT8_NS1_7vsmem_tE_param_6[1],
	.param .u32 _ZN3cub18CUB_300001_SM_10006detail6select23DeviceSelectSweepKernelINS2_10policy_hubI5MovieNS0_8NullTypeEiLb0ELNS0_10SelectImplE1EE10Policy1000EN6thrust24THRUST_300001_SM_1000_NS6detail15normal_iteratorINSB_10device_ptrIS5_EEEEPS6_SG_PlNS0_13ScanTileStateIiLb1EEEN4cuda3std3__410__not_fn_tI14IsNotOvernightEES6_iNS2_19streaming_context_tIlLb1EEELS7_1EEEvT0_T1_T2_T3_T4_T5_T6_T7_iT8_NS1_7vsmem_tE_param_7,
	.param .u32 _ZN3cub18CUB_300001_SM_10006detail6select23DeviceSelectSweepKernelINS2_10policy_hubI5MovieNS0_8NullTypeEiLb0ELNS0_10SelectImplE1EE10Policy1000EN6thrust24THRUST_300001_SM_1000_NS6detail15normal_iteratorINSB_10device_ptrIS5_EEEEPS6_SG_PlNS0_13ScanTileStateIiLb1EEEN4cuda3std3__410__not_fn_tI14IsNotOvernightEES6_iNS2_19streaming_context_tIlLb1EEELS7_1EEEvT0_T1_T2_T3_T4_T5_T6_T7_iT8_NS1_7vsmem_tE_param_8,
	.param .align 8 .b8 _ZN3cub18CUB_300001_SM_10006detail6select23DeviceSelectSweepKernelINS2_10policy_hubI5MovieNS0_8NullTypeEiLb0ELNS0_10SelectImplE1EE10Policy1000EN6thrust24THRUST_300001_SM_1000_NS6detail15normal_iteratorINSB_10device_ptrIS5_EEEEPS6_SG_PlNS0_13ScanTileStateIiLb1EEEN4cuda3std3__410__not_fn_tI14IsNotOvernightEES6_iNS2_19streaming_context_tIlLb1EEELS7_1EEEvT0_T1_T2_T3_T4_T5_T6_T7_iT8_NS1_7vsmem_tE_param_9[40],
	.param .align 8 .b8 _ZN3cub18CUB_300001_SM_10006detail6select23DeviceSelectSweepKernelINS2_10policy_hubI5MovieNS0_8NullTypeEiLb0ELNS0_10SelectImplE1EE10Policy1000EN6thrust24THRUST_300001_SM_1000_NS6detail15normal_iteratorINSB_10device_ptrIS5_EEEEPS6_SG_PlNS0_13ScanTileStateIiLb1EEEN4cuda3std3__410__not_fn_tI14IsNotOvernightEES6_iNS2_19streaming_context_tIlLb1EEELS7_1EEEvT0_T1_T2_T3_T4_T5_T6_T7_iT8_NS1_7vsmem_tE_param_10[8]
)
.maxntid 128
{
	.reg .pred 	%p<215>;
	.reg .b16 	%rs<48>;
	.reg .b32 	%r<850>;
	.reg .b64 	%rd<332>;
	// demoted variable
	.shared .align 16 .b8 _ZZN3cub18CUB_300001_SM_10006detail6select23DeviceSelectSweepKernelINS2_10policy_hubI5MovieNS0_8NullTypeEiLb0ELNS0_10SelectImplE1EE10Policy1000EN6thrust24THRUST_300001_SM_1000_NS6detail15normal_iteratorINSB_10device_ptrIS5_EEEEPS6_SG_PlNS0_13ScanTileStateIiLb1EEEN4cuda3std3__410__not_fn_tI14IsNotOvernightEES6_iNS2_19streaming_context_tIlLb1EEELS7_1EEEvT0_T1_T2_T3_T4_T5_T6_T7_iT8_NS1_7vsmem_tEE19static_temp_storage[4608];
	ld.param.u64 	%rd2, [_ZN3cub18CUB_300001_SM_10006detail6select23DeviceSelectSweepKernelINS2_10policy_hubI5MovieNS0_8NullTypeEiLb0ELNS0_10SelectImplE1EE10Policy1000EN6thrust24THRUST_300001_SM_1000_NS6detail15normal_iteratorINSB_10device_ptrIS5_EEEEPS6_SG_PlNS0_13ScanTileStateIiLb1EEEN4cuda3std3__410__not_fn_tI14IsNotOvernightEES6_iNS2_19streaming_context_tIlLb1EEELS7_1EEEvT0_T1_T2_T3_T4_T5_T6_T7_iT8_NS1_7vsmem_tE_param_4];
	ld.param.u64 	%rd110, [_ZN3cub18CUB_300001_SM_10006detail6select23DeviceSelectSweepKernelINS2_10policy_hubI5MovieNS0_8NullTypeEiLb0ELNS0_10SelectImplE1EE10Policy1000EN6thrust24THRUST_300001_SM_1000_NS6detail15normal_iteratorINSB_10device_ptrIS5_EEEEPS6_SG_PlNS0_13ScanTileStateIiLb1EEEN4cuda3std3__410__not_fn_tI14IsNotOvernightEES6_iNS2_19streaming_context_tIlLb1EEELS7_1EEEvT0_T1_T2_T3_T4_T5_T6_T7_iT8_NS1_7vsmem_tE_param_2];
	ld.param.u64 	%rd111, [_ZN3cub18CUB_300001_SM_10006detail6select23DeviceSelectSweepKernelINS2_10policy_hubI5MovieNS0_8NullTypeEiLb0ELNS0_10SelectImplE1EE10Policy1000EN6thrust24THRUST_300001_SM_1000_NS6detail15normal_iteratorINSB_10device_ptrIS5_EEEEPS6_SG_PlNS0_13ScanTileStateIiLb1EEEN4cuda3std3__410__not_fn_tI14IsNotOvernightEES6_iNS2_19streaming_context_tIlLb1EEELS7_1EEEvT0_T1_T2_T3_T4_T5_T6_T7_iT8_NS1_7vsmem_tE_param_0];
	ld.param.u32 	%r255, [_ZN3cub18CUB_300001_SM_10006detail6select23DeviceSelectSweepKernelINS2_10policy_hubI5MovieNS0_8NullTypeEiLb0ELNS0_10SelectImplE1EE10Policy1000EN6thrust24THRUST_300001_SM_1000_NS6detail15normal_iteratorINSB_10device_ptrIS5_EEEEPS6_SG_PlNS0_13ScanTileStateIiLb1EEEN4cuda3std3__410__not_fn_tI14IsNotOvernightEES6_iNS2_19streaming_context_tIlLb1EEELS7_1EEEvT0_T1_T2_T3_T4_T5_T6_T7_iT8_NS1_7vsmem_tE_param_7];
	ld.param.u32 	%r256, [_ZN3cub18CUB_300001_SM_10006detail6select23DeviceSelectSweepKernelINS2_10policy_hubI5MovieNS0_8NullTypeEiLb0ELNS0_10SelectImplE1EE10Policy1000EN6thrust24THRUST_300001_SM_1000_NS6detail15normal_iteratorINSB_10device_ptrIS5_EEEEPS6_SG_PlNS0_13ScanTileStateIiLb1EEEN4cuda3std3__410__not_fn_tI14IsNotOvernightEES6_iNS2_19streaming_context_tIlLb1EEELS7_1EEEvT0_T1_T2_T3_T4_T5_T6_T7_iT8_NS1_7vsmem_tE_param_8];
	mov.b64 	%rd112, _ZN3cub18CUB_300001_SM_10006detail6select23DeviceSelectSweepKernelINS2_10policy_hubI5MovieNS0_8NullTypeEiLb0ELNS0_10SelectImplE1EE10Policy1000EN6thrust24THRUST_300001_SM_1000_NS6detail15normal_iteratorINSB_10device_ptrIS5_EEEEPS6_SG_PlNS0_13ScanTileStateIiLb1EEEN4cuda3std3__410__not_fn_tI14IsNotOvernightEES6_iNS2_19streaming_context_tIlLb1EEELS7_1EEEvT0_T1_T2_T3_T4_T5_T6_T7_iT8_NS1_7vsmem_tE_param_9;
	mov.u64 	%rd1, %rd112;
	cvta.to.global.u64 	%rd3, %rd111;
	cvta.to.global.u64 	%rd4, %rd110;
	mov.u32 	%r257, %ctaid.x;
	mov.u32 	%r258, %nctaid.y;
	mov.u32 	%r259, %ctaid.y;
	mad.lo.s32 	%r1, %r257, %r258, %r259;
	mul.lo.s32 	%r2, %r1, 384;
	add.s32 	%r260, %r256, -1;
	setp.ge.s32 	%p7, %r1, %r260;
	@%p7 bra 	$L__BB2_105;
	setp.ne.s32 	%p124, %r1, 0;
	@%p124 bra 	$L__BB2_42;
	ld.param.u8 	%rs39, [%rd1];
	setp.eq.s16 	%p185, %rs39, 0;
	ld.param.u64 	%rd256, [%rd1+16];
	selp.b64 	%rd257, %rd256, 0, %p185;
	cvt.u64.u32 	%rd258, %r2;
	add.s64 	%rd259, %rd257, %rd258;
	mov.u32 	%r793, %tid.x;
	mul.lo.s32 	%r743, %r793, 3;
	cvt.u64.u32 	%rd260, %r743;
	add.s64 	%rd261, %rd259, %rd260;
	mad.lo.s64 	%rd262, %rd261, 12, %rd3;
	ld.global.u32 	%r4, [%rd262];
	ld.global.u32 	%r5, [%rd262+4];
	ld.global.u32 	%r6, [%rd262+8];
	ld.global.u32 	%r7, [%rd262+12];
	ld.global.u32 	%r8, [%rd262+16];
	ld.global.u32 	%r9, [%rd262+20];
	ld.global.u32 	%r10, [%rd262+24];
	ld.global.u32 	%r11, [%rd262+28];
	ld.global.u32 	%r12, [%rd262+32];
	setp.gt.s32 	%p186, %r5, %r4;
	selp.u32 	%r13, 1, 0, %p186;
	setp.gt.s32 	%p187, %r8, %r7;
	selp.u32 	%r744, 1, 0, %p187;
	setp.gt.s32 	%p188, %r11, %r10;
	selp.u32 	%r745, 1, 0, %p188;
	bar.sync 	0;
	add.s32 	%r14, %r744, %r13;
	add.s32 	%r717, %r14, %r745;
	shr.u32 	%r16, %r793, 5;
	// begin inline asm
	mov.u32 %r712, %laneid;
	// end inline asm
	mov.b32 	%r715, 1;
	mov.b32 	%r740, 0;
	mov.b32 	%r742, -1;
	// begin inline asm
	{  .reg .s32 r0;  .reg .pred p;  shfl.sync.up.b32 r0|p, %r717, %r715, %r740, %r742;  @p add.s32 r0, r0, %r717;  mov.s32 %r713, r0;}
	// end inline asm
	mov.b32 	%r721, 2;
	// begin inline asm
	{  .reg .s32 r0;  .reg .pred p;  shfl.sync.up.b32 r0|p, %r713, %r721, %r740, %r742;  @p add.s32 r0, r0, %r713;  mov.s32 %r719, r0;}
	// end inline asm
	mov.b32 	%r727, 4;
	// begin inline asm
	{  .reg .s32 r0;  .reg .pred p;  shfl.sync.up.b32 r0|p, %r719, %r727, %r740, %r742;  @p add.s32 r0, r0, %r719;  mov.s32 %r725, r0;}
	// end inline asm
	mov.b32 	%r733, 8;
	// begin inline asm
	{  .reg .s32 r0;  .reg .pred p;  shfl.sync.up.b32 r0|p, %r725, %r733, %r740, %r742;  @p add.s32 r0, r0, %r725;  mov.s32 %r731, r0;}
	// end inline asm
	mov.b32 	%r739, 16;
	// begin inline asm
	{  .reg .s32 r0;  .reg .pred p;  shfl.sync.up.b32 r0|p, %r731, %r739, %r740, %r742;  @p add.s32 r0, r0, %r731;  mov.s32 %r737, r0;}
	// end inline asm
	setp.ne.s32 	%p189, %r712, 31;
	@%p189 bra 	$L__BB2_4;
	shl.b32 	%r746, %r16, 2;
	mov.u32 	%r747, _ZZN3cub18CUB_300001_SM_10006detail6select23DeviceSelectSweepKernelINS2_10policy_hubI5MovieNS0_8NullTypeEiLb0ELNS0_10SelectImplE1EE10Policy1000EN6thrust24THRUST_300001_SM_1000_NS6detail15normal_iteratorINSB_10device_ptrIS5_EEEEPS6_SG_PlNS0_13ScanTileStateIiLb1EEEN4cuda3std3__410__not_fn_tI14IsNotOvernightEES6_iNS2_19streaming_context_tIlLb1EEELS7_1EEEvT0_T1_T2_T3_T4_T5_T6_T7_iT8_NS1_7vsmem_tEE19static_temp_storage;
	add.s32 	%r748, %r747, %r746;
	st.shared.u32 	[%r748], %r737;
$L__BB2_4:
	bar.sync 	0;
	ld.shared.v4.u32 	{%r19, %r20, %r21, %r22}, [_ZZN3cub18CUB_300001_SM_10006detail6select23DeviceSelectSweepKernelINS2_10policy_hubI5MovieNS0_8NullTypeEiLb0ELNS0_10SelectImplE1EE10Policy1000EN6thrust24THRUST_300001_SM_1000_NS6detail15normal_iteratorINSB_10device_ptrIS5_EEEEPS6_SG_PlNS0_13ScanTileStateIiLb1EEEN4cuda3std3__410__not_fn_tI14IsNotOvernightEES6_iNS2_19streaming_context_tIlLb1EEELS7_1EEEvT0_T1_T2_T3_T4_T5_T6_T7_iT8_NS1_7vsmem_tEE19static_temp_storage];
	add.s32 	%r749, %r20, %r19;
	setp.eq.s32 	%p190, %r16, 2;
	selp.b32 	%r750, %r749, %r19, %p190;
	add.s32 	%r751, %r749, %r21;
	setp.eq.s32 	%p191, %r16, 3;
	selp.b32 	%r752, %r751, %r750, %p191;
	add.s32 	%r23, %r751, %r22;
	setp.lt.u32 	%p192, %r793, 32;
	selp.b32 	%r753, 0, %r752, %p192;
	setp.eq.s32 	%p193, %r712, 0;
	sub.s32 	%r754, %r737, %r717;
	selp.b32 	%r755, 0, %r754, %p193;
	add.s32 	%r24, %r753, %r755;
	add.s32 	%r25, %r24, %r13;
	add.s32 	%r26, %r14, %r24;
	setp.ne.s32 	%p194, %r793, 0;
	@%p194 bra 	$L__BB2_6;
	add.s64 	%rd263, %rd2, 256;
	mov.b32 	%r756, 101;
	// begin inline asm
	st.release.gpu.v2.u32 [%rd263], {%r756, %r23};
	// end inline asm
$L__BB2_6:
	setp.gt.s32 	%p195, %r23, 128;
	@%p195 bra 	$L__BB2_19;
	setp.gt.s32 	%p196, %r5, %r4;
	ld.param.u64 	%rd264, [%rd1+24];
	cvta.to.global.u64 	%rd5, %rd264;
	@%p196 bra 	$L__BB2_8;
	bra.uni 	$L__BB2_11;
$L__BB2_8:
	setp.ne.s16 	%p197, %rs39, 0;
	mov.b64 	%rd301, 0;
	@%p197 bra 	$L__BB2_10;
	ld.global.u64 	%rd301, [%rd5];
$L__BB2_10:
	cvt.s64.s32 	%rd266, %r24;
	add.s64 	%rd267, %rd301, %rd266;
	mad.lo.s64 	%rd268, %rd267, 12, %rd4;
	st.global.u32 	[%rd268], %r4;
	st.global.u32 	[%rd268+4], %r5;
	st.global.u32 	[%rd268+8], %r6;
$L__BB2_11:
	setp.le.s32 	%p198, %r8, %r7;
	@%p198 bra 	$L__BB2_15;
	setp.ne.s16 	%p199, %rs39, 0;
	mov.b64 	%rd302, 0;
	@%p199 bra 	$L__BB2_14;
	ld.global.u64 	%rd302, [%rd5];
$L__BB2_14:
	cvt.s64.s32 	%rd270, %r25;
	add.s64 	%rd271, %rd302, %rd270;
	mad.lo.s64 	%rd272, %rd271, 12, %rd4;
	st.global.u32 	[%rd272], %r7;
	st.global.u32 	[%rd272+4], %r8;
	st.global.u32 	[%rd272+8], %r9;
$L__BB2_15:
	setp.le.s32 	%p200, %r11, %r10;
	@%p200 bra 	$L__BB2_227;
	setp.ne.s16 	%p201, %rs39, 0;
	mov.b64 	%rd303, 0;
	@%p201 bra 	$L__BB2_18;
	ld.global.u64 	%rd303, [%rd5];
$L__BB2_18:
	cvt.s64.s32 	%rd274, %r26;
	add.s64 	%rd275, %rd303, %rd274;
	mad.lo.s64 	%rd276, %rd275, 12, %rd4;
	st.global.u32 	[%rd276], %r10;
	st.global.u32 	[%rd276+4], %r11;
	st.global.u32 	[%rd276+8], %r12;
	bra.uni 	$L__BB2_227;
$L__BB2_19:
	setp.le.s32 	%p202, %r5, %r4;
	bar.sync 	0;
	@%p202 bra 	$L__BB2_21;
	mov.u32 	%r758, _ZZN3cub18CUB_300001_SM_10006detail6select23DeviceSelectSweepKernelINS2_10policy_hubI5MovieNS0_8NullTypeEiLb0ELNS0_10SelectImplE1EE10Policy1000EN6thrust24THRUST_300001_SM_1000_NS6detail15normal_iteratorINSB_10device_ptrIS5_EEEEPS6_SG_PlNS0_13ScanTileStateIiLb1EEEN4cuda3std3__410__not_fn_tI14IsNotOvernightEES6_iNS2_19streaming_context_tIlLb1EEELS7_1EEEvT0_T1_T2_T3_T4_T5_T6_T7_iT8_NS1_7vsmem_tEE19static_temp_storage;
	mad.lo.s32 	%r759, %r24, 12, %r758;
	st.shared.u32 	[%r759], %r4;
	st.shared.u32 	[%r759+4], %r5;
	st.shared.u32 	[%r759+8], %r6;
$L__BB2_21:
	setp.le.s32 	%p203, %r8, %r7;
	@%p203 bra 	$L__BB2_23;
	mov.u32 	%r760, _ZZN3cub18CUB_300001_SM_10006detail6select23DeviceSelectSweepKernelINS2_10policy_hubI5MovieNS0_8NullTypeEiLb0ELNS0_10SelectImplE1EE10Policy1000EN6thrust24THRUST_300001_SM_1000_NS6detail15normal_iteratorINSB_10device_ptrIS5_EEEEPS6_SG_PlNS0_13ScanTileStateIiLb1EEEN4cuda3std3__410__not_fn_tI14IsNotOvernightEES6_iNS2_19streaming_context_tIlLb1EEELS7_1EEEvT0_T1_T2_T3_T4_T5_T6_T7_iT8_NS1_7vsmem_tEE19static_temp_storage;
	mad.lo.s32 	%r761, %r25, 12, %r760;
	st.shared.u32 	[%r761], %r7;
	st.shared.u32 	[%r761+4], %r8;
	st.shared.u32 	[%r761+8], %r9;
$L__BB2_23:
	setp.le.s32 	%p204, %r11, %r10;
	@%p204 bra 	$L__BB2_25;
	mov.u32 	%r762, _ZZN3cub18CUB_300001_SM_10006detail6select23DeviceSelectSweepKernelINS2_10policy_hubI5MovieNS0_8NullTypeEiLb0ELNS0_10SelectImplE1EE10Policy1000EN6thrust24THRUST_300001_SM_1000_NS6detail15normal_iteratorINSB_10device_ptrIS5_EEEEPS6_SG_PlNS0_13ScanTileStateIiLb1EEEN4cuda3std3__410__not_fn_tI14IsNotOvernightEES6_iNS2_19streaming_context_tIlLb1EEELS7_1EEEvT0_T1_T2_T3_T4_T5_T6_T7_iT8_NS1_7vsmem_tEE19static_temp_storage;
	mad.lo.s32 	%r763, %r26, 12, %r762;
	st.shared.u32 	[%r763], %r10;
	st.shared.u32 	[%r763+4], %r11;
	st.shared.u32 	[%r763+8], %r12;
$L__BB2_25:
	bar.sync 	0;
	setp.ge.u32 	%p205, %r793, %r23;
	@%p205 bra 	$L__BB2_227;
	ld.param.u64 	%rd277, [%rd1+24];
	cvta.to.global.u64 	%rd6, %rd277;
	add.s32 	%r764, %r20, %r21;
	add.s32 	%r765, %r764, %r22;
	add.s32 	%r766, %r765, %r19;
	not.b32 	%r767, %r793;
	add.s32 	%r27, %r766, %r767;
	and.b32  	%r768, %r27, 384;
	setp.eq.s32 	%p206, %r768, 384;
	@%p206 bra 	$L__BB2_31;
	cvt.u64.u32 	%rd294, %r793;
	shr.u32 	%r769, %r27, 7;
	add.s32 	%r770, %r769, 1;
	and.b32  	%r771, %r770, 3;
	neg.s32 	%r792, %r771;
	mov.u32 	%r772, _ZZN3cub18CUB_300001_SM_10006detail6select23DeviceSelectSweepKernelINS2_10policy_hubI5MovieNS0_8NullTypeEiLb0ELNS0_10SelectImplE1EE10Policy1000EN6thrust24THRUST_300001_SM_1000_NS6detail15normal_iteratorINSB_10device_ptrIS5_EEEEPS6_SG_PlNS0_13ScanTileStateIiLb1EEEN4cuda3std3__410__not_fn_tI14IsNotOvernightEES6_iNS2_19streaming_context_tIlLb1EEELS7_1EEEvT0_T1_T2_T3_T4_T5_T6_T7_iT8_NS1_7vsmem_tEE19static_temp_storage;
	mad.lo.s32 	%r773, %r793, 12, %r772;
	add.s32 	%r791, %r773, 4;
$L__BB2_28:
	.pragma "nounroll";
	setp.ne.s16 	%p207, %rs39, 0;
	mov.b64 	%rd295, 0;
	@%p207 bra 	$L__BB2_30;
	ld.global.u64 	%rd295, [%rd6];
$L__BB2_30:
	add.s64 	%rd279, %rd295, %rd294;
	mad.lo.s64 	%rd280, %rd279, 12, %rd4;
	ld.shared.u32 	%r774, [%r791+-4];
	ld.shared.u32 	%r775, [%r791];
	ld.shared.u32 	%r776, [%r791+4];
	st.global.u32 	[%rd280], %r774;
	st.global.u32 	[%rd280+4], %r775;
	st.global.u32 	[%rd280+8], %r776;
	add.s64 	%rd294, %rd294, 128;
	cvt.u32.u64 	%r793, %rd294;
	add.s32 	%r792, %r792, 1;
	setp.ne.s32 	%p208, %r792, 0;
	add.s32 	%r791, %r791, 1536;
	@%p208 bra 	$L__BB2_28;
$L__BB2_31:
	setp.lt.u32 	%p209, %r27, 384;
	@%p209 bra 	$L__BB2_227;
	add.s64 	%rd12, %rd4, 4616;
	mul.wide.u32 	%rd296, %r793, 12;
	mov.u32 	%r777, _ZZN3cub18CUB_300001_SM_10006detail6select23DeviceSelectSweepKernelINS2_10policy_hubI5MovieNS0_8NullTypeEiLb0ELNS0_10SelectImplE1EE10Policy1000EN6thrust24THRUST_300001_SM_1000_NS6detail15normal_iteratorINSB_10device_ptrIS5_EEEEPS6_SG_PlNS0_13ScanTileStateIiLb1EEEN4cuda3std3__410__not_fn_tI14IsNotOvernightEES6_iNS2_19streaming_context_tIlLb1EEELS7_1EEEvT0_T1_T2_T3_T4_T5_T6_T7_iT8_NS1_7vsmem_tEE19static_temp_storage;
	mad.lo.s32 	%r778, %r793, 12, %r777;
	add.s32 	%r794, %r778, 3072;
$L__BB2_33:
	setp.ne.s16 	%p210, %rs39, 0;
	mov.b64 	%rd297, 0;
	@%p210 bra 	$L__BB2_35;
	ld.global.u64 	%rd297, [%rd6];
$L__BB2_35:
	setp.ne.s16 	%p211, %rs39, 0;
	mad.lo.s64 	%rd283, %rd297, 12, %rd296;
	add.s64 	%rd284, %rd12, %rd283;
	ld.shared.u32 	%r779, [%r794+-3072];
	ld.shared.u32 	%r780, [%r794+-3068];
	ld.shared.u32 	%r781, [%r794+-3064];
	st.global.u32 	[%rd284+-4616], %r779;
	st.global.u32 	[%rd284+-4612], %r780;
	st.global.u32 	[%rd284+-4608], %r781;
	mov.b64 	%rd298, 0;
	@%p211 bra 	$L__BB2_37;
	ld.global.u64 	%rd298, [%rd6];
$L__BB2_37:
	setp.ne.s16 	%p212, %rs39, 0;
	mad.lo.s64 	%rd286, %rd298, 12, %rd296;
	add.s64 	%rd287, %rd12, %rd286;
	ld.shared.u32 	%r782, [%r794+-1536];
	ld.shared.u32 	%r783, [%r794+-1532];
	ld.shared.u32 	%r784, [%r794+-1528];
	st.global.u32 	[%rd287+-3080], %r782;
	st.global.u32 	[%rd287+-3076], %r783;
	st.global.u32 	[%rd287+-3072], %r784;
	mov.b64 	%rd299, 0;
	@%p212 bra 	$L__BB2_39;
	ld.global.u64 	%rd299, [%rd6];
$L__BB2_39:
	setp.ne.s16 	%p213, %rs39, 0;
	mad.lo.s64 	%rd289, %rd299, 12, %rd296;
	add.s64 	%rd290, %rd12, %rd289;
	ld.shared.u32 	%r785, [%r794];
	ld.shared.u32 	%r786, [%r794+4];
	ld.shared.u32 	%r787, [%r794+8];
	st.global.u32 	[%rd290+-1544], %r785;
	st.global.u32 	[%rd290+-1540], %r786;
	st.global.u32 	[%rd290+-1536], %r787;
	mov.b64 	%rd300, 0;
	@%p213 bra 	$L__BB2_41;
	ld.global.u64 	%rd300, [%rd6];
$L__BB2_41:
	mad.lo.s64 	%rd291, %rd300, 12, %rd296;
	add.s64 	%rd292, %rd12, %rd291;
	ld.shared.u32 	%r788, [%r794+1536];
	ld.shared.u32 	%r789, [%r794+1540];
	ld.shared.u32 	%r790, [%r794+1544];
	st.global.u32 	[%rd292+-8], %r788;
	st.global.u32 	[%rd292+-4], %r789;
	st.global.u32 	[%rd292], %r790;
	add.s32 	%r793, %r793, 512;
	add.s64 	%rd296, %rd296, 6144;
	add.s32 	%r794, %r794, 6144;
	setp.lt.s32 	%p214, %r793, %r23;
	@%p214 bra 	$L__BB2_33;
	bra.uni 	$L__BB2_227;
$L__BB2_42:
	ld.param.u8 	%rs30, [%rd1];
	setp.eq.s16 	%p125, %rs30, 0;
	ld.param.u64 	%rd208, [%rd1+16];
	selp.b64 	%rd209, %rd208, 0, %p125;
	cvt.s64.s32 	%rd210, %r2;
	add.s64 	%rd211, %rd209, %rd210;
	mov.u32 	%r807, %tid.x;
	mul.lo.s32 	%r562, %r807, 3;
	cvt.u64.u32 	%rd212, %r562;
	add.s64 	%rd213, %rd211, %rd212;
	mad.lo.s64 	%rd214, %rd213, 12, %rd3;
	ld.global.u32 	%r42, [%rd214];
	ld.global.u32 	%r43, [%rd214+4];
	ld.global.u32 	%r44, [%rd214+8];
	ld.global.u32 	%r45, [%rd214+12];
	ld.global.u32 	%r46, [%rd214+16];
	ld.global.u32 	%r47, [%rd214+20];
	ld.global.u32 	%r48, [%rd214+24];
	ld.global.u32 	%r49, [%rd214+28];
	ld.global.u32 	%r50, [%rd214+32];
	setp.gt.s32 	%p126, %r43, %r42;
	selp.u32 	%r51, 1, 0, %p126;
	setp.gt.s32 	%p127, %r46, %r45;
	selp.u32 	%r563, 1, 0, %p127;
	setp.gt.s32 	%p128, %r49, %r48;
	selp.u32 	%r564, 1, 0, %p128;
	bar.sync 	0;
	add.s32 	%r52, %r563, %r51;
	add.s32 	%r536, %r52, %r564;
	shr.u32 	%r54, %r807, 5;
	// begin inline asm
	mov.u32 %r531, %laneid;
	// end inline asm
	mov.b32 	%r534, 1;
	mov.b32 	%r559, 0;
	mov.b32 	%r561, -1;
	// begin inline asm
	{  .reg .s32 r0;  .reg .pred p;  shfl.sync.up.b32 r0|p, %r536, %r534, %r559, %r561;  @p add.s32 r0, r0, %r536;  mov.s32 %r532, r0;}
	// end inline asm
	mov.b32 	%r540, 2;
	// begin inline asm
	{  .reg .s32 r0;  .reg .pred p;  shfl.sync.up.b32 r0|p, %r532, %r540, %r559, %r561;  @p add.s32 r0, r0, %r532;  mov.s32 %r538, r0;}
	// end inline asm
	mov.b32 	%r546, 4;
	// begin inline asm
	{  .reg .s32 r0;  .reg .pred p;  shfl.sync.up.b32 r0|p, %r538, %r546, %r559, %r561;  @p add.s32 r0, r0, %r538;  mov.s32 %r544, r0;}
	// end inline asm
	mov.b32 	%r552, 8;
	// begin inline asm
	{  .reg .s32 r0;  .reg .pred p;  shfl.sync.up.b32 r0|p, %r544, %r552, %r559, %r561;  @p add.s32 r0, r0, %r544;  mov.s32 %r550, r0;}
	// end inline asm
	mov.b32 	%r558, 16;
	// begin inline asm
	{  .reg .s32 r0;  .reg .pred p;  shfl.sync.up.b32 r0|p, %r550, %r558, %r559, %r561;  @p add.s32 r0, r0, %r550;  mov.s32 %r556, r0;}
	// end inline asm
	setp.ne.s32 	%p129, %r531, 31;
	@%p129 bra 	$L__BB2_44;
	shl.b32 	%r565, %r54, 2;
	mov.u32 	%r566, _ZZN3cub18CUB_300001_SM_10006detail6select23DeviceSelectSweepKernelINS2_10policy_hubI5MovieNS0_8NullTypeEiLb0ELNS0_10SelectImplE1EE10Policy1000EN6thrust24THRUST_300001_SM_1000_NS6detail15normal_iteratorINSB_10device_ptrIS5_EEEEPS6_SG_PlNS0_13ScanTileStateIiLb1EEEN4cuda3std3__410__not_fn_tI14IsNotOvernightEES6_iNS2_19streaming_context_tIlLb1EEELS7_1EEEvT0_T1_T2_T3_T4_T5_T6_T7_iT8_NS1_7vsmem_tEE19static_temp_storage;
	add.s32 	%r567, %r566, %r565;
	st.shared.u32 	[%r567], %r556;
$L__BB2_44:
	sub.s32 	%r568, %r556, %r536;
	bar.sync 	0;
	ld.shared.v4.u32 	{%r569, %r570, %r571, %r572}, [_ZZN3cub18CUB_300001_SM_10006detail6select23DeviceSelectSweepKernelINS2_10policy_hubI5MovieNS0_8NullTypeEiLb0ELNS0_10SelectImplE1EE10Policy1000EN6thrust24THRUST_300001_SM_1000_NS6detail15normal_iteratorINSB_10device_ptrIS5_EEEEPS6_SG_PlNS0_13ScanTileStateIiLb1EEEN4cuda3std3__410__not_fn_tI14IsNotOvernightEES6_iNS2_19streaming_context_tIlLb1EEELS7_1EEEvT0_T1_T2_T3_T4_T5_T6_T7_iT8_NS1_7vsmem_tEE19static_temp_storage];
	add.s32 	%r573, %r570, %r569;
	setp.eq.s32 	%p130, %r54, 2;
	selp.b32 	%r574, %r573, %r569, %p130;
	add.s32 	%r575, %r573, %r571;
	setp.eq.s32 	%p131, %r54, 3;
	selp.b32 	%r576, %r575, %r574, %p131;
	add.s32 	%r57, %r575, %r572;
	setp.gt.u32 	%p132, %r807, 31;
	setp.lt.u32 	%p133, %r807, 32;
	setp.eq.s32 	%p134, %r531, 0;
	selp.b32 	%r577, 0, %r568, %p134;
	add.s32 	%r803, %r576, %r577;
	selp.b32 	%r59, %r568, %r803, %p133;
	@%p132 bra 	$L__BB2_69;
	setp.ne.s32 	%p135, %r807, 0;
	mul.wide.s32 	%rd215, %r1, 8;
	add.s64 	%rd30, %rd2, %rd215;
	@%p135 bra 	$L__BB2_47;
	st.shared.u32 	[_ZZN3cub18CUB_300001_SM_10006detail6select23DeviceSelectSweepKernelINS2_10policy_hubI5MovieNS0_8NullTypeEiLb0ELNS0_10SelectImplE1EE10Policy1000EN6thrust24THRUST_300001_SM_1000_NS6detail15normal_iteratorINSB_10device_ptrIS5_EEEEPS6_SG_PlNS0_13ScanTileStateIiLb1EEEN4cuda3std3__410__not_fn_tI14IsNotOvernightEES6_iNS2_19streaming_context_tIlLb1EEELS7_1EEEvT0_T1_T2_T3_T4_T5_T6_T7_iT8_NS1_7vsmem_tEE19static_temp_storage+44], %r57;
	add.s64 	%rd216, %rd30, 256;
	mov.b32 	%r578, 100;
	// begin inline asm
	st.release.gpu.v2.u32 [%rd216], {%r578, %r57};
	// end inline asm
$L__BB2_47:
	not.b32 	%r580, %r807;
	add.s32 	%r800, %r1, %r580;
	mov.u32 	%r61, %nctaid.x;
	setp.gt.u32 	%p136, %r61, 499;
	@%p136 bra 	$L__BB2_49;
	membar.cta;
	bra.uni 	$L__BB2_50;
$L__BB2_49:
	mov.b32 	%r581, 450;
	// begin inline asm
	nanosleep.u32 %r581;
	// end inline asm
$L__BB2_50:
	mul.wide.s32 	%rd218, %r800, 8;
	add.s64 	%rd219, %rd2, %rd218;
	add.s64 	%rd217, %rd219, 256;
	// begin inline asm
	ld.acquire.gpu.v2.u32 {%r801, %r797}, [%rd217];
	// end inline asm
$L__BB2_51:
	setp.eq.s32 	%p137, %r801, 99;
	mov.b32 	%r584, -1;
	vote.sync.any.pred 	%p138, %p137, %r584;
	not.pred 	%p139, %p138;
	@%p139 bra 	$L__BB2_56;
	setp.gt.u32 	%p184, %r61, 499;
	@%p184 bra 	$L__BB2_54;
	membar.cta;
	bra.uni 	$L__BB2_55;
$L__BB2_54:
	mov.b32 	%r709, 350;
	// begin inline asm
	nanosleep.u32 %r709;
	// end inline asm
$L__BB2_55:
	// begin inline asm
	ld.acquire.gpu.v2.u32 {%r801, %r797}, [%rd217];
	// end inline asm
	bra.uni 	$L__BB2_51;
$L__BB2_56:
	setp.eq.s32 	%p140, %r801, 101;
	mov.b32 	%r611, -1;
	vote.sync.ballot.b32 	%r612, %p140, %r611;
	// begin inline asm
	mov.u32 %r586, %lanemask_ge;
	// end inline asm
	and.b32  	%r613, %r612, %r586;
	or.b32  	%r614, %r613, -2147483648;
	add.s32 	%r615, %r614, -1;
	not.b32 	%r616, %r614;
	and.b32  	%r617, %r616, %r615;
	popc.b32 	%r590, %r617;
	mov.b32 	%r589, 1;
	// begin inline asm
	shfl.sync.down.b32 %r587, %r797, %r589, %r590, %r611;
	// end inline asm
	setp.lt.s32 	%p142, %r531, %r590;
	selp.b32 	%r618, %r587, 0, %p142;
	add.s32 	%r593, %r618, %r797;
	mov.b32 	%r594, 2;
	// begin inline asm
	shfl.sync.down.b32 %r592, %r593, %r594, %r590, %r611;
	// end inline asm
	add.s32 	%r71, %r531, 2;
	setp.gt.s32 	%p143, %r71, %r590;
	selp.b32 	%r619, 0, %r592, %p143;
	add.s32 	%r598, %r593, %r619;
	mov.b32 	%r599, 4;
	// begin inline asm
	shfl.sync.down.b32 %r597, %r598, %r599, %r590, %r611;
	// end inline asm
	add.s32 	%r72, %r531, 4;
	setp.gt.s32 	%p144, %r72, %r590;
	selp.b32 	%r620, 0, %r597, %p144;
	add.s32 	%r603, %r598, %r620;
	mov.b32 	%r604, 8;
	// begin inline asm
	shfl.sync.down.b32 %r602, %r603, %r604, %r590, %r611;
	// end inline asm
	add.s32 	%r73, %r531, 8;
	setp.gt.s32 	%p145, %r73, %r590;
	selp.b32 	%r621, 0, %r602, %p145;
	add.s32 	%r608, %r603, %r621;
	mov.b32 	%r609, 16;
	// begin inline asm
	shfl.sync.down.b32 %r607, %r608, %r609, %r590, %r611;
	// end inline asm
	add.s32 	%r74, %r531, 16;
	setp.gt.s32 	%p146, %r74, %r590;
	selp.b32 	%r622, 0, %r607, %p146;
	add.s32 	%r798, %r608, %r622;
	add.s64 	%rd32, %rd2, 256;
$L__BB2_57:
	setp.ne.s32 	%p147, %r801, 101;
	mov.b32 	%r623, -1;
	vote.sync.all.pred 	%p148, %p147, %r623;
	not.pred 	%p149, %p148;
	@%p149 bra 	$L__BB2_65;
	mul.wide.s32 	%rd252, %r800, 8;
	add.s64 	%rd253, %rd32, %rd252;
	add.s64 	%rd251, %rd253, -256;
	// begin inline asm
	ld.acquire.gpu.v2.u32 {%r801, %r802}, [%rd251];
	// end inline asm
$L__BB2_59:
	setp.eq.s32 	%p173, %r801, 99;
	mov.b32 	%r667, -1;
	vote.sync.any.pred 	%p174, %p173, %r667;
	not.pred 	%p175, %p174;
	@%p175 bra 	$L__BB2_64;
	setp.gt.u32 	%p183, %r61, 499;
	@%p183 bra 	$L__BB2_62;
	membar.cta;
	bra.uni 	$L__BB2_63;
$L__BB2_62:
	mov.b32 	%r706, 350;
	// begin inline asm
	nanosleep.u32 %r706;
	// end inline asm
$L__BB2_63:
	// begin inline asm
	ld.acquire.gpu.v2.u32 {%r801, %r802}, [%rd251];
	// end inline asm
	bra.uni 	$L__BB2_59;
$L__BB2_64:
	setp.eq.s32 	%p176, %r801, 101;
	mov.b32 	%r693, -1;
	vote.sync.ballot.b32 	%r694, %p176, %r693;
	and.b32  	%r695, %r694, %r586;
	or.b32  	%r696, %r695, -2147483648;
	add.s32 	%r697, %r696, -1;
	not.b32 	%r698, %r696;
	and.b32  	%r699, %r698, %r697;
	popc.b32 	%r672, %r699;
	mov.b32 	%r671, 1;
	// begin inline asm
	shfl.sync.down.b32 %r669, %r802, %r671, %r672, %r693;
	// end inline asm
	setp.lt.s32 	%p178, %r531, %r672;
	selp.b32 	%r700, %r669, 0, %p178;
	add.s32 	%r675, %r700, %r802;
	mov.b32 	%r676, 2;
	// begin inline asm
	shfl.sync.down.b32 %r674, %r675, %r676, %r672, %r693;
	// end inline asm
	setp.gt.s32 	%p179, %r71, %r672;
	selp.b32 	%r701, 0, %r674, %p179;
	add.s32 	%r680, %r675, %r701;
	mov.b32 	%r681, 4;
	// begin inline asm
	shfl.sync.down.b32 %r679, %r680, %r681, %r672, %r693;
	// end inline asm
	setp.gt.s32 	%p180, %r72, %r672;
	selp.b32 	%r702, 0, %r679, %p180;
	add.s32 	%r685, %r680, %r702;
	mov.b32 	%r686, 8;
	// begin inline asm
	shfl.sync.down.b32 %r684, %r685, %r686, %r672, %r693;
	// end inline asm
	setp.gt.s32 	%p181, %r73, %r672;
	selp.b32 	%r703, 0, %r684, %p181;
	add.s32 	%r690, %r685, %r703;
	mov.b32 	%r691, 16;
	// begin inline asm
	shfl.sync.down.b32 %r689, %r690, %r691, %r672, %r693;
	// end inline asm
	setp.gt.s32 	%p182, %r74, %r672;
	selp.b32 	%r704, 0, %r689, %p182;
	add.s32 	%r705, %r704, %r798;
	add.s32 	%r798, %r705, %r690;
	add.s32 	%r800, %r800, -32;
	bra.uni 	$L__BB2_57;
$L__BB2_65:
	setp.ne.s32 	%p150, %r807, 0;
	@%p150 bra 	$L__BB2_67;
	add.s32 	%r626, %r798, %r57;
	add.s64 	%rd220, %rd30, 256;
	mov.b32 	%r625, 101;
	// begin inline asm
	st.release.gpu.v2.u32 [%rd220], {%r625, %r626};
	// end inline asm
	st.shared.u32 	[_ZZN3cub18CUB_300001_SM_10006detail6select23DeviceSelectSweepKernelINS2_10policy_hubI5MovieNS0_8NullTypeEiLb0ELNS0_10SelectImplE1EE10Policy1000EN6thrust24THRUST_300001_SM_1000_NS6detail15normal_iteratorINSB_10device_ptrIS5_EEEEPS6_SG_PlNS0_13ScanTileStateIiLb1EEEN4cuda3std3__410__not_fn_tI14IsNotOvernightEES6_iNS2_19streaming_context_tIlLb1EEELS7_1EEEvT0_T1_T2_T3_T4_T5_T6_T7_iT8_NS1_7vsmem_tEE19static_temp_storage+36], %r798;
	st.shared.u32 	[_ZZN3cub18CUB_300001_SM_10006detail6select23DeviceSelectSweepKernelINS2_10policy_hubI5MovieNS0_8NullTypeEiLb0ELNS0_10SelectImplE1EE10Policy1000EN6thrust24THRUST_300001_SM_1000_NS6detail15normal_iteratorINSB_10device_ptrIS5_EEEEPS6_SG_PlNS0_13ScanTileStateIiLb1EEEN4cuda3std3__410__not_fn_tI14IsNotOvernightEES6_iNS2_19streaming_context_tIlLb1EEELS7_1EEEvT0_T1_T2_T3_T4_T5_T6_T7_iT8_NS1_7vsmem_tEE19static_temp_storage+40], %r626;
$L__BB2_67:
	setp.ne.s32 	%p151, %r531, 0;
	mov.u32 	%r803, %r59;
	@%p151 bra 	$L__BB2_69;
	st.shared.u32 	[_ZZN3cub18CUB_300001_SM_10006detail6select23DeviceSelectSweepKernelINS2_10policy_hubI5MovieNS0_8NullTypeEiLb0ELNS0_10SelectImplE1EE10Policy1000EN6thrust24THRUST_300001_SM_1000_NS6detail15normal_iteratorINSB_10device_ptrIS5_EEEEPS6_SG_PlNS0_13ScanTileStateIiLb1EEEN4cuda3std3__410__not_fn_tI14IsNotOvernightEES6_iNS2_19streaming_context_tIlLb1EEELS7_1EEEvT0_T1_T2_T3_T4_T5_T6_T7_iT8_NS1_7vsmem_tEE19static_temp_storage+20], %r798;
	mov.u32 	%r803, %r798;
$L__BB2_69:
	bar.sync 	0;
	setp.eq.s32 	%p152, %r807, 0;
	ld.shared.u32 	%r627, [_ZZN3cub18CUB_300001_SM_10006detail6select23DeviceSelectSweepKernelINS2_10policy_hubI5MovieNS0_8NullTypeEiLb0ELNS0_10SelectImplE1EE10Policy1000EN6thrust24THRUST_300001_SM_1000_NS6detail15normal_iteratorINSB_10device_ptrIS5_EEEEPS6_SG_PlNS0_13ScanTileStateIiLb1EEEN4cuda3std3__410__not_fn_tI14IsNotOvernightEES6_iNS2_19streaming_context_tIlLb1EEELS7_1EEEvT0_T1_T2_T3_T4_T5_T6_T7_iT8_NS1_7vsmem_tEE19static_temp_storage+20];
	selp.b32 	%r628, 0, %r627, %p152;
	add.s32 	%r90, %r628, %r803;
	add.s32 	%r91, %r90, %r51;
	add.s32 	%r92, %r52, %r90;
	ld.shared.u32 	%r93, [_ZZN3cub18CUB_300001_SM_10006detail6select23DeviceSelectSweepKernelINS2_10policy_hubI5MovieNS0_8NullTypeEiLb0ELNS0_10SelectImplE1EE10Policy1000EN6thrust24THRUST_300001_SM_1000_NS6detail15normal_iteratorINSB_10device_ptrIS5_EEEEPS6_SG_PlNS0_13ScanTileStateIiLb1EEEN4cuda3std3__410__not_fn_tI14IsNotOvernightEES6_iNS2_19streaming_context_tIlLb1EEELS7_1EEEvT0_T1_T2_T3_T4_T5_T6_T7_iT8_NS1_7vsmem_tEE19static_temp_storage+44];
	ld.shared.u32 	%r94, [_ZZN3cub18CUB_300001_SM_10006detail6select23DeviceSelectSweepKernelINS2_10policy_hubI5MovieNS0_8NullTypeEiLb0ELNS0_10SelectImplE1EE10Policy1000EN6thrust24THRUST_300001_SM_1000_NS6detail15normal_iteratorINSB_10device_ptrIS5_EEEEPS6_SG_PlNS0_13ScanTileStateIiLb1EEEN4cuda3std3__410__not_fn_tI14IsNotOvernightEES6_iNS2_19streaming_context_tIlLb1EEELS7_1EEEvT0_T1_T2_T3_T4_T5_T6_T7_iT8_NS1_7vsmem_tEE19static_temp_storage+36];
	setp.gt.s32 	%p153, %r93, 128;
	@%p153 bra 	$L__BB2_82;
	setp.gt.s32 	%p154, %r43, %r42;
	ld.param.u8 	%rs3, [%rd1];
	ld.param.u64 	%rd221, [%rd1+24];
	cvta.to.global.u64 	%rd34, %rd221;
	@%p154 bra 	$L__BB2_71;
	bra.uni 	$L__BB2_74;
$L__BB2_71:
	setp.ne.s16 	%p155, %rs3, 0;
	mov.b64 	%rd309, 0;
	@%p155 bra 	$L__BB2_73;
	ld.global.u64 	%rd309, [%rd34];
$L__BB2_73:
	cvt.s64.s32 	%rd223, %r90;
	add.s64 	%rd224, %rd309, %rd223;
	mad.lo.s64 	%rd225, %rd224, 12, %rd4;
	st.global.u32 	[%rd225], %r42;
	st.global.u32 	[%rd225+4], %r43;
	st.global.u32 	[%rd225+8], %r44;
$L__BB2_74:
	setp.le.s32 	%p156, %r46, %r45;
	@%p156 bra 	$L__BB2_78;
	setp.ne.s16 	%p157, %rs3, 0;
	mov.b64 	%rd310, 0;
	@%p157 bra 	$L__BB2_77;
	ld.global.u64 	%rd310, [%rd34];
$L__BB2_77:
	cvt.s64.s32 	%rd227, %r91;
	add.s64 	%rd228, %rd310, %rd227;
	mad.lo.s64 	%rd229, %rd228, 12, %rd4;
	st.global.u32 	[%rd229], %r45;
	st.global.u32 	[%rd229+4], %r46;
	st.global.u32 	[%rd229+8], %r47;
$L__BB2_78:
	setp.le.s32 	%p158, %r49, %r48;
	@%p158 bra 	$L__BB2_227;
	setp.ne.s16 	%p159, %rs3, 0;
	mov.b64 	%rd311, 0;
	@%p159 bra 	$L__BB2_81;
	ld.global.u64 	%rd311, [%rd34];
$L__BB2_81:
	cvt.s64.s32 	%rd231, %r92;
	add.s64 	%rd232, %rd311, %rd231;
	mad.lo.s64 	%rd233, %rd232, 12, %rd4;
	st.global.u32 	[%rd233], %r48;
	st.global.u32 	[%rd233+4], %r49;
	st.global.u32 	[%rd233+8], %r50;
	bra.uni 	$L__BB2_227;
$L__BB2_82:
	setp.le.s32 	%p160, %r43, %r42;
	bar.sync 	0;
	@%p160 bra 	$L__BB2_84;
	sub.s32 	%r629, %r90, %r94;
	mov.u32 	%r630, _ZZN3cub18CUB_300001_SM_10006detail6select23DeviceSelectSweepKernelINS2_10policy_hubI5MovieNS0_8NullTypeEiLb0ELNS0_10SelectImplE1EE10Policy1000EN6thrust24THRUST_300001_SM_1000_NS6detail15normal_iteratorINSB_10device_ptrIS5_EEEEPS6_SG_PlNS0_13ScanTileStateIiLb1EEEN4cuda3std3__410__not_fn_tI14IsNotOvernightEES6_iNS2_19streaming_context_tIlLb1EEELS7_1EEEvT0_T1_T2_T3_T4_T5_T6_T7_iT8_NS1_7vsmem_tEE19static_temp_storage;
	mad.lo.s32 	%r631, %r629, 12, %r630;
	st.shared.u32 	[%r631], %r42;
	st.shared.u32 	[%r631+4], %r43;
	st.shared.u32 	[%r631+8], %r44;
$L__BB2_84:
	setp.le.s32 	%p161, %r46, %r45;
	@%p161 bra 	$L__BB2_86;
	sub.s32 	%r632, %r91, %r94;
	mov.u32 	%r633, _ZZN3cub18CUB_300001_SM_10006detail6select23DeviceSelectSweepKernelINS2_10policy_hubI5MovieNS0_8NullTypeEiLb0ELNS0_10SelectImplE1EE10Policy1000EN6thrust24THRUST_300001_SM_1000_NS6detail15normal_iteratorINSB_10device_ptrIS5_EEEEPS6_SG_PlNS0_13ScanTileStateIiLb1EEEN4cuda3std3__410__not_fn_tI14IsNotOvernightEES6_iNS2_19streaming_context_tIlLb1EEELS7_1EEEvT0_T1_T2_T3_T4_T5_T6_T7_iT8_NS1_7vsmem_tEE19static_temp_storage;
	mad.lo.s32 	%r634, %r632, 12, %r633;
	st.shared.u32 	[%r634], %r45;
	st.shared.u32 	[%r634+4], %r46;
	st.shared.u32 	[%r634+8], %r47;
$L__BB2_86:
	setp.le.s32 	%p162, %r49, %r48;
	@%p162 bra 	$L__BB2_88;
	sub.s32 	%r635, %r92, %r94;
	mov.u32 	%r636, _ZZN3cub18CUB_300001_SM_10006detail6select23DeviceSelectSweepKernelINS2_10policy_hubI5MovieNS0_8NullTypeEiLb0ELNS0_10SelectImplE1EE10Policy1000EN6thrust24THRUST_300001_SM_1000_NS6detail15normal_iteratorINSB_10device_ptrIS5_EEEEPS6_SG_PlNS0_13ScanTileStateIiLb1EEEN4cuda3std3__410__not_fn_tI14IsNotOvernightEES6_iNS2_19streaming_context_tIlLb1EEELS7_1EEEvT0_T1_T2_T3_T4_T5_T6_T7_iT8_NS1_7vsmem_tEE19static_temp_storage;
	mad.lo.s32 	%r637, %r635, 12, %r636;
	st.shared.u32 	[%r637], %r48;
	st.shared.u32 	[%r637+4], %r49;
	st.shared.u32 	[%r637+8], %r50;
$L__BB2_88:
	bar.sync 	0;
	setp.ge.s32 	%p163, %r807, %r93;
	@%p163 bra 	$L__BB2_227;
	ld.param.u8 	%rs4, [%rd1];
	ld.param.u64 	%rd234, [%rd1+24];
	cvta.to.global.u64 	%rd35, %rd234;
	not.b32 	%r638, %r807;
	add.s32 	%r95, %r93, %r638;
	and.b32  	%r639, %r95, 384;
	setp.eq.s32 	%p164, %r639, 384;
	@%p164 bra 	$L__BB2_94;
	shr.u32 	%r640, %r95, 7;
	add.s32 	%r641, %r640, 1;
	and.b32  	%r642, %r641, 3;
	add.s32 	%r806, %r807, %r94;
	neg.s32 	%r805, %r642;
	mov.u32 	%r643, _ZZN3cub18CUB_300001_SM_10006detail6select23DeviceSelectSweepKernelINS2_10policy_hubI5MovieNS0_8NullTypeEiLb0ELNS0_10SelectImplE1EE10Policy1000EN6thrust24THRUST_300001_SM_1000_NS6detail15normal_iteratorINSB_10device_ptrIS5_EEEEPS6_SG_PlNS0_13ScanTileStateIiLb1EEEN4cuda3std3__410__not_fn_tI14IsNotOvernightEES6_iNS2_19streaming_context_tIlLb1EEELS7_1EEEvT0_T1_T2_T3_T4_T5_T6_T7_iT8_NS1_7vsmem_tEE19static_temp_storage;
	mad.lo.s32 	%r644, %r807, 12, %r643;
	add.s32 	%r804, %r644, 4;
	shl.b32 	%r645, %r641, 7;
	and.b32  	%r646, %r645, 384;
	add.s32 	%r807, %r807, %r646;
$L__BB2_91:
	.pragma "nounroll";
	setp.ne.s16 	%p165, %rs4, 0;
	mov.b64 	%rd304, 0;
	@%p165 bra 	$L__BB2_93;
	ld.global.u64 	%rd304, [%rd35];
$L__BB2_93:
	cvt.s64.s32 	%rd236, %r806;
	add.s64 	%rd237, %rd304, %rd236;
	mad.lo.s64 	%rd238, %rd237, 12, %rd4;
	ld.shared.u32 	%r647, [%r804+-4];
	ld.shared.u32 	%r648, [%r804];
	ld.shared.u32 	%r649, [%r804+4];
	st.global.u32 	[%rd238], %r647;
	st.global.u32 	[%rd238+4], %r648;
	st.global.u32 	[%rd238+8], %r649;
	add.s32 	%r806, %r806, 128;
	add.s32 	%r805, %r805, 1;
	setp.ne.s32 	%p166, %r805, 0;
	add.s32 	%r804, %r804, 1536;
	@%p166 bra 	$L__BB2_91;
$L__BB2_94:
	setp.lt.u32 	%p167, %r95, 384;
	@%p167 bra 	$L__BB2_227;
	add.s64 	%rd38, %rd4, 4616;
	add.s32 	%r809, %r807, %r94;
	mov.u32 	%r650, _ZZN3cub18CUB_300001_SM_10006detail6select23DeviceSelectSweepKernelINS2_10policy_hubI5MovieNS0_8NullTypeEiLb0ELNS0_10SelectImplE1EE10Policy1000EN6thrust24THRUST_300001_SM_1000_NS6detail15normal_iteratorINSB_10device_ptrIS5_EEEEPS6_SG_PlNS0_13ScanTileStateIiLb1EEEN4cuda3std3__410__not_fn_tI14IsNotOvernightEES6_iNS2_19streaming_context_tIlLb1EEELS7_1EEEvT0_T1_T2_T3_T4_T5_T6_T7_iT8_NS1_7vsmem_tEE19static_temp_storage;
	mad.lo.s32 	%r651, %r807, 12, %r650;
	add.s32 	%r808, %r651, 3072;
$L__BB2_96:
	setp.ne.s16 	%p168, %rs4, 0;
	cvt.s64.s32 	%rd39, %r809;
	mov.b64 	%rd305, 0;
	@%p168 bra 	$L__BB2_98;
	ld.global.u64 	%rd305, [%rd35];
$L__BB2_98:
	setp.ne.s16 	%p169, %rs4, 0;
	add.s64 	%rd241, %rd305, %rd39;
	mad.lo.s64 	%rd242, %rd241, 12, %rd38;
	ld.shared.u32 	%r652, [%r808+-3072];
	ld.shared.u32 	%r653, [%r808+-3068];
	ld.shared.u32 	%r654, [%r808+-3064];
	st.global.u32 	[%rd242+-4616], %r652;
	st.global.u32 	[%rd242+-4612], %r653;
	st.global.u32 	[%rd242+-4608], %r654;
	mov.b64 	%rd306, 0;
	@%p169 bra 	$L__BB2_100;
	ld.global.u64 	%rd306, [%rd35];
$L__BB2_100:
	setp.ne.s16 	%p170, %rs4, 0;
	add.s64 	%rd244, %rd306, %rd39;
	mad.lo.s64 	%rd245, %rd244, 12, %rd38;
	ld.shared.u32 	%r655, [%r808+-1536];
	ld.shared.u32 	%r656, [%r808+-1532];
	ld.shared.u32 	%r657, [%r808+-1528];
	st.global.u32 	[%rd245+-3080], %r655;
	st.global.u32 	[%rd245+-3076], %r656;
	st.global.u32 	[%rd245+-3072], %r657;
	mov.b64 	%rd307, 0;
	@%p170 bra 	$L__BB2_102;
	ld.global.u64 	%rd307, [%rd35];
$L__BB2_102:
	setp.ne.s16 	%p171, %rs4, 0;
	add.s64 	%rd247, %rd307, %rd39;
	mad.lo.s64 	%rd248, %rd247, 12, %rd38;
	ld.shared.u32 	%r658, [%r808];
	ld.shared.u32 	%r659, [%r808+4];
	ld.shared.u32 	%r660, [%r808+8];
	st.global.u32 	[%rd248+-1544], %r658;
	st.global.u32 	[%rd248+-1540], %r659;
	st.global.u32 	[%rd248+-1536], %r660;
	mov.b64 	%rd308, 0;
	@%p171 bra 	$L__BB2_104;
	ld.global.u64 	%rd308, [%rd35];
$L__BB2_104:
	cvt.u32.u64 	%r661, %rd39;
	add.s64 	%rd249, %rd308, %rd39;
	mad.lo.s64 	%rd250, %rd249, 12, %rd38;
	ld.shared.u32 	%r662, [%r808+1536];
	ld.shared.u32 	%r663, [%r808+1540];
	ld.shared.u32 	%r664, [%r808+1544];
	st.global.u32 	[%rd250+-8], %r662;
	st.global.u32 	[%rd250+-4], %r663;
	st.global.u32 	[%rd250], %r664;
	add.s32 	%r807, %r807, 512;
	add.s32 	%r809, %r661, 512;
	add.s32 	%r808, %r808, 6144;
	setp.lt.s32 	%p172, %r807, %r93;
	@%p172 bra 	$L__BB2_96;
	bra.uni 	$L__BB2_227;
$L__BB2_105:
	sub.s32 	%r115, %r255, %r2;
	setp.ne.s32 	%p8, %r1, 0;
	@%p8 bra 	$L__BB2_150;
	ld.param.u8 	%rs18, [%rd1];
	setp.eq.s16 	%p80, %rs18, 0;
	ld.param.u64 	%rd160, [%rd1+16];
	selp.b64 	%rd161, %rd160, 0, %p80;
	cvt.u64.u32 	%rd162, %r2;
	add.s64 	%rd163, %rd161, %rd162;
	mov.u32 	%r822, %tid.x;
	mul.lo.s32 	%r117, %r822, 3;
	setp.ge.s32 	%p81, %r117, %r115;
	cvt.u64.u32 	%rd164, %r117;
	add.s64 	%rd165, %rd163, %rd164;
	mad.lo.s64 	%rd54, %rd165, 12, %rd3;
	@%p81 bra 	$L__BB2_108;
	ld.global.u32 	%r811, [%rd54];
	ld.global.u32 	%r812, [%rd54+4];
	ld.global.u32 	%r813, [%rd54+8];
$L__BB2_108:
	add.s32 	%r124, %r117, 1;
	setp.ge.s32 	%p82, %r124, %r115;
	@%p82 bra 	$L__BB2_110;
	ld.global.u32 	%r814, [%rd54+12];
	ld.global.u32 	%r815, [%rd54+16];
	ld.global.u32 	%r816, [%rd54+20];
$L__BB2_110:
	add.s32 	%r131, %r117, 2;
	setp.ge.s32 	%p83, %r131, %r115;
	@%p83 bra 	$L__BB2_112;
	ld.global.u32 	%r817, [%rd54+24];
	ld.global.u32 	%r818, [%rd54+28];
	ld.global.u32 	%r819, [%rd54+32];
$L__BB2_112:
	setp.ge.s32 	%p84, %r131, %r115;
	setp.ge.s32 	%p85, %r124, %r115;
	setp.ge.s32 	%p86, %r117, %r115;
	setp.gt.s32 	%p87, %r812, %r811;
	or.pred  	%p1, %p86, %p87;
	selp.u32 	%r138, 1, 0, %p1;
	setp.gt.s32 	%p88, %r815, %r814;
	or.pred  	%p2, %p85, %p88;
	selp.u32 	%r482, 1, 0, %p2;
	setp.gt.s32 	%p89, %r818, %r817;
	or.pred  	%p3, %p84, %p89;
	selp.u32 	%r483, 1, 0, %p3;
	bar.sync 	0;
	add.s32 	%r139, %r482, %r138;
	add.s32 	%r456, %r139, %r483;
	shr.u32 	%r141, %r822, 5;
	// begin inline asm
	mov.u32 %r451, %laneid;
	// end inline asm
	mov.b32 	%r454, 1;
	mov.b32 	%r479, 0;
	mov.b32 	%r481, -1;
	// begin inline asm
	{  .reg .s32 r0;  .reg .pred p;  shfl.sync.up.b32 r0|p, %r456, %r454, %r479, %r481;  @p add.s32 r0, r0, %r456;  mov.s32 %r452, r0;}
	// end inline asm
	mov.b32 	%r460, 2;
	// begin inline asm
	{  .reg .s32 r0;  .reg .pred p;  shfl.sync.up.b32 r0|p, %r452, %r460, %r479, %r481;  @p add.s32 r0, r0, %r452;  mov.s32 %r458, r0;}
	// end inline asm
	mov.b32 	%r466, 4;
	// begin inline asm
	{  .reg .s32 r0;  .reg .pred p;  shfl.sync.up.b32 r0|p, %r458, %r466, %r479, %r481;  @p add.s32 r0, r0, %r458;  mov.s32 %r464, r0;}
	// end inline asm
	mov.b32 	%r472, 8;
	// begin inline asm
	{  .reg .s32 r0;  .reg .pred p;  shfl.sync.up.b32 r0|p, %r464, %r472, %r479, %r481;  @p add.s32 r0, r0, %r464;  mov.s32 %r470, r0;}
	// end inline asm
	mov.b32 	%r478, 16;
	// begin inline asm
	{  .reg .s32 r0;  .reg .pred p;  shfl.sync.up.b32 r0|p, %r470, %r478, %r479, %r481;  @p add.s32 r0, r0, %r470;  mov.s32 %r476, r0;}
	// end inline asm
	setp.ne.s32 	%p90, %r451, 31;
	@%p90 bra 	$L__BB2_114;
	shl.b32 	%r484, %r141, 2;
	mov.u32 	%r485, _ZZN3cub18CUB_300001_SM_10006detail6select23DeviceSelectSweepKernelINS2_10policy_hubI5MovieNS0_8NullTypeEiLb0ELNS0_10SelectImplE1EE10Policy1000EN6thrust24THRUST_300001_SM_1000_NS6detail15normal_iteratorINSB_10device_ptrIS5_EEEEPS6_SG_PlNS0_13ScanTileStateIiLb1EEEN4cuda3std3__410__not_fn_tI14IsNotOvernightEES6_iNS2_19streaming_context_tIlLb1EEELS7_1EEEvT0_T1_T2_T3_T4_T5_T6_T7_iT8_NS1_7vsmem_tEE19static_temp_storage;
	add.s32 	%r486, %r485, %r484;
	st.shared.u32 	[%r486], %r476;
$L__BB2_114:
	bar.sync 	0;
	ld.shared.v4.u32 	{%r144, %r145, %r146, %r147}, [_ZZN3cub18CUB_300001_SM_10006detail6select23DeviceSelectSweepKernelINS2_10policy_hubI5MovieNS0_8NullTypeEiLb0ELNS0_10SelectImplE1EE10Policy1000EN6thrust24THRUST_300001_SM_1000_NS6detail15normal_iteratorINSB_10device_ptrIS5_EEEEPS6_SG_PlNS0_13ScanTileStateIiLb1EEEN4cuda3std3__410__not_fn_tI14IsNotOvernightEES6_iNS2_19streaming_context_tIlLb1EEELS7_1EEEvT0_T1_T2_T3_T4_T5_T6_T7_iT8_NS1_7vsmem_tEE19static_temp_storage];
	add.s32 	%r487, %r145, %r144;
	setp.eq.s32 	%p91, %r141, 2;
	selp.b32 	%r488, %r487, %r144, %p91;
	add.s32 	%r489, %r487, %r146;
	setp.eq.s32 	%p92, %r141, 3;
	selp.b32 	%r490, %r489, %r488, %p92;
	setp.lt.u32 	%p93, %r822, 32;
	selp.b32 	%r491, 0, %r490, %p93;
	setp.eq.s32 	%p94, %r451, 0;
	sub.s32 	%r492, %r476, %r456;
	selp.b32 	%r493, 0, %r492, %p94;
	add.s32 	%r148, %r491, %r493;
	add.s32 	%r149, %r148, %r138;
	add.s32 	%r150, %r139, %r148;
	add.s32 	%r494, %r115, %r147;
	add.s32 	%r495, %r494, %r489;
	add.s32 	%r849, %r495, -384;
	setp.gt.s32 	%p95, %r849, 128;
	@%p95 bra 	$L__BB2_127;
	ld.param.u64 	%rd166, [%rd1+24];
	cvta.to.global.u64 	%rd55, %rd166;
	setp.lt.s32 	%p96, %r148, %r849;
	and.pred  	%p97, %p1, %p96;
	@%p97 bra 	$L__BB2_116;
	bra.uni 	$L__BB2_119;
$L__BB2_116:
	setp.ne.s16 	%p98, %rs18, 0;
	mov.b64 	%rd319, 0;
	@%p98 bra 	$L__BB2_118;
	ld.global.u64 	%rd319, [%rd55];
$L__BB2_118:
	cvt.s64.s32 	%rd168, %r148;
	add.s64 	%rd169, %rd319, %rd168;
	mad.lo.s64 	%rd170, %rd169, 12, %rd4;
	st.global.u32 	[%rd170], %r811;
	st.global.u32 	[%rd170+4], %r812;
	st.global.u32 	[%rd170+8], %r813;
$L__BB2_119:
	setp.ge.s32 	%p99, %r149, %r849;
	not.pred 	%p100, %p2;
	or.pred  	%p101, %p100, %p99;
	@%p101 bra 	$L__BB2_123;
	setp.ne.s16 	%p102, %rs18, 0;
	mov.b64 	%rd320, 0;
	@%p102 bra 	$L__BB2_122;
	ld.global.u64 	%rd320, [%rd55];
$L__BB2_122:
	cvt.s64.s32 	%rd172, %r149;
	add.s64 	%rd173, %rd320, %rd172;
	mad.lo.s64 	%rd174, %rd173, 12, %rd4;
	st.global.u32 	[%rd174], %r814;
	st.global.u32 	[%rd174+4], %r815;
	st.global.u32 	[%rd174+8], %r816;
$L__BB2_123:
	setp.ge.s32 	%p103, %r150, %r849;
	not.pred 	%p104, %p3;
	or.pred  	%p105, %p104, %p103;
	@%p105 bra 	$L__BB2_219;
	setp.ne.s16 	%p106, %rs18, 0;
	mov.b64 	%rd321, 0;
	@%p106 bra 	$L__BB2_126;
	ld.global.u64 	%rd321, [%rd55];
$L__BB2_126:
	cvt.s64.s32 	%rd176, %r150;
	add.s64 	%rd177, %rd321, %rd176;
	mad.lo.s64 	%rd178, %rd177, 12, %rd4;
	st.global.u32 	[%rd178], %r817;
	st.global.u32 	[%rd178+4], %r818;
	st.global.u32 	[%rd178+8], %r819;
	bra.uni 	$L__BB2_219;
$L__BB2_127:
	bar.sync 	0;
	not.pred 	%p107, %p1;
	@%p107 bra 	$L__BB2_129;
	mov.u32 	%r496, _ZZN3cub18CUB_300001_SM_10006detail6select23DeviceSelectSweepKernelINS2_10policy_hubI5MovieNS0_8NullTypeEiLb0ELNS0_10SelectImplE1EE10Policy1000EN6thrust24THRUST_300001_SM_1000_NS6detail15normal_iteratorINSB_10device_ptrIS5_EEEEPS6_SG_PlNS0_13ScanTileStateIiLb1EEEN4cuda3std3__410__not_fn_tI14IsNotOvernightEES6_iNS2_19streaming_context_tIlLb1EEELS7_1EEEvT0_T1_T2_T3_T4_T5_T6_T7_iT8_NS1_7vsmem_tEE19static_temp_storage;
	mad.lo.s32 	%r497, %r148, 12, %r496;
	st.shared.u32 	[%r497], %r811;
	st.shared.u32 	[%r497+4], %r812;
	st.shared.u32 	[%r497+8], %r813;
$L__BB2_129:
	not.pred 	%p108, %p2;
	@%p108 bra 	$L__BB2_131;
	mov.u32 	%r498, _ZZN3cub18CUB_300001_SM_10006detail6select23DeviceSelectSweepKernelINS2_10policy_hubI5MovieNS0_8NullTypeEiLb0ELNS0_10SelectImplE1EE10Policy1000EN6thrust24THRUST_300001_SM_1000_NS6detail15normal_iteratorINSB_10device_ptrIS5_EEEEPS6_SG_PlNS0_13ScanTileStateIiLb1EEEN4cuda3std3__410__not_fn_tI14IsNotOvernightEES6_iNS2_19streaming_context_tIlLb1EEELS7_1EEEvT0_T1_T2_T3_T4_T5_T6_T7_iT8_NS1_7vsmem_tEE19static_temp_storage;
	mad.lo.s32 	%r499, %r149, 12, %r498;
	st.shared.u32 	[%r499], %r814;
	st.shared.u32 	[%r499+4], %r815;
	st.shared.u32 	[%r499+8], %r816;
$L__BB2_131:
	not.pred 	%p109, %p3;
	@%p109 bra 	$L__BB2_133;
	mov.u32 	%r500, _ZZN3cub18CUB_300001_SM_10006detail6select23DeviceSelectSweepKernelINS2_10policy_hubI5MovieNS0_8NullTypeEiLb0ELNS0_10SelectImplE1EE10Policy1000EN6thrust24THRUST_300001_SM_1000_NS6detail15normal_iteratorINSB_10device_ptrIS5_EEEEPS6_SG_PlNS0_13ScanTileStateIiLb1EEEN4cuda3std3__410__not_fn_tI14IsNotOvernightEES6_iNS2_19streaming_context_tIlLb1EEELS7_1EEEvT0_T1_T2_T3_T4_T5_T6_T7_iT8_NS1_7vsmem_tEE19static_temp_storage;
	mad.lo.s32 	%r501, %r150, 12, %r500;
	st.shared.u32 	[%r501], %r817;
	st.shared.u32 	[%r501+4], %r818;
	st.shared.u32 	[%r501+8], %r819;
$L__BB2_133:
	bar.sync 	0;
	setp.ge.u32 	%p110, %r822, %r849;
	@%p110 bra 	$L__BB2_219;
	ld.param.u64 	%rd179, [%rd1+24];
	cvta.to.global.u64 	%rd56, %rd179;
	add.s32 	%r502, %r145, %r146;
	add.s32 	%r503, %r502, %r147;
	add.s32 	%r504, %r503, %r144;
	add.s32 	%r505, %r504, %r255;
	sub.s32 	%r506, %r505, %r822;
	add.s32 	%r152, %r506, -385;
	and.b32  	%r507, %r152, 384;
	setp.eq.s32 	%p111, %r507, 384;
	@%p111 bra 	$L__BB2_139;
	cvt.u64.u32 	%rd312, %r822;
	shr.u32 	%r508, %r152, 7;
	add.s32 	%r509, %r508, 1;
	and.b32  	%r510, %r509, 3;
	neg.s32 	%r821, %r510;
	mov.u32 	%r511, _ZZN3cub18CUB_300001_SM_10006detail6select23DeviceSelectSweepKernelINS2_10policy_hubI5MovieNS0_8NullTypeEiLb0ELNS0_10SelectImplE1EE10Policy1000EN6thrust24THRUST_300001_SM_1000_NS6detail15normal_iteratorINSB_10device_ptrIS5_EEEEPS6_SG_PlNS0_13ScanTileStateIiLb1EEEN4cuda3std3__410__not_fn_tI14IsNotOvernightEES6_iNS2_19streaming_context_tIlLb1EEELS7_1EEEvT0_T1_T2_T3_T4_T5_T6_T7_iT8_NS1_7vsmem_tEE19static_temp_storage;
	mad.lo.s32 	%r512, %r822, 12, %r511;
	add.s32 	%r820, %r512, 4;
$L__BB2_136:
	.pragma "nounroll";
	setp.ne.s16 	%p112, %rs18, 0;
	mov.b64 	%rd313, 0;
	@%p112 bra 	$L__BB2_138;
	ld.global.u64 	%rd313, [%rd56];
$L__BB2_138:
	add.s64 	%rd181, %rd313, %rd312;
	mad.lo.s64 	%rd182, %rd181, 12, %rd4;
	ld.shared.u32 	%r513, [%r820+-4];
	ld.shared.u32 	%r514, [%r820];
	ld.shared.u32 	%r515, [%r820+4];
	st.global.u32 	[%rd182], %r513;
	st.global.u32 	[%rd182+4], %r514;
	st.global.u32 	[%rd182+8], %r515;
	add.s64 	%rd312, %rd312, 128;
	cvt.u32.u64 	%r822, %rd312;
	add.s32 	%r821, %r821, 1;
	setp.ne.s32 	%p113, %r821, 0;
	add.s32 	%r820, %r820, 1536;
	@%p113 bra 	$L__BB2_136;
$L__BB2_139:
	setp.lt.u32 	%p114, %r152, 384;
	@%p114 bra 	$L__BB2_219;
	add.s64 	%rd62, %rd4, 4616;
	mul.wide.u32 	%rd314, %r822, 12;
	mov.u32 	%r516, _ZZN3cub18CUB_300001_SM_10006detail6select23DeviceSelectSweepKernelINS2_10policy_hubI5MovieNS0_8NullTypeEiLb0ELNS0_10SelectImplE1EE10Policy1000EN6thrust24THRUST_300001_SM_1000_NS6detail15normal_iteratorINSB_10device_ptrIS5_EEEEPS6_SG_PlNS0_13ScanTileStateIiLb1EEEN4cuda3std3__410__not_fn_tI14IsNotOvernightEES6_iNS2_19streaming_context_tIlLb1EEELS7_1EEEvT0_T1_T2_T3_T4_T5_T6_T7_iT8_NS1_7vsmem_tEE19static_temp_storage;
	mad.lo.s32 	%r517, %r822, 12, %r516;
	add.s32 	%r823, %r517, 3072;
$L__BB2_141:
	setp.ne.s16 	%p115, %rs18, 0;
	mov.b64 	%rd315, 0;
	@%p115 bra 	$L__BB2_143;
	ld.global.u64 	%rd315, [%rd56];
$L__BB2_143:
	setp.ne.s16 	%p116, %rs18, 0;
	mad.lo.s64 	%rd185, %rd315, 12, %rd314;
	add.s64 	%rd186, %rd62, %rd185;
	ld.shared.u32 	%r518, [%r823+-3072];
	ld.shared.u32 	%r519, [%r823+-3068];
	ld.shared.u32 	%r520, [%r823+-3064];
	st.global.u32 	[%rd186+-4616], %r518;
	st.global.u32 	[%rd186+-4612], %r519;
	st.global.u32 	[%rd186+-4608], %r520;
	mov.b64 	%rd316, 0;
	@%p116 bra 	$L__BB2_145;
	ld.global.u64 	%rd316, [%rd56];
$L__BB2_145:
	setp.ne.s16 	%p117, %rs18, 0;
	mad.lo.s64 	%rd188, %rd316, 12, %rd314;
	add.s64 	%rd189, %rd62, %rd188;
	ld.shared.u32 	%r521, [%r823+-1536];
	ld.shared.u32 	%r522, [%r823+-1532];
	ld.shared.u32 	%r523, [%r823+-1528];
	st.global.u32 	[%rd189+-3080], %r521;
	st.global.u32 	[%rd189+-3076], %r522;
	st.global.u32 	[%rd189+-3072], %r523;
	mov.b64 	%rd317, 0;
	@%p117 bra 	$L__BB2_147;
	ld.global.u64 	%rd317, [%rd56];
$L__BB2_147:
	setp.ne.s16 	%p118, %rs18, 0;
	mad.lo.s64 	%rd191, %rd317, 12, %rd314;
	add.s64 	%rd192, %rd62, %rd191;
	ld.shared.u32 	%r524, [%r823];
	ld.shared.u32 	%r525, [%r823+4];
	ld.shared.u32 	%r526, [%r823+8];
	st.global.u32 	[%rd192+-1544], %r524;
	st.global.u32 	[%rd192+-1540], %r525;
	st.global.u32 	[%rd192+-1536], %r526;
	mov.b64 	%rd318, 0;
	@%p118 bra 	$L__BB2_149;
	ld.global.u64 	%rd318, [%rd56];
$L__BB2_149:
	mad.lo.s64 	%rd193, %rd318, 12, %rd314;
	add.s64 	%rd194, %rd62, %rd193;
	ld.shared.u32 	%r527, [%r823+1536];
	ld.shared.u32 	%r528, [%r823+1540];
	ld.shared.u32 	%r529, [%r823+1544];
	st.global.u32 	[%rd194+-8], %r527;
	st.global.u32 	[%rd194+-4], %r528;
	st.global.u32 	[%rd194], %r529;
	add.s32 	%r822, %r822, 512;
	add.s64 	%rd314, %rd314, 6144;
	add.s32 	%r823, %r823, 6144;
	setp.lt.s32 	%p119, %r822, %r849;
	@%p119 bra 	$L__BB2_141;
	bra.uni 	$L__BB2_219;
$L__BB2_150:
	ld.param.u8 	%rs9, [%rd1];
	setp.eq.s16 	%p9, %rs9, 0;
	ld.param.u64 	%rd113, [%rd1+16];
	selp.b64 	%rd114, %rd113, 0, %p9;
	cvt.s64.s32 	%rd115, %r2;
	add.s64 	%rd116, %rd114, %rd115;
	mov.u32 	%r845, %tid.x;
	mul.lo.s32 	%r167, %r845, 3;
	setp.ge.s32 	%p10, %r167, %r115;
	cvt.u64.u32 	%rd117, %r167;
	add.s64 	%rd118, %rd116, %rd117;
	mad.lo.s64 	%rd80, %rd118, 12, %rd3;
	@%p10 bra 	$L__BB2_152;
	ld.global.u32 	%r825, [%rd80];
	ld.global.u32 	%r826, [%rd80+4];
	ld.global.u32 	%r827, [%rd80+8];
$L__BB2_152:
	add.s32 	%r174, %r167, 1;
	setp.ge.s32 	%p11, %r174, %r115;
	@%p11 bra 	$L__BB2_154;
	ld.global.u32 	%r828, [%rd80+12];
	ld.global.u32 	%r829, [%rd80+16];
	ld.global.u32 	%r830, [%rd80+20];
$L__BB2_154:
	add.s32 	%r181, %r167, 2;
	setp.ge.s32 	%p12, %r181, %r115;
	@%p12 bra 	$L__BB2_156;
	ld.global.u32 	%r831, [%rd80+24];
	ld.global.u32 	%r832, [%rd80+28];
	ld.global.u32 	%r833, [%rd80+32];
$L__BB2_156:
	setp.ge.s32 	%p13, %r181, %r115;
	setp.ge.s32 	%p14, %r174, %r115;
	setp.ge.s32 	%p15, %r167, %r115;
	setp.gt.s32 	%p16, %r826, %r825;
	or.pred  	%p4, %p15, %p16;
	selp.u32 	%r188, 1, 0, %p4;
	setp.gt.s32 	%p17, %r829, %r828;
	or.pred  	%p5, %p14, %p17;
	selp.u32 	%r295, 1, 0, %p5;
	setp.gt.s32 	%p18, %r832, %r831;
	or.pred  	%p6, %p13, %p18;
	selp.u32 	%r296, 1, 0, %p6;
	bar.sync 	0;
	add.s32 	%r189, %r295, %r188;
	add.s32 	%r269, %r189, %r296;
	shr.u32 	%r191, %r845, 5;
	// begin inline asm
	mov.u32 %r264, %laneid;
	// end inline asm
	mov.b32 	%r267, 1;
	mov.b32 	%r292, 0;
	mov.b32 	%r294, -1;
	// begin inline asm
	{  .reg .s32 r0;  .reg .pred p;  shfl.sync.up.b32 r0|p, %r269, %r267, %r292, %r294;  @p add.s32 r0, r0, %r269;  mov.s32 %r265, r0;}
	// end inline asm
	mov.b32 	%r273, 2;
	// begin inline asm
	{  .reg .s32 r0;  .reg .pred p;  shfl.sync.up.b32 r0|p, %r265, %r273, %r292, %r294;  @p add.s32 r0, r0, %r265;  mov.s32 %r271, r0;}
	// end inline asm
	mov.b32 	%r279, 4;
	// begin inline asm
	{  .reg .s32 r0;  .reg .pred p;  shfl.sync.up.b32 r0|p, %r271, %r279, %r292, %r294;  @p add.s32 r0, r0, %r271;  mov.s32 %r277, r0;}
	// end inline asm
	mov.b32 	%r285, 8;
	// begin inline asm
	{  .reg .s32 r0;  .reg .pred p;  shfl.sync.up.b32 r0|p, %r277, %r285, %r292, %r294;  @p add.s32 r0, r0, %r277;  mov.s32 %r283, r0;}
	// end inline asm
	mov.b32 	%r291, 16;
	// begin inline asm
	{  .reg .s32 r0;  .reg .pred p;  shfl.sync.up.b32 r0|p, %r283, %r291, %r292, %r294;  @p add.s32 r0, r0, %r283;  mov.s32 %r289, r0;}
	// end inline asm
	setp.ne.s32 	%p19, %r264, 31;
	@%p19 bra 	$L__BB2_158;
	shl.b32 	%r297, %r191, 2;
	mov.u32 	%r298, _ZZN3cub18CUB_300001_SM_10006detail6select23DeviceSelectSweepKernelINS2_10policy_hubI5MovieNS0_8NullTypeEiLb0ELNS0_10SelectImplE1EE10Policy1000EN6thrust24THRUST_300001_SM_1000_NS6detail15normal_iteratorINSB_10device_ptrIS5_EEEEPS6_SG_PlNS0_13ScanTileStateIiLb1EEEN4cuda3std3__410__not_fn_tI14IsNotOvernightEES6_iNS2_19streaming_context_tIlLb1EEELS7_1EEEvT0_T1_T2_T3_T4_T5_T6_T7_iT8_NS1_7vsmem_tEE19static_temp_storage;
	add.s32 	%r299, %r298, %r297;
	st.shared.u32 	[%r299], %r289;
$L__BB2_158:
	sub.s32 	%r300, %r289, %r269;
	bar.sync 	0;
	ld.shared.v4.u32 	{%r301, %r302, %r303, %r304}, [_ZZN3cub18CUB_300001_SM_10006detail6select23DeviceSelectSweepKernelINS2_10policy_hubI5MovieNS0_8NullTypeEiLb0ELNS0_10SelectImplE1EE10Policy1000EN6thrust24THRUST_300001_SM_1000_NS6detail15normal_iteratorINSB_10device_ptrIS5_EEEEPS6_SG_PlNS0_13ScanTileStateIiLb1EEEN4cuda3std3__410__not_fn_tI14IsNotOvernightEES6_iNS2_19streaming_context_tIlLb1EEELS7_1EEEvT0_T1_T2_T3_T4_T5_T6_T7_iT8_NS1_7vsmem_tEE19static_temp_storage];
	add.s32 	%r305, %r302, %r301;
	setp.eq.s32 	%p20, %r191, 2;
	selp.b32 	%r306, %r305, %r301, %p20;
	add.s32 	%r307, %r305, %r303;
	setp.eq.s32 	%p21, %r191, 3;
	selp.b32 	%r308, %r307, %r306, %p21;
	add.s32 	%r194, %r307, %r304;
	setp.gt.u32 	%p22, %r845, 31;
	setp.lt.u32 	%p23, %r845, 32;
	setp.eq.s32 	%p24, %r264, 0;
	selp.b32 	%r309, 0, %r300, %p24;
	add.s32 	%r841, %r308, %r309;
	selp.b32 	%r196, %r300, %r841, %p23;
	@%p22 bra 	$L__BB2_183;
	setp.ne.s32 	%p25, %r845, 0;
	mul.wide.s32 	%rd119, %r1, 8;
	add.s64 	%rd81, %rd2, %rd119;
	@%p25 bra 	$L__BB2_161;
	st.shared.u32 	[_ZZN3cub18CUB_300001_SM_10006detail6select23DeviceSelectSweepKernelINS2_10policy_hubI5MovieNS0_8NullTypeEiLb0ELNS0_10SelectImplE1EE10Policy1000EN6thrust24THRUST_300001_SM_1000_NS6detail15normal_iteratorINSB_10device_ptrIS5_EEEEPS6_SG_PlNS0_13ScanTileStateIiLb1EEEN4cuda3std3__410__not_fn_tI14IsNotOvernightEES6_iNS2_19streaming_context_tIlLb1EEELS7_1EEEvT0_T1_T2_T3_T4_T5_T6_T7_iT8_NS1_7vsmem_tEE19static_temp_storage+44], %r194;
	add.s64 	%rd120, %rd81, 256;
	mov.b32 	%r310, 100;
	// begin inline asm
	st.release.gpu.v2.u32 [%rd120], {%r310, %r194};
	// end inline asm
$L__BB2_161:
	not.b32 	%r312, %r845;
	add.s32 	%r838, %r1, %r312;
	mov.u32 	%r198, %nctaid.x;
	setp.gt.u32 	%p26, %r198, 499;
	@%p26 bra 	$L__BB2_163;
	membar.cta;
	bra.uni 	$L__BB2_164;
$L__BB2_163:
	mov.b32 	%r313, 450;
	// begin inline asm
	nanosleep.u32 %r313;
	// end inline asm
$L__BB2_164:
	mul.wide.s32 	%rd122, %r838, 8;
	add.s64 	%rd123, %rd2, %rd122;
	add.s64 	%rd121, %rd123, 256;
	// begin inline asm
	ld.acquire.gpu.v2.u32 {%r839, %r835}, [%rd121];
	// end inline asm
$L__BB2_165:
	setp.eq.s32 	%p27, %r839, 99;
	mov.b32 	%r316, -1;
	vote.sync.any.pred 	%p28, %p27, %r316;
	not.pred 	%p29, %p28;
	@%p29 bra 	$L__BB2_170;
	@%p26 bra 	$L__BB2_168;
	membar.cta;
	bra.uni 	$L__BB2_169;
$L__BB2_168:
	mov.b32 	%r445, 350;
	// begin inline asm
	nanosleep.u32 %r445;
	// end inline asm
$L__BB2_169:
	// begin inline asm
	ld.acquire.gpu.v2.u32 {%r839, %r835}, [%rd121];
	// end inline asm
	bra.uni 	$L__BB2_165;
$L__BB2_170:
	setp.eq.s32 	%p30, %r839, 101;
	mov.b32 	%r343, -1;
	vote.sync.ballot.b32 	%r344, %p30, %r343;
	// begin inline asm
	mov.u32 %r318, %lanemask_ge;
	// end inline asm
	and.b32  	%r345, %r344, %r318;
	or.b32  	%r346, %r345, -2147483648;
	add.s32 	%r347, %r346, -1;
	not.b32 	%r348, %r346;
	and.b32  	%r349, %r348, %r347;
	popc.b32 	%r322, %r349;
	mov.b32 	%r321, 1;
	// begin inline asm
	shfl.sync.down.b32 %r319, %r835, %r321, %r322, %r343;
	// end inline asm
	setp.lt.s32 	%p32, %r264, %r322;
	selp.b32 	%r350, %r319, 0, %p32;
	add.s32 	%r325, %r350, %r835;
	mov.b32 	%r326, 2;
	// begin inline asm
	shfl.sync.down.b32 %r324, %r325, %r326, %r322, %r343;
	// end inline asm
	add.s32 	%r208, %r264, 2;
	setp.gt.s32 	%p33, %r208, %r322;
	selp.b32 	%r351, 0, %r324, %p33;
	add.s32 	%r330, %r325, %r351;
	mov.b32 	%r331, 4;
	// begin inline asm
	shfl.sync.down.b32 %r329, %r330, %r331, %r322, %r343;
	// end inline asm
	add.s32 	%r209, %r264, 4;
	setp.gt.s32 	%p34, %r209, %r322;
	selp.b32 	%r352, 0, %r329, %p34;
	add.s32 	%r335, %r330, %r352;
	mov.b32 	%r336, 8;
	// begin inline asm
	shfl.sync.down.b32 %r334, %r335, %r336, %r322, %r343;
	// end inline asm
	add.s32 	%r210, %r264, 8;
	setp.gt.s32 	%p35, %r210, %r322;
	selp.b32 	%r353, 0, %r334, %p35;
	add.s32 	%r340, %r335, %r353;
	mov.b32 	%r341, 16;
	// begin inline asm
	shfl.sync.down.b32 %r339, %r340, %r341, %r322, %r343;
	// end inline asm
	add.s32 	%r211, %r264, 16;
	setp.gt.s32 	%p36, %r211, %r322;
	selp.b32 	%r354, 0, %r339, %p36;
	add.s32 	%r836, %r340, %r354;
	add.s64 	%rd83, %rd2, 256;
$L__BB2_171:
	setp.ne.s32 	%p37, %r839, 101;
	mov.b32 	%r355, -1;
	vote.sync.all.pred 	%p38, %p37, %r355;
	not.pred 	%p39, %p38;
	@%p39 bra 	$L__BB2_179;
	mul.wide.s32 	%rd156, %r838, 8;
	add.s64 	%rd157, %rd83, %rd156;
	add.s64 	%rd155, %rd157, -256;
	// begin inline asm
	ld.acquire.gpu.v2.u32 {%r839, %r840}, [%rd155];
	// end inline asm
$L__BB2_173:
	setp.eq.s32 	%p68, %r839, 99;
	mov.b32 	%r403, -1;
	vote.sync.any.pred 	%p69, %p68, %r403;
	not.pred 	%p70, %p69;
	@%p70 bra 	$L__BB2_178;
	@%p26 bra 	$L__BB2_176;
	membar.cta;
	bra.uni 	$L__BB2_177;
$L__BB2_176:
	mov.b32 	%r442, 350;
	// begin inline asm
	nanosleep.u32 %r442;
	// end inline asm
$L__BB2_177:
	// begin inline asm
	ld.acquire.gpu.v2.u32 {%r839, %r840}, [%rd155];
	// end inline asm
	bra.uni 	$L__BB2_173;
$L__BB2_178:
	setp.eq.s32 	%p71, %r839, 101;
	mov.b32 	%r429, -1;
	vote.sync.ballot.b32 	%r430, %p71, %r429;
	and.b32  	%r431, %r430, %r318;
	or.b32  	%r432, %r431, -2147483648;
	add.s32 	%r433, %r432, -1;
	not.b32 	%r434, %r432;
	and.b32  	%r435, %r434, %r433;
	popc.b32 	%r408, %r435;
	mov.b32 	%r407, 1;
	// begin inline asm
	shfl.sync.down.b32 %r405, %r840, %r407, %r408, %r429;
	// end inline asm
	setp.lt.s32 	%p73, %r264, %r408;
	selp.b32 	%r436, %r405, 0, %p73;
	add.s32 	%r411, %r436, %r840;
	mov.b32 	%r412, 2;
	// begin inline asm
	shfl.sync.down.b32 %r410, %r411, %r412, %r408, %r429;
	// end inline asm
	setp.gt.s32 	%p74, %r208, %r408;
	selp.b32 	%r437, 0, %r410, %p74;
	add.s32 	%r416, %r411, %r437;
	mov.b32 	%r417, 4;
	// begin inline asm
	shfl.sync.down.b32 %r415, %r416, %r417, %r408, %r429;
	// end inline asm
	setp.gt.s32 	%p75, %r209, %r408;
	selp.b32 	%r438, 0, %r415, %p75;
	add.s32 	%r421, %r416, %r438;
	mov.b32 	%r422, 8;
	// begin inline asm
	shfl.sync.down.b32 %r420, %r421, %r422, %r408, %r429;
	// end inline asm
	setp.gt.s32 	%p76, %r210, %r408;
	selp.b32 	%r439, 0, %r420, %p76;
	add.s32 	%r426, %r421, %r439;
	mov.b32 	%r427, 16;
	// begin inline asm
	shfl.sync.down.b32 %r425, %r426, %r427, %r408, %r429;
	// end inline asm
	setp.gt.s32 	%p77, %r211, %r408;
	selp.b32 	%r440, 0, %r425, %p77;
	add.s32 	%r441, %r440, %r836;
	add.s32 	%r836, %r441, %r426;
	add.s32 	%r838, %r838, -32;
	bra.uni 	$L__BB2_171;
$L__BB2_179:
	setp.ne.s32 	%p40, %r845, 0;
	@%p40 bra 	$L__BB2_181;
	add.s32 	%r358, %r836, %r194;
	add.s64 	%rd124, %rd81, 256;
	mov.b32 	%r357, 101;
	// begin inline asm
	st.release.gpu.v2.u32 [%rd124], {%r357, %r358};
	// end inline asm
	st.shared.u32 	[_ZZN3cub18CUB_300001_SM_10006detail6select23DeviceSelectSweepKernelINS2_10policy_hubI5MovieNS0_8NullTypeEiLb0ELNS0_10SelectImplE1EE10Policy1000EN6thrust24THRUST_300001_SM_1000_NS6detail15normal_iteratorINSB_10device_ptrIS5_EEEEPS6_SG_PlNS0_13ScanTileStateIiLb1EEEN4cuda3std3__410__not_fn_tI14IsNotOvernightEES6_iNS2_19streaming_context_tIlLb1EEELS7_1EEEvT0_T1_T2_T3_T4_T5_T6_T7_iT8_NS1_7vsmem_tEE19static_temp_storage+36], %r836;
	st.shared.u32 	[_ZZN3cub18CUB_300001_SM_10006detail6select23DeviceSelectSweepKernelINS2_10policy_hubI5MovieNS0_8NullTypeEiLb0ELNS0_10SelectImplE1EE10Policy1000EN6thrust24THRUST_300001_SM_1000_NS6detail15normal_iteratorINSB_10device_ptrIS5_EEEEPS6_SG_PlNS0_13ScanTileStateIiLb1EEEN4cuda3std3__410__not_fn_tI14IsNotOvernightEES6_iNS2_19streaming_context_tIlLb1EEELS7_1EEEvT0_T1_T2_T3_T4_T5_T6_T7_iT8_NS1_7vsmem_tEE19static_temp_storage+40], %r358;
$L__BB2_181:
	setp.ne.s32 	%p41, %r264, 0;
	mov.u32 	%r841, %r196;
	@%p41 bra 	$L__BB2_183;
	st.shared.u32 	[_ZZN3cub18CUB_300001_SM_10006detail6select23DeviceSelectSweepKernelINS2_10policy_hubI5MovieNS0_8NullTypeEiLb0ELNS0_10SelectImplE1EE10Policy1000EN6thrust24THRUST_300001_SM_1000_NS6detail15normal_iteratorINSB_10device_ptrIS5_EEEEPS6_SG_PlNS0_13ScanTileStateIiLb1EEEN4cuda3std3__410__not_fn_tI14IsNotOvernightEES6_iNS2_19streaming_context_tIlLb1EEELS7_1EEEvT0_T1_T2_T3_T4_T5_T6_T7_iT8_NS1_7vsmem_tEE19static_temp_storage+20], %r836;
	mov.u32 	%r841, %r836;
$L__BB2_183:
	bar.sync 	0;
	setp.eq.s32 	%p42, %r845, 0;
	ld.shared.u32 	%r359, [_ZZN3cub18CUB_300001_SM_10006detail6select23DeviceSelectSweepKernelINS2_10policy_hubI5MovieNS0_8NullTypeEiLb0ELNS0_10SelectImplE1EE10Policy1000EN6thrust24THRUST_300001_SM_1000_NS6detail15normal_iteratorINSB_10device_ptrIS5_EEEEPS6_SG_PlNS0_13ScanTileStateIiLb1EEEN4cuda3std3__410__not_fn_tI14IsNotOvernightEES6_iNS2_19streaming_context_tIlLb1EEELS7_1EEEvT0_T1_T2_T3_T4_T5_T6_T7_iT8_NS1_7vsmem_tEE19static_temp_storage+20];
	selp.b32 	%r360, 0, %r359, %p42;
	add.s32 	%r227, %r360, %r841;
	add.s32 	%r228, %r227, %r188;
	add.s32 	%r229, %r189, %r227;
	ld.shared.v2.u32 	{%r361, %r230}, [_ZZN3cub18CUB_300001_SM_10006detail6select23DeviceSelectSweepKernelINS2_10policy_hubI5MovieNS0_8NullTypeEiLb0ELNS0_10SelectImplE1EE10Policy1000EN6thrust24THRUST_300001_SM_1000_NS6detail15normal_iteratorINSB_10device_ptrIS5_EEEEPS6_SG_PlNS0_13ScanTileStateIiLb1EEEN4cuda3std3__410__not_fn_tI14IsNotOvernightEES6_iNS2_19streaming_context_tIlLb1EEELS7_1EEEvT0_T1_T2_T3_T4_T5_T6_T7_iT8_NS1_7vsmem_tEE19static_temp_storage+40];
	ld.shared.u32 	%r231, [_ZZN3cub18CUB_300001_SM_10006detail6select23DeviceSelectSweepKernelINS2_10policy_hubI5MovieNS0_8NullTypeEiLb0ELNS0_10SelectImplE1EE10Policy1000EN6thrust24THRUST_300001_SM_1000_NS6detail15normal_iteratorINSB_10device_ptrIS5_EEEEPS6_SG_PlNS0_13ScanTileStateIiLb1EEEN4cuda3std3__410__not_fn_tI14IsNotOvernightEES6_iNS2_19streaming_context_tIlLb1EEELS7_1EEEvT0_T1_T2_T3_T4_T5_T6_T7_iT8_NS1_7vsmem_tEE19static_temp_storage+36];
	sub.s32 	%r362, 384, %r115;
	sub.s32 	%r849, %r361, %r362;
	sub.s32 	%r233, %r230, %r362;
	setp.gt.s32 	%p43, %r233, 128;
	@%p43 bra 	$L__BB2_196;
	ld.param.u8 	%rs7, [%rd1];
	ld.param.u64 	%rd125, [%rd1+24];
	cvta.to.global.u64 	%rd85, %rd125;
	setp.lt.s32 	%p44, %r227, %r849;
	and.pred  	%p45, %p4, %p44;
	@%p45 bra 	$L__BB2_185;
	bra.uni 	$L__BB2_188;
$L__BB2_185:
	setp.ne.s16 	%p46, %rs7, 0;
	mov.b64 	%rd327, 0;
	@%p46 bra 	$L__BB2_187;
	ld.global.u64 	%rd327, [%rd85];
$L__BB2_187:
	cvt.s64.s32 	%rd127, %r227;
	add.s64 	%rd128, %rd327, %rd127;
	mad.lo.s64 	%rd129, %rd128, 12, %rd4;
	st.global.u32 	[%rd129], %r825;
	st.global.u32 	[%rd129+4], %r826;
	st.global.u32 	[%rd129+8], %r827;
$L__BB2_188:
	setp.ge.s32 	%p47, %r228, %r849;
	not.pred 	%p48, %p5;
	or.pred  	%p49, %p48, %p47;
	@%p49 bra 	$L__BB2_192;
	setp.ne.s16 	%p50, %rs7, 0;
	mov.b64 	%rd328, 0;
	@%p50 bra 	$L__BB2_191;
	ld.global.u64 	%rd328, [%rd85];
$L__BB2_191:
	cvt.s64.s32 	%rd131, %r228;
	add.s64 	%rd132, %rd328, %rd131;
	mad.lo.s64 	%rd133, %rd132, 12, %rd4;
	st.global.u32 	[%rd133], %r828;
	st.global.u32 	[%rd133+4], %r829;
	st.global.u32 	[%rd133+8], %r830;
$L__BB2_192:
	setp.ge.s32 	%p51, %r229, %r849;
	not.pred 	%p52, %p6;
	or.pred  	%p53, %p52, %p51;
	@%p53 bra 	$L__BB2_219;
	setp.ne.s16 	%p54, %rs7, 0;
	mov.b64 	%rd329, 0;
	@%p54 bra 	$L__BB2_195;
	ld.global.u64 	%rd329, [%rd85];
$L__BB2_195:
	cvt.s64.s32 	%rd135, %r229;
	add.s64 	%rd136, %rd329, %rd135;
	mad.lo.s64 	%rd137, %rd136, 12, %rd4;
	st.global.u32 	[%rd137], %r831;
	st.global.u32 	[%rd137+4], %r832;
	st.global.u32 	[%rd137+8], %r833;
	bra.uni 	$L__BB2_219;
$L__BB2_196:
	bar.sync 	0;
	not.pred 	%p55, %p4;
	@%p55 bra 	$L__BB2_198;
	sub.s32 	%r363, %r227, %r231;
	mov.u32 	%r364, _ZZN3cub18CUB_300001_SM_10006detail6select23DeviceSelectSweepKernelINS2_10policy_hubI5MovieNS0_8NullTypeEiLb0ELNS0_10SelectImplE1EE10Policy1000EN6thrust24THRUST_300001_SM_1000_NS6detail15normal_iteratorINSB_10device_ptrIS5_EEEEPS6_SG_PlNS0_13ScanTileStateIiLb1EEEN4cuda3std3__410__not_fn_tI14IsNotOvernightEES6_iNS2_19streaming_context_tIlLb1EEELS7_1EEEvT0_T1_T2_T3_T4_T5_T6_T7_iT8_NS1_7vsmem_tEE19static_temp_storage;
	mad.lo.s32 	%r365, %r363, 12, %r364;
	st.shared.u32 	[%r365], %r825;
	st.shared.u32 	[%r365+4], %r826;
	st.shared.u32 	[%r365+8], %r827;
$L__BB2_198:
	not.pred 	%p56, %p5;
	@%p56 bra 	$L__BB2_200;
	sub.s32 	%r366, %r228, %r231;
	mov.u32 	%r367, _ZZN3cub18CUB_300001_SM_10006detail6select23DeviceSelectSweepKernelINS2_10policy_hubI5MovieNS0_8NullTypeEiLb0ELNS0_10SelectImplE1EE10Policy1000EN6thrust24THRUST_300001_SM_1000_NS6detail15normal_iteratorINSB_10device_ptrIS5_EEEEPS6_SG_PlNS0_13ScanTileStateIiLb1EEEN4cuda3std3__410__not_fn_tI14IsNotOvernightEES6_iNS2_19streaming_context_tIlLb1EEELS7_1EEEvT0_T1_T2_T3_T4_T5_T6_T7_iT8_NS1_7vsmem_tEE19static_temp_storage;
	mad.lo.s32 	%r368, %r366, 12, %r367;
	st.shared.u32 	[%r368], %r828;
	st.shared.u32 	[%r368+4], %r829;
	st.shared.u32 	[%r368+8], %r830;
$L__BB2_200:
	not.pred 	%p57, %p6;
	@%p57 bra 	$L__BB2_202;
	sub.s32 	%r369, %r229, %r231;
	mov.u32 	%r370, _ZZN3cub18CUB_300001_SM_10006detail6select23DeviceSelectSweepKernelINS2_10policy_hubI5MovieNS0_8NullTypeEiLb0ELNS0_10SelectImplE1EE10Policy1000EN6thrust24THRUST_300001_SM_1000_NS6detail15normal_iteratorINSB_10device_ptrIS5_EEEEPS6_SG_PlNS0_13ScanTileStateIiLb1EEEN4cuda3std3__410__not_fn_tI14IsNotOvernightEES6_iNS2_19streaming_context_tIlLb1EEELS7_1EEEvT0_T1_T2_T3_T4_T5_T6_T7_iT8_NS1_7vsmem_tEE19static_temp_storage;
	mad.lo.s32 	%r371, %r369, 12, %r370;
	st.shared.u32 	[%r371], %r831;
	st.shared.u32 	[%r371+4], %r832;
	st.shared.u32 	[%r371+8], %r833;
$L__BB2_202:
	bar.sync 	0;
	setp.ge.s32 	%p58, %r845, %r233;
	@%p58 bra 	$L__BB2_219;
	ld.param.u8 	%rs8, [%rd1];
	ld.param.u64 	%rd138, [%rd1+24];
	cvta.to.global.u64 	%rd86, %rd138;
	add.s32 	%r372, %r230, %r255;
	add.s32 	%r373, %r845, %r2;
	sub.s32 	%r374, %r372, %r373;
	add.s32 	%r234, %r374, -385;
	and.b32  	%r375, %r234, 384;
	setp.eq.s32 	%p59, %r375, 384;
	@%p59 bra 	$L__BB2_208;
	shr.u32 	%r376, %r234, 7;
	add.s32 	%r377, %r376, 1;
	and.b32  	%r378, %r377, 3;
	add.s32 	%r844, %r845, %r231;
	neg.s32 	%r843, %r378;
	mov.u32 	%r379, _ZZN3cub18CUB_300001_SM_10006detail6select23DeviceSelectSweepKernelINS2_10policy_hubI5MovieNS0_8NullTypeEiLb0ELNS0_10SelectImplE1EE10Policy1000EN6thrust24THRUST_300001_SM_1000_NS6detail15normal_iteratorINSB_10device_ptrIS5_EEEEPS6_SG_PlNS0_13ScanTileStateIiLb1EEEN4cuda3std3__410__not_fn_tI14IsNotOvernightEES6_iNS2_19streaming_context_tIlLb1EEELS7_1EEEvT0_T1_T2_T3_T4_T5_T6_T7_iT8_NS1_7vsmem_tEE19static_temp_storage;
	mad.lo.s32 	%r380, %r845, 12, %r379;
	add.s32 	%r842, %r380, 4;
	shl.b32 	%r381, %r377, 7;
	and.b32  	%r382, %r381, 384;
	add.s32 	%r845, %r845, %r382;
$L__BB2_205:
	.pragma "nounroll";
	setp.ne.s16 	%p60, %rs8, 0;
	mov.b64 	%rd322, 0;
	@%p60 bra 	$L__BB2_207;
	ld.global.u64 	%rd322, [%rd86];
$L__BB2_207:
	cvt.s64.s32 	%rd140, %r844;
	add.s64 	%rd141, %rd322, %rd140;
	mad.lo.s64 	%rd142, %rd141, 12, %rd4;
	ld.shared.u32 	%r383, [%r842+-4];
	ld.shared.u32 	%r384, [%r842];
	ld.shared.u32 	%r385, [%r842+4];
	st.global.u32 	[%rd142], %r383;
	st.global.u32 	[%rd142+4], %r384;
	st.global.u32 	[%rd142+8], %r385;
	add.s32 	%r844, %r844, 128;
	add.s32 	%r843, %r843, 1;
	setp.ne.s32 	%p61, %r843, 0;
	add.s32 	%r842, %r842, 1536;
	@%p61 bra 	$L__BB2_205;
$L__BB2_208:
	setp.lt.u32 	%p62, %r234, 384;
	@%p62 bra 	$L__BB2_219;
	add.s64 	%rd89, %rd4, 4616;
	add.s32 	%r847, %r845, %r231;
	mov.u32 	%r386, _ZZN3cub18CUB_300001_SM_10006detail6select23DeviceSelectSweepKernelINS2_10policy_hubI5MovieNS0_8NullTypeEiLb0ELNS0_10SelectImplE1EE10Policy1000EN6thrust24THRUST_300001_SM_1000_NS6detail15normal_iteratorINSB_10device_ptrIS5_EEEEPS6_SG_PlNS0_13ScanTileStateIiLb1EEEN4cuda3std3__410__not_fn_tI14IsNotOvernightEES6_iNS2_19streaming_context_tIlLb1EEELS7_1EEEvT0_T1_T2_T3_T4_T5_T6_T7_iT8_NS1_7vsmem_tEE19static_temp_storage;
	mad.lo.s32 	%r387, %r845, 12, %r386;
	add.s32 	%r846, %r387, 3072;
$L__BB2_210:
	setp.ne.s16 	%p63, %rs8, 0;
	cvt.s64.s32 	%rd90, %r847;
	mov.b64 	%rd323, 0;
	@%p63 bra 	$L__BB2_212;
	ld.global.u64 	%rd323, [%rd86];
$L__BB2_212:
	setp.ne.s16 	%p64, %rs8, 0;
	add.s64 	%rd145, %rd323, %rd90;
	mad.lo.s64 	%rd146, %rd145, 12, %rd89;
	ld.shared.u32 	%r388, [%r846+-3072];
	ld.shared.u32 	%r389, [%r846+-3068];
	ld.shared.u32 	%r390, [%r846+-3064];
	st.global.u32 	[%rd146+-4616], %r388;
	st.global.u32 	[%rd146+-4612], %r389;
	st.global.u32 	[%rd146+-4608], %r390;
	mov.b64 	%rd324, 0;
	@%p64 bra 	$L__BB2_214;
	ld.global.u64 	%rd324, [%rd86];
$L__BB2_214:
	setp.ne.s16 	%p65, %rs8, 0;
	add.s64 	%rd148, %rd324, %rd90;
	mad.lo.s64 	%rd149, %rd148, 12, %rd89;
	ld.shared.u32 	%r391, [%r846+-1536];
	ld.shared.u32 	%r392, [%r846+-1532];
	ld.shared.u32 	%r393, [%r846+-1528];
	st.global.u32 	[%rd149+-3080], %r391;
	st.global.u32 	[%rd149+-3076], %r392;
	st.global.u32 	[%rd149+-3072], %r393;
	mov.b64 	%rd325, 0;
	@%p65 bra 	$L__BB2_216;
	ld.global.u64 	%rd325, [%rd86];
$L__BB2_216:
	setp.ne.s16 	%p66, %rs8, 0;
	add.s64 	%rd151, %rd325, %rd90;
	mad.lo.s64 	%rd152, %rd151, 12, %rd89;
	ld.shared.u32 	%r394, [%r846];
	ld.shared.u32 	%r395, [%r846+4];
	ld.shared.u32 	%r396, [%r846+8];
	st.global.u32 	[%rd152+-1544], %r394;
	st.global.u32 	[%rd152+-1540], %r395;
	st.global.u32 	[%rd152+-1536], %r396;
	mov.b64 	%rd326, 0;
	@%p66 bra 	$L__BB2_218;
	ld.global.u64 	%rd326, [%rd86];
$L__BB2_218:
	cvt.u32.u64 	%r397, %rd90;
	add.s64 	%rd153, %rd326, %rd90;
	mad.lo.s64 	%rd154, %rd153, 12, %rd89;
	ld.shared.u32 	%r398, [%r846+1536];
	ld.shared.u32 	%r399, [%r846+1540];
	ld.shared.u32 	%r400, [%r846+1544];
	st.global.u32 	[%rd154+-8], %r398;
	st.global.u32 	[%rd154+-4], %r399;
	st.global.u32 	[%rd154], %r400;
	add.s32 	%r845, %r845, 512;
	add.s32 	%r847, %r397, 512;
	add.s32 	%r846, %r846, 6144;
	setp.lt.s32 	%p67, %r845, %r233;
	@%p67 bra 	$L__BB2_210;
$L__BB2_219:
	mov.u32 	%r530, %tid.x;
	setp.ne.s32 	%p120, %r530, 0;
	@%p120 bra 	$L__BB2_227;
	ld.param.u8 	%rs27, [%rd1+1];
	setp.eq.s16 	%p121, %rs27, 0;
	@%p121 bra 	$L__BB2_224;
	ld.param.u8 	%rs28, [%rd1];
	setp.ne.s16 	%p122, %rs28, 0;
	mov.b64 	%rd330, 0;
	@%p122 bra 	$L__BB2_223;
	ld.param.u64 	%rd196, [%rd1+24];
	cvta.to.global.u64 	%rd197, %rd196;
	ld.global.u64 	%rd330, [%rd197];
$L__BB2_223:
	ld.param.u64 	%rd293, [_ZN3cub18CUB_300001_SM_10006detail6select23DeviceSelectSweepKernelINS2_10policy_hubI5MovieNS0_8NullTypeEiLb0ELNS0_10SelectImplE1EE10Policy1000EN6thrust24THRUST_300001_SM_1000_NS6detail15normal_iteratorINSB_10device_ptrIS5_EEEEPS6_SG_PlNS0_13ScanTileStateIiLb1EEEN4cuda3std3__410__not_fn_tI14IsNotOvernightEES6_iNS2_19streaming_context_tIlLb1EEELS7_1EEEvT0_T1_T2_T3_T4_T5_T6_T7_iT8_NS1_7vsmem_tE_param_3];
	cvt.s64.s32 	%rd198, %r849;
	add.s64 	%rd199, %rd330, %rd198;
	cvta.to.global.u64 	%rd200, %rd293;
	st.global.u64 	[%rd200], %rd199;
	bra.uni 	$L__BB2_227;
$L__BB2_224:
	ld.param.u8 	%rs29, [%rd1];
	setp.ne.s16 	%p123, %rs29, 0;
	mov.b64 	%rd331, 0;
	@%p123 bra 	$L__BB2_226;
	ld.param.u64 	%rd202, [%rd1+24];
	cvta.to.global.u64 	%rd203, %rd202;
	ld.global.u64 	%rd331, [%rd203];
$L__BB2_226:
	cvt.s64.s32 	%rd204, %r849;
	add.s64 	%rd205, %rd331, %rd204;
	ld.param.u64 	%rd206, [%rd1+32];
	cvta.to.global.u64 	%rd207, %rd206;
	st.global.u64 	[%rd207], %rd205;
$L__BB2_227:
	ret;

}
	// .globl	_ZN3cub18CUB_300001_SM_10006detail10merge_sort30DeviceMergeSortBlockSortKernelINS2_10policy_hubIN6thrust24THRUST_300001_SM_1000_NS6detail15normal_iteratorINS6_10device_ptrI5MovieEEEEE9Policy600ESC_PNS0_8NullTypeESC_SG_j14CompareEndTimeSA_SF_EEvbT0_T1_T2_T3_T4_PT6_PT7_T5_NS1_7vsmem_tE
.visible .entry _ZN3cub18CUB_300001_SM_10006detail10merge_sort30DeviceMergeSortBlockSortKernelINS2_10policy_hubIN6thrust24THRUST_300001_SM_1000_NS6detail15normal_iteratorINS6_10device_ptrI5MovieEEEEE9Policy600ESC_PNS0_8NullTypeESC_SG_j14CompareEndTimeSA_SF_EEvbT0_T1_T2_T3_T4_PT6_PT7_T5_NS1_7vsmem_tE(
	.param .u8 _ZN3cub18CUB_300001_SM_10006detail10merge_sort30DeviceMergeSortBlockSortKernelINS2_10policy_hubIN6thrust24THRUST_300001_SM_1000_NS6detail15normal_iteratorINS6_10device_ptrI5MovieEEEEE9Policy600ESC_PNS0_8NullTypeESC_SG_j14CompareEndTimeSA_SF_EEvbT0_T1_T2_T3_T4_PT6_PT7_T5_NS1_7vsmem_tE_param_0,
	.param .align 8 .b8 _ZN3cub18CUB_300001_SM_10006detail10merge_sort30DeviceMergeSortBlockSortKernelINS2_10policy_hubIN6thrust24THRUST_300001_SM_1000_NS6detail15normal_iteratorINS6_10device_ptrI5MovieEEEEE9Policy600ESC_PNS0_8NullTypeESC_SG_j14CompareEndTimeSA_SF_EEvbT0_T1_T2_T3_T4_PT6_PT7_T5_NS1_7vsmem_tE_param_1[8],
	.param .u64 .ptr .align 1 _ZN3cub18CUB_300001_SM_10006detail10merge_sort30DeviceMergeSortBlockSortKernelINS2_10policy_hubIN6thrust24THRUST_300001_SM_1000_NS6detail15normal_iteratorINS6_10device_ptrI5MovieEEEEE9Policy600ESC_PNS0_8NullTypeESC_SG_j14CompareEndTimeSA_SF_EEvbT0_T1_T2_T3_T4_PT6_PT7_T5_NS1_7vsmem_tE_param_2,
	.param .align 8 .b8 _ZN3cub18CUB_300001_SM_10006detail10merge_sort30DeviceMergeSortBlockSortKernelINS2_10policy_hubIN6thrust24THRUST_300001_SM_1000_NS6detail15normal_iteratorINS6_10device_ptrI5MovieEEEEE9Policy600ESC_PNS0_8NullTypeESC_SG_j14CompareEndTimeSA_SF_EEvbT0_T1_T2_T3_T4_PT6_PT7_T5_NS1_7vsmem_tE_param_3[8],
	.param .u64 .ptr .align 1 _ZN3cub18CUB_300001_SM_10006detail10merge_sort30DeviceMergeSortBlockSortKernelINS2_10policy_hubIN6thrust24THRUST_300001_SM_1000_NS6detail15normal_iteratorINS6_10device_ptrI5MovieEEEEE9Policy600ESC_PNS0_8NullTypeESC_SG_j14CompareEndTimeSA_SF_EEvbT0_T1_T2_T3_T4_PT6_PT7_T5_NS1_7vsmem_tE_param_4,
	.param .u32 _ZN3cub18CUB_300001_SM_10006detail10merge_sort30DeviceMergeSortBlockSortKernelINS2_10policy_hubIN6thrust24THRUST_300001_SM_1000_NS6detail15normal_iteratorINS6_10device_ptrI5MovieEEEEE9Policy600ESC_PNS0_8NullTypeESC_SG_j14CompareEndTimeSA_SF_EEvbT0_T1_T2_T3_T4_PT6_PT7_T5_NS1_7vsmem_tE_param_5,
	.param .u64 .ptr .align 1 _ZN3cub18CUB_300001_SM_10006detail10merge_sort30DeviceMergeSortBlockSortKernelINS2_10policy_hubIN6thrust24THRUST_300001_SM_1000_NS6detail15normal_iteratorINS6_10device_ptrI5MovieEEEEE9Policy600ESC_PNS0_8NullTypeESC_SG_j14CompareEndTimeSA_SF_EEvbT0_T1_T2_T3_T4_PT6_PT7_T5_NS1_7vsmem_tE_param_6,
	.param .u64 .ptr .align 1 _ZN3cub18CUB_300001_SM_10006detail10merge_sort30DeviceMergeSortBlockSortKernelINS2_10policy_hubIN6thrust24THRUST_300001_SM_1000_NS6detail15normal_iteratorINS6_10device_ptrI5MovieEEEEE9Policy600ESC_PNS0_8NullTypeESC_SG_j14CompareEndTimeSA_SF_EEvbT0_T1_T2_T3_T4_PT6_PT7_T5_NS1_7vsmem_tE_param_7,
	.param .align 1 .b8 _ZN3cub18CUB_300001_SM_10006detail10merge_sort30DeviceMergeSortBlockSortKernelINS2_10policy_hubIN6thrust24THRUST_300001_SM_1000_NS6detail15normal_iteratorINS6_10device_ptrI5MovieEEEEE9Policy600ESC_PNS0_8NullTypeESC_SG_j14CompareEndTimeSA_SF_EEvbT0_T1_T2_T3_T4_PT6_PT7_T5_NS1_7vsmem_tE_param_8[1],
	.param .align 8 .b8 _ZN3cub18CUB_300001_SM_10006detail10merge_sort30DeviceMergeSortBlockSortKernelINS2_10policy_hubIN6thrust24THRUST_300001_SM_1000_NS6detail15normal_iteratorINS6_10device_ptrI5MovieEEEEE9Policy600ESC_PNS0_8NullTypeESC_SG_j14CompareEndTimeSA_SF_EEvbT0_T1_T2_T3_T4_PT6_PT7_T5_NS1_7vsmem_tE_param_9[8]
)
.maxntid 256
{
	.reg .pred 	%p<137>;
	.reg .b16 	%rs<4>;
	.reg .b32 	%r<915>;
	.reg .b64 	%rd<31>;
	// demoted variable
	.shared .align 16 .b8 _ZZN3cub18CUB_300001_SM_10006detail10merge_sort30DeviceMergeSortBlockSortKernelINS2_10policy_hubIN6thrust24THRUST_300001_SM_1000_NS6detail15normal_iteratorINS6_10device_ptrI5MovieEEEEE9Policy600ESC_PNS0_8NullTypeESC_SG_j14CompareEndTimeSA_SF_EEvbT0_T1_T2_T3_T4_PT6_PT7_T5_NS1_7vsmem_tEE19static_temp_storage[15376];
	ld.param.u64 	%rd9, [_ZN3cub18CUB_300001_SM_10006detail10merge_sort30DeviceMergeSortBlockSortKernelINS2_10policy_hubIN6thrust24THRUST_300001_SM_1000_NS6detail15normal_iteratorINS6_10device_ptrI5MovieEEEEE9Policy600ESC_PNS0_8NullTypeESC_SG_j14CompareEndTimeSA_SF_EEvbT0_T1_T2_T3_T4_PT6_PT7_T5_NS1_7vsmem_tE_param_3];
	ld.param.u64 	%rd10, [_ZN3cub18CUB_300001_SM_10006detail10merge_sort30DeviceMergeSortBlockSortKernelINS2_10policy_hubIN6thrust24THRUST_300001_SM_1000_NS6detail15normal_iteratorINS6_10device_ptrI5MovieEEEEE9Policy600ESC_PNS0_8NullTypeESC_SG_j14CompareEndTimeSA_SF_EEvbT0_T1_T2_T3_T4_PT6_PT7_T5_NS1_7vsmem_tE_param_1];
	ld.param.u32 	%r494, [_ZN3cub18CUB_300001_SM_10006detail10merge_sort30DeviceMergeSortBlockSortKernelINS2_10policy_hubIN6thrust24THRUST_300001_SM_1000_NS6detail15normal_iteratorINS6_10device_ptrI5MovieEEEEE9Policy600ESC_PNS0_8NullTypeESC_SG_j14CompareEndTimeSA_SF_EEvbT0_T1_T2_T3_T4_PT6_PT7_T5_NS1_7vsmem_tE_param_5];
	cvta.to.global.u64 	%rd1, %rd10;
	cvta.to.global.u64 	%rd2, %rd9;
	mov.u32 	%r495, %ctaid.x;
	mov.u32 	%r496, %nctaid.x;
	mul.lo.s32 	%r1, %r495, 1280;
	add.s32 	%r497, %r496, -1;
	setp.ge.u32 	%p21, %r495, %r497;
	@%p21 bra 	$L__BB3_51;
	// begin inline asm
	griddepcontrol.wait;
	// end inline asm
	cvt.u64.u32 	%rd20, %r1;
	mov.u32 	%r2, %tid.x;
	and.b32  	%r3, %r2, 31;
	and.b32  	%r565, %r2, 992;
	mul.lo.s32 	%r4, %r565, 5;
	or.b32  	%r566, %r4, %r3;
	cvt.u64.u32 	%rd21, %r566;
	add.s64 	%rd3, %rd21, %rd20;
	mad.lo.s64 	%rd22, %rd3, 12, %rd1;
	ld.global.u32 	%r567, [%rd22];
	ld.global.u32 	%r568, [%rd22+4];
	ld.global.u32 	%r569, [%rd22+8];
	ld.global.u32 	%r570, [%rd22+384];
	ld.global.u32 	%r571, [%rd22+388];
	ld.global.u32 	%r572, [%rd22+392];
	ld.global.u32 	%r573, [%rd22+768];
	ld.global.u32 	%r574, [%rd22+772];
	ld.global.u32 	%r575, [%rd22+776];
	ld.global.u32 	%r576, [%rd22+1152];
	ld.global.u32 	%r577, [%rd22+1156];
	ld.global.u32 	%r578, [%rd22+1160];
	ld.global.u32 	%r579, [%rd22+1536];
	ld.global.u32 	%r580, [%rd22+1540];
	ld.global.u32 	%r581, [%rd22+1544];
	// begin inline asm
	mov.u32 %r564, %laneid;
	// end inline asm
	shr.u32 	%r582, %r2, 5;
	mad.lo.s32 	%r583, %r582, 160, %r564;
	mov.u32 	%r584, _ZZN3cub18CUB_300001_SM_10006detail10merge_sort30DeviceMergeSortBlockSortKernelINS2_10policy_hubIN6thrust24THRUST_300001_SM_1000_NS6detail15normal_iteratorINS6_10device_ptrI5MovieEEEEE9Policy600ESC_PNS0_8NullTypeESC_SG_j14CompareEndTimeSA_SF_EEvbT0_T1_T2_T3_T4_PT6_PT7_T5_NS1_7vsmem_tEE19static_temp_storage;
	mad.lo.s32 	%r5, %r583, 12, %r584;
	st.shared.u32 	[%r5], %r567;
	st.shared.u32 	[%r5+4], %r568;
	st.shared.u32 	[%r5+8], %r569;
	st.shared.u32 	[%r5+384], %r570;
	st.shared.u32 	[%r5+388], %r571;
	st.shared.u32 	[%r5+392], %r572;
	st.shared.u32 	[%r5+768], %r573;
	st.shared.u32 	[%r5+772], %r574;
	st.shared.u32 	[%r5+776], %r575;
	st.shared.u32 	[%r5+1152], %r576;
	st.shared.u32 	[%r5+1156], %r577;
	st.shared.u32 	[%r5+1160], %r578;
	st.shared.u32 	[%r5+1536], %r579;
	st.shared.u32 	[%r5+1540], %r580;
	st.shared.u32 	[%r5+1544], %r581;
	bar.warp.sync 	-1;
	mad.lo.s32 	%r6, %r564, 48, %r5;
	ld.shared.u32 	%r696, [%r6];
	ld.shared.u32 	%r695, [%r6+4];
	ld.shared.u32 	%r694, [%r6+8];
	ld.shared.u32 	%r10, [%r6+12];
	ld.shared.u32 	%r11, [%r6+16];
	ld.shared.u32 	%r12, [%r6+20];
	ld.shared.u32 	%r678, [%r6+24];
	ld.shared.u32 	%r677, [%r6+28];
	ld.shared.u32 	%r676, [%r6+32];
	ld.shared.u32 	%r16, [%r6+36];
	ld.shared.u32 	%r17, [%r6+40];
	ld.shared.u32 	%r18, [%r6+44];
	ld.shared.u32 	%r19, [%r6+48];
	ld.shared.u32 	%r20, [%r6+52];
	ld.shared.u32 	%r21, [%r6+56];
	bar.sync 	0;
	// begin inline asm
	griddepcontrol.launch_dependents;
	// end inline asm
	setp.ge.s32 	%p87, %r11, %r695;
	mov.u32 	%r682, %r12;
	mov.u32 	%r683, %r11;
	mov.u32 	%r684, %r10;
	@%p87 bra 	$L__BB3_3;
	mov.u32 	%r682, %r694;
	mov.u32 	%r683, %r695;
	mov.u32 	%r684, %r696;
	mov.u32 	%r694, %r12;
	mov.u32 	%r695, %r11;
	mov.u32 	%r696, %r10;
$L__BB3_3:
	setp.ge.s32 	%p88, %r17, %r677;
	mov.u32 	%r688, %r18;
	mov.u32 	%r689, %r17;
	mov.u32 	%r690, %r16;
	@%p88 bra 	$L__BB3_5;
	mov.u32 	%r688, %r676;
	mov.u32 	%r689, %r677;
	mov.u32 	%r690, %r678;
	mov.u32 	%r676, %r18;
	mov.u32 	%r677, %r17;
	mov.u32 	%r678, %r16;
$L__BB3_5:
	setp.ge.s32 	%p89, %r677, %r683;
	mov.u32 	%r700, %r676;
	mov.u32 	%r701, %r677;
	mov.u32 	%r702, %r678;
	@%p89 bra 	$L__BB3_7;
	mov.u32 	%r700, %r682;
	mov.u32 	%r701, %r683;
	mov.u32 	%r702, %r684;
	mov.u32 	%r682, %r676;
	mov.u32 	%r683, %r677;
	mov.u32 	%r684, %r678;
$L__BB3_7:
	setp.ge.s32 	%p90, %r20, %r689;
	mov.u32 	%r685, %r21;
	mov.u32 	%r686, %r20;
	mov.u32 	%r687, %r19;
	@%p90 bra 	$L__BB3_9;
	mov.u32 	%r685, %r688;
	mov.u32 	%r686, %r689;
	mov.u32 	%r687, %r690;
	mov.u32 	%r688, %r21;
	mov.u32 	%r689, %r20;
	mov.u32 	%r690, %r19;
$L__BB3_9:
	setp.ge.s32 	%p91, %r683, %r695;
	mov.u32 	%r706, %r682;
	mov.u32 	%r707, %r683;
	mov.u32 	%r708, %r684;
	@%p91 bra 	$L__BB3_11;
	mov.u32 	%r706, %r694;
	mov.u32 	%r707, %r695;
	mov.u32 	%r708, %r696;
	mov.u32 	%r694, %r682;
	mov.u32 	%r695, %r683;
	mov.u32 	%r696, %r684;
$L__BB3_11:
	setp.ge.s32 	%p92, %r689, %r701;
	mov.u32 	%r712, %r688;
	mov.u32 	%r713, %r689;
	mov.u32 	%r714, %r690;
	@%p92 bra 	$L__BB3_13;
	mov.u32 	%r712, %r700;
	mov.u32 	%r713, %r701;
	mov.u32 	%r714, %r702;
	mov.u32 	%r700, %r688;
	mov.u32 	%r701, %r689;
	mov.u32 	%r702, %r690;
$L__BB3_13:
	setp.ge.s32 	%p93, %r701, %r707;
	mov.u32 	%r724, %r700;
	mov.u32 	%r725, %r701;
	mov.u32 	%r726, %r702;
	@%p93 bra 	$L__BB3_15;
	mov.u32 	%r724, %r706;
	mov.u32 	%r725, %r707;
	mov.u32 	%r726, %r708;
	mov.u32 	%r706, %r700;
	mov.u32 	%r707, %r701;
	mov.u32 	%r708, %r702;
$L__BB3_15:
	setp.ge.s32 	%p94, %r686, %r713;
	mov.u32 	%r727, %r685;
	mov.u32 	%r728, %r686;
	mov.u32 	%r729, %r687;
	@%p94 bra 	$L__BB3_17;
	mov.u32 	%r727, %r712;
	mov.u32 	%r728, %r713;
	mov.u32 	%r729, %r714;
	mov.u32 	%r712, %r685;
	mov.u32 	%r713, %r686;
	mov.u32 	%r714, %r687;
$L__BB3_17:
	setp.ge.s32 	%p95, %r707, %r695;
	mov.u32 	%r736, %r706;
	mov.u32 	%r737, %r707;
	mov.u32 	%r738, %r708;
	@%p95 bra 	$L__BB3_19;
	mov.u32 	%r736, %r694;
	mov.u32 	%r737, %r695;
	mov.u32 	%r738, %r696;
	mov.u32 	%r694, %r706;
	mov.u32 	%r695, %r707;
	mov.u32 	%r696, %r708;
$L__BB3_19:
	setp.ge.s32 	%p96, %r713, %r725;
	mov.u32 	%r730, %r712;
	mov.u32 	%r731, %r713;
	mov.u32 	%r732, %r714;
	@%p96 bra 	$L__BB3_21;
	mov.u32 	%r730, %r724;
	mov.u32 	%r731, %r725;
	mov.u32 	%r732, %r726;
	mov.u32 	%r724, %r712;
	mov.u32 	%r725, %r713;
	mov.u32 	%r726, %r714;
$L__BB3_21:
	mad.lo.s32 	%r82, %r2, 60, %r584;
	mov.b32 	%r742, 2;
$L__BB3_22:
	bar.sync 	0;
	add.s32 	%r587, %r742, -1;
	shr.u32 	%r588, %r742, 1;
	st.shared.u32 	[%r82], %r696;
	st.shared.u32 	[%r82+4], %r695;
	st.shared.u32 	[%r82+8], %r694;
	st.shared.u32 	[%r82+12], %r738;
	st.shared.u32 	[%r82+16], %r737;
	st.shared.u32 	[%r82+20], %r736;
	st.shared.u32 	[%r82+24], %r726;
	st.shared.u32 	[%r82+28], %r725;
	st.shared.u32 	[%r82+32], %r724;
	st.shared.u32 	[%r82+36], %r732;
	st.shared.u32 	[%r82+40], %r731;
	st.shared.u32 	[%r82+44], %r730;
	st.shared.u32 	[%r82+48], %r729;
	st.shared.u32 	[%r82+52], %r728;
	st.shared.u32 	[%r82+56], %r727;
	bar.sync 	0;
	neg.s32 	%r589, %r742;
	and.b32  	%r590, %r2, %r589;
	mul.lo.s32 	%r591, %r590, 5;
	mul.lo.s32 	%r592, %r588, 5;
	and.b32  	%r593, %r587, %r2;
	mul.lo.s32 	%r594, %r593, 5;
	min.u32 	%r99, %r594, 1280;
	min.u32 	%r100, %r591, 1280;
	add.s32 	%r595, %r100, %r592;
	min.u32 	%r101, %r595, 1280;
	add.s32 	%r596, %r101, %r592;
	min.u32 	%r102, %r596, 1280;
	sub.s32 	%r597, %r101, %r100;
	sub.s32 	%r598, %r102, %r101;
	setp.lt.s32 	%p97, %r99, %r598;
	sub.s32 	%r599, %r99, %r598;
	selp.b32 	%r745, 0, %r599, %p97;
	min.s32 	%r743, %r597, %r99;
	setp.ge.s32 	%p98, %r745, %r743;
	@%p98 bra 	$L__BB3_25;
	add.s32 	%r105, %r101, %r99;
$L__BB3_24:
	sub.s32 	%r600, %r743, %r745;
	shr.u32 	%r601, %r600, 31;
	add.s32 	%r602, %r600, %r601;
	shr.s32 	%r603, %r602, 1;
	add.s32 	%r604, %r603, %r745;
	add.s32 	%r605, %r604, %r100;
	mov.u32 	%r606, _ZZN3cub18CUB_300001_SM_10006detail10merge_sort30DeviceMergeSortBlockSortKernelINS2_10policy_hubIN6thrust24THRUST_300001_SM_1000_NS6detail15normal_iteratorINS6_10device_ptrI5MovieEEEEE9Policy600ESC_PNS0_8NullTypeESC_SG_j14CompareEndTimeSA_SF_EEvbT0_T1_T2_T3_T4_PT6_PT7_T5_NS1_7vsmem_tEE19static_temp_storage;
	mad.lo.s32 	%r607, %r605, 12, %r606;
	ld.shared.u32 	%r608, [%r607+4];
	not.b32 	%r609, %r604;
	add.s32 	%r610, %r105, %r609;
	mad.lo.s32 	%r611, %r610, 12, %r606;
	ld.shared.u32 	%r612, [%r611+4];
	setp.lt.s32 	%p99, %r612, %r608;
	add.s32 	%r613, %r604, 1;
	selp.b32 	%r745, %r745, %r613, %p99;
	selp.b32 	%r743, %r604, %r743, %p99;
	setp.lt.s32 	%p100, %r745, %r743;
	@%p100 bra 	$L__BB3_24;
$L__BB3_25:
	add.s32 	%r111, %r745, %r100;
	add.s32 	%r614, %r101, %r99;
	sub.s32 	%r112, %r614, %r745;
	mov.u32 	%r615, _ZZN3cub18CUB_300001_SM_10006detail10merge_sort30DeviceMergeSortBlockSortKernelINS2_10policy_hubIN6thrust24THRUST_300001_SM_1000_NS6detail15normal_iteratorINS6_10device_ptrI5MovieEEEEE9Policy600ESC_PNS0_8NullTypeESC_SG_j14CompareEndTimeSA_SF_EEvbT0_T1_T2_T3_T4_PT6_PT7_T5_NS1_7vsmem_tEE19static_temp_storage;
	mad.lo.s32 	%r113, %r111, 12, %r615;
	ld.shared.u32 	%r755, [%r113];
	ld.shared.u32 	%r756, [%r113+4];
	ld.shared.u32 	%r757, [%r113+8];
	mad.lo.s32 	%r117, %r112, 12, %r615;
	ld.shared.u32 	%r746, [%r117];
	ld.shared.u32 	%r747, [%r117+4];
	ld.shared.u32 	%r748, [%r117+8];
	setp.ge.s32 	%p102, %r112, %r102;
	mov.pred 	%p127, 0;
	@%p102 bra 	$L__BB3_27;
	setp.ge.s32 	%p103, %r111, %r101;
	setp.lt.s32 	%p104, %r747, %r756;
	or.pred  	%p127, %p103, %p104;
$L__BB3_27:
	selp.b32 	%r694, %r748, %r757, %p127;
	selp.b32 	%r695, %r747, %r756, %p127;
	selp.b32 	%r696, %r746, %r755, %p127;
	selp.u32 	%r616, 1, 0, %p127;
	add.s32 	%r124, %r112, %r616;
	not.pred 	%p105, %p127;
	selp.u32 	%r617, 1, 0, %p105;
	add.s32 	%r125, %r111, %r617;
	@%p105 bra 	$L__BB3_29;
	ld.shared.u32 	%r746, [%r117+12];
	ld.shared.u32 	%r747, [%r117+16];
	ld.shared.u32 	%r748, [%r117+20];
	bra.uni 	$L__BB3_30;
$L__BB3_29:
	ld.shared.u32 	%r755, [%r113+12];
	ld.shared.u32 	%r756, [%r113+16];
	ld.shared.u32 	%r757, [%r113+20];
$L__BB3_30:
	setp.ge.s32 	%p107, %r124, %r102;
	mov.pred 	%p128, 0;
	@%p107 bra 	$L__BB3_32;
	setp.ge.s32 	%p108, %r125, %r101;
	setp.lt.s32 	%p109, %r747, %r756;
	or.pred  	%p128, %p108, %p109;
$L__BB3_32:
	selp.b32 	%r736, %r748, %r757, %p128;
	selp.b32 	%r737, %r747, %r756, %p128;
	selp.b32 	%r738, %r746, %r755, %p128;
	selp.u32 	%r618, 1, 0, %p128;
	add.s32 	%r141, %r124, %r618;
	not.pred 	%p110, %p128;
	selp.u32 	%r619, 1, 0, %p110;
	add.s32 	%r142, %r125, %r619;
	@%p128 bra 	$L__BB3_34;
	mad.lo.s32 	%r621, %r142, 12, %r615;
	ld.shared.u32 	%r755, [%r621];
	ld.shared.u32 	%r756, [%r621+4];
	ld.shared.u32 	%r757, [%r621+8];
	bra.uni 	$L__BB3_35;
$L__BB3_34:
	mad.lo.s32 	%r623, %r141, 12, %r615;
	ld.shared.u32 	%r746, [%r623];
	ld.shared.u32 	%r747, [%r623+4];
	ld.shared.u32 	%r748, [%r623+8];
$L__BB3_35:
	setp.ge.s32 	%p112, %r141, %r102;
	mov.pred 	%p129, 0;
	@%p112 bra 	$L__BB3_37;
	setp.ge.s32 	%p113, %r142, %r101;
	setp.lt.s32 	%p114, %r747, %r756;
	or.pred  	%p129, %p113, %p114;
$L__BB3_37:
	selp.b32 	%r724, %r748, %r757, %p129;
	selp.b32 	%r725, %r747, %r756, %p129;
	selp.b32 	%r726, %r746, %r755, %p129;
	selp.u32 	%r624, 1, 0, %p129;
	add.s32 	%r158, %r141, %r624;
	not.pred 	%p115, %p129;
	selp.u32 	%r625, 1, 0, %p115;
	add.s32 	%r159, %r142, %r625;
	@%p129 bra 	$L__BB3_39;
	mov.u32 	%r626, _ZZN3cub18CUB_300001_SM_10006detail10merge_sort30DeviceMergeSortBlockSortKernelINS2_10policy_hubIN6thrust24THRUST_300001_SM_1000_NS6detail15normal_iteratorINS6_10device_ptrI5MovieEEEEE9Policy600ESC_PNS0_8NullTypeESC_SG_j14CompareEndTimeSA_SF_EEvbT0_T1_T2_T3_T4_PT6_PT7_T5_NS1_7vsmem_tEE19static_temp_storage;
	mad.lo.s32 	%r627, %r159, 12, %r626;
	ld.shared.u32 	%r755, [%r627];
	ld.shared.u32 	%r756, [%r627+4];
	ld.shared.u32 	%r757, [%r627+8];
	bra.uni 	$L__BB3_40;
$L__BB3_39:
	mov.u32 	%r628, _ZZN3cub18CUB_300001_SM_10006detail10merge_sort30DeviceMergeSortBlockSortKernelINS2_10policy_hubIN6thrust24THRUST_300001_SM_1000_NS6detail15normal_iteratorINS6_10device_ptrI5MovieEEEEE9Policy600ESC_PNS0_8NullTypeESC_SG_j14CompareEndTimeSA_SF_EEvbT0_T1_T2_T3_T4_PT6_PT7_T5_NS1_7vsmem_tEE19static_temp_storage;
	mad.lo.s32 	%r629, %r158, 12, %r628;
	ld.shared.u32 	%r746, [%r629];
	ld.shared.u32 	%r747, [%r629+4];
	ld.shared.u32 	%r748, [%r629+8];
$L__BB3_40:
	setp.ge.s32 	%p117, %r158, %r102;
	mov.pred 	%p130, 0;
	@%p117 bra 	$L__BB3_42;
	setp.ge.s32 	%p118, %r159, %r101;
	setp.lt.s32 	%p119, %r747, %r756;
	or.pred  	%p130, %p118, %p119;
$L__BB3_42:
	selp.b32 	%r730, %r748, %r757, %p130;
	selp.b32 	%r731, %r747, %r756, %p130;
	selp.b32 	%r732, %r746, %r755, %p130;
	selp.u32 	%r630, 1, 0, %p130;
	add.s32 	%r175, %r158, %r630;
	not.pred 	%p120, %p130;
	selp.u32 	%r631, 1, 0, %p120;
	add.s32 	%r176, %r159, %r631;
	@%p130 bra 	$L__BB3_44;
	mov.u32 	%r632, _ZZN3cub18CUB_300001_SM_10006detail10merge_sort30DeviceMergeSortBlockSortKernelINS2_10policy_hubIN6thrust24THRUST_300001_SM_1000_NS6detail15normal_iteratorINS6_10device_ptrI5MovieEEEEE9Policy600ESC_PNS0_8NullTypeESC_SG_j14CompareEndTimeSA_SF_EEvbT0_T1_T2_T3_T4_PT6_PT7_T5_NS1_7vsmem_tEE19static_temp_storage;
	mad.lo.s32 	%r633, %r176, 12, %r632;
	ld.shared.u32 	%r755, [%r633];
	ld.shared.u32 	%r756, [%r633+4];
	ld.shared.u32 	%r757, [%r633+8];
	bra.uni 	$L__BB3_45;
$L__BB3_44:
	mov.u32 	%r634, _ZZN3cub18CUB_300001_SM_10006detail10merge_sort30DeviceMergeSortBlockSortKernelINS2_10policy_hubIN6thrust24THRUST_300001_SM_1000_NS6detail15normal_iteratorINS6_10device_ptrI5MovieEEEEE9Policy600ESC_PNS0_8NullTypeESC_SG_j14CompareEndTimeSA_SF_EEvbT0_T1_T2_T3_T4_PT6_PT7_T5_NS1_7vsmem_tEE19static_temp_storage;
	mad.lo.s32 	%r635, %r175, 12, %r634;
	ld.shared.u32 	%r746, [%r635];
	ld.shared.u32 	%r747, [%r635+4];
	ld.shared.u32 	%r748, [%r635+8];
$L__BB3_45:
	setp.ge.s32 	%p122, %r175, %r102;
	mov.pred 	%p131, 0;
	@%p122 bra 	$L__BB3_47;
	setp.ge.s32 	%p123, %r176, %r101;
	setp.lt.s32 	%p124, %r747, %r756;
	or.pred  	%p131, %p123, %p124;
$L__BB3_47:
	selp.b32 	%r727, %r748, %r757, %p131;
	selp.b32 	%r728, %r747, %r756, %p131;
	selp.b32 	%r729, %r746, %r755, %p131;
	shl.b32 	%r192, %r742, 1;
	setp.lt.u32 	%p125, %r742, 129;
	mov.u32 	%r742, %r192;
	@%p125 bra 	$L__BB3_22;
	ld.param.s8 	%rs3, [_ZN3cub18CUB_300001_SM_10006detail10merge_sort30DeviceMergeSortBlockSortKernelINS2_10policy_hubIN6thrust24THRUST_300001_SM_1000_NS6detail15normal_iteratorINS6_10device_ptrI5MovieEEEEE9Policy600ESC_PNS0_8NullTypeESC_SG_j14CompareEndTimeSA_SF_EEvbT0_T1_T2_T3_T4_PT6_PT7_T5_NS1_7vsmem_tE_param_0];
	bar.sync 	0;
	setp.eq.s16 	%p126, %rs3, 0;
	@%p126 bra 	$L__BB3_50;
	st.shared.u32 	[%r6], %r696;
	st.shared.u32 	[%r6+4], %r695;
	st.shared.u32 	[%r6+8], %r694;
	st.shared.u32 	[%r6+12], %r738;
	st.shared.u32 	[%r6+16], %r737;
	st.shared.u32 	[%r6+20], %r736;
	st.shared.u32 	[%r6+24], %r726;
	st.shared.u32 	[%r6+28], %r725;
	st.shared.u32 	[%r6+32], %r724;
	st.shared.u32 	[%r6+36], %r732;
	st.shared.u32 	[%r6+40], %r731;
	st.shared.u32 	[%r6+44], %r730;
	st.shared.u32 	[%r6+48], %r729;
	st.shared.u32 	[%r6+52], %r728;
	st.shared.u32 	[%r6+56], %r727;
	bar.warp.sync 	-1;
	ld.shared.u32 	%r636, [%r5];
	ld.shared.u32 	%r637, [%r5+4];
	ld.shared.u32 	%r638, [%r5+8];
	ld.shared.u32 	%r639, [%r5+384];
	ld.shared.u32 	%r640, [%r5+388];
	ld.shared.u32 	%r641, [%r5+392];
	ld.shared.u32 	%r642, [%r5+768];
	ld.shared.u32 	%r643, [%r5+772];
	ld.shared.u32 	%r644, [%r5+776];
	ld.shared.u32 	%r645, [%r5+1152];
	ld.shared.u32 	%r646, [%r5+1156];
	ld.shared.u32 	%r647, [%r5+1160];
	ld.shared.u32 	%r648, [%r5+1536];
	ld.shared.u32 	%r649, [%r5+1540];
	ld.shared.u32 	%r650, [%r5+1544];
	cvt.u64.u32 	%rd23, %r4;
	add.s32 	%r651, %r3, %r1;
	cvt.u64.u32 	%rd24, %r651;
	add.s64 	%rd25, %rd24, %rd23;
	mad.lo.s64 	%rd26, %rd25, 12, %rd2;
	st.global.u32 	[%rd26], %r636;
	st.global.u32 	[%rd26+4], %r637;
	st.global.u32 	[%rd26+8], %r638;
	st.global.u32 	[%rd26+384], %r639;
	st.global.u32 	[%rd26+388], %r640;
	st.global.u32 	[%rd26+392], %r641;
	st.global.u32 	[%rd26+768], %r642;
	st.global.u32 	[%rd26+772], %r643;
	st.global.u32 	[%rd26+776], %r644;
	st.global.u32 	[%rd26+1152], %r645;
	st.global.u32 	[%rd26+1156], %r646;
	st.global.u32 	[%rd26+1160], %r647;
	st.global.u32 	[%rd26+1536], %r648;
	st.global.u32 	[%rd26+1540], %r649;
	st.global.u32 	[%rd26+1544], %r650;
	bra.uni 	$L__BB3_140;
$L__BB3_50:
	ld.param.u64 	%rd30, [_ZN3cub18CUB_300001_SM_10006detail10merge_sort30DeviceMergeSortBlockSortKernelINS2_10policy_hubIN6thrust24THRUST_300001_SM_1000_NS6detail15normal_iteratorINS6_10device_ptrI5MovieEEEEE9Policy600ESC_PNS0_8NullTypeESC_SG_j14CompareEndTimeSA_SF_EEvbT0_T1_T2_T3_T4_PT6_PT7_T5_NS1_7vsmem_tE_param_6];
	st.shared.u32 	[%r6], %r696;
	st.shared.u32 	[%r6+4], %r695;
	st.shared.u32 	[%r6+8], %r694;
	st.shared.u32 	[%r6+12], %r738;
	st.shared.u32 	[%r6+16], %r737;
	st.shared.u32 	[%r6+20], %r736;
	st.shared.u32 	[%r6+24], %r726;
	st.shared.u32 	[%r6+28], %r725;
	st.shared.u32 	[%r6+32], %r724;
	st.shared.u32 	[%r6+36], %r732;
	st.shared.u32 	[%r6+40], %r731;
	st.shared.u32 	[%r6+44], %r730;
	st.shared.u32 	[%r6+48], %r729;
	st.shared.u32 	[%r6+52], %r728;
	st.shared.u32 	[%r6+56], %r727;
	bar.warp.sync 	-1;
	ld.shared.u32 	%r652, [%r5];
	ld.shared.u32 	%r653, [%r5+4];
	ld.shared.u32 	%r654, [%r5+8];
	ld.shared.u32 	%r655, [%r5+384];
	ld.shared.u32 	%r656, [%r5+388];
	ld.shared.u32 	%r657, [%r5+392];
	ld.shared.u32 	%r658, [%r5+768];
	ld.shared.u32 	%r659, [%r5+772];
	ld.shared.u32 	%r660, [%r5+776];
	ld.shared.u32 	%r661, [%r5+1152];
	ld.shared.u32 	%r662, [%r5+1156];
	ld.shared.u32 	%r663, [%r5+1160];
	ld.shared.u32 	%r664, [%r5+1536];
	ld.shared.u32 	%r665, [%r5+1540];
	ld.shared.u32 	%r666, [%r5+1544];
	cvta.to.global.u64 	%rd27, %rd30;
	mad.lo.s64 	%rd28, %rd3, 12, %rd27;
	st.global.u32 	[%rd28], %r652;
	st.global.u32 	[%rd28+4], %r653;
	st.global.u32 	[%rd28+8], %r654;
	st.global.u32 	[%rd28+384], %r655;
	st.global.u32 	[%rd28+388], %r656;
	st.global.u32 	[%rd28+392], %r657;
	st.global.u32 	[%rd28+768], %r658;
	st.global.u32 	[%rd28+772], %r659;
	st.global.u32 	[%rd28+776], %r660;
	st.global.u32 	[%rd28+1152], %r661;
	st.global.u32 	[%rd28+1156], %r662;
	st.global.u32 	[%rd28+1160], %r663;
	st.global.u32 	[%rd28+1536], %r664;
	st.global.u32 	[%rd28+1540], %r665;
	st.global.u32 	[%rd28+1544], %r666;
	bra.uni 	$L__BB3_140;
$L__BB3_51:
	sub.s32 	%r498, %r494, %r1;
	min.s32 	%r193, %r498, 1280;
	// begin inline asm
	griddepcontrol.wait;
	// end inline asm
	cvt.u64.u32 	%rd4, %r1;
	mul.wide.u32 	%rd11, %r1, 12;
	add.s64 	%rd12, %rd1, %rd11;
	mov.u32 	%r194, %tid.x;
	ld.global.u32 	%r782, [%rd12+8];
	ld.global.u32 	%r783, [%rd12+4];
	ld.global.u32 	%r784, [%rd12];
	and.b32  	%r198, %r194, 31;
	and.b32  	%r499, %r194, 992;
	mul.lo.s32 	%r199, %r499, 5;
	or.b32  	%r200, %r199, %r198;
	setp.ge.s32 	%p22, %r200, %r193;
	mul.lo.s32 	%r500, %r200, 12;
	cvt.u64.u32 	%rd13, %r500;
	add.s64 	%rd5, %rd12, %rd13;
	mov.u32 	%r770, %r782;
	mov.u32 	%r771, %r783;
	mov.u32 	%r772, %r784;
	@%p22 bra 	$L__BB3_53;
	ld.global.u32 	%r772, [%rd5];
	ld.global.u32 	%r771, [%rd5+4];
	ld.global.u32 	%r770, [%rd5+8];
$L__BB3_53:
	add.s32 	%r207, %r200, 32;
	setp.ge.s32 	%p23, %r207, %r193;
	mov.u32 	%r773, %r782;
	mov.u32 	%r774, %r783;
	mov.u32 	%r775, %r784;
	@%p23 bra 	$L__BB3_55;
	ld.global.u32 	%r775, [%rd5+384];
	ld.global.u32 	%r774, [%rd5+388];
	ld.global.u32 	%r773, [%rd5+392];
$L__BB3_55:
	add.s32 	%r214, %r200, 64;
	setp.ge.s32 	%p24, %r214, %r193;
	mov.u32 	%r776, %r782;
	mov.u32 	%r777, %r783;
	mov.u32 	%r778, %r784;
	@%p24 bra 	$L__BB3_57;
	ld.global.u32 	%r778, [%rd5+768];
	ld.global.u32 	%r777, [%rd5+772];
	ld.global.u32 	%r776, [%rd5+776];
$L__BB3_57:
	add.s32 	%r221, %r200, 96;
	setp.ge.s32 	%p25, %r221, %r193;
	mov.u32 	%r779, %r782;
	mov.u32 	%r780, %r783;
	mov.u32 	%r781, %r784;
	@%p25 bra 	$L__BB3_59;
	ld.global.u32 	%r781, [%rd5+1152];
	ld.global.u32 	%r780, [%rd5+1156];
	ld.global.u32 	%r779, [%rd5+1160];
$L__BB3_59:
	add.s32 	%r228, %r200, 128;
	setp.ge.s32 	%p26, %r228, %r193;
	@%p26 bra 	$L__BB3_61;
	ld.global.u32 	%r784, [%rd5+1536];
	ld.global.u32 	%r783, [%rd5+1540];
	ld.global.u32 	%r782, [%rd5+1544];
$L__BB3_61:
	// begin inline asm
	mov.u32 %r501, %laneid;
	// end inline asm
	shr.u32 	%r502, %r194, 5;
	mad.lo.s32 	%r503, %r502, 160, %r501;
	mov.u32 	%r504, _ZZN3cub18CUB_300001_SM_10006detail10merge_sort30DeviceMergeSortBlockSortKernelINS2_10policy_hubIN6thrust24THRUST_300001_SM_1000_NS6detail15normal_iteratorINS6_10device_ptrI5MovieEEEEE9Policy600ESC_PNS0_8NullTypeESC_SG_j14CompareEndTimeSA_SF_EEvbT0_T1_T2_T3_T4_PT6_PT7_T5_NS1_7vsmem_tEE19static_temp_storage;
	mad.lo.s32 	%r235, %r503, 12, %r504;
	st.shared.u32 	[%r235], %r772;
	st.shared.u32 	[%r235+4], %r771;
	st.shared.u32 	[%r235+8], %r770;
	st.shared.u32 	[%r235+384], %r775;
	st.shared.u32 	[%r235+388], %r774;
	st.shared.u32 	[%r235+392], %r773;
	st.shared.u32 	[%r235+768], %r778;
	st.shared.u32 	[%r235+772], %r777;
	st.shared.u32 	[%r235+776], %r776;
	st.shared.u32 	[%r235+1152], %r781;
	st.shared.u32 	[%r235+1156], %r780;
	st.shared.u32 	[%r235+1160], %r779;
	st.shared.u32 	[%r235+1536], %r784;
	st.shared.u32 	[%r235+1540], %r783;
	st.shared.u32 	[%r235+1544], %r782;
	bar.warp.sync 	-1;
	mad.lo.s32 	%r236, %r501, 48, %r235;
	ld.shared.u32 	%r832, [%r236];
	ld.shared.u32 	%r831, [%r236+4];
	ld.shared.u32 	%r830, [%r236+8];
	ld.shared.u32 	%r240, [%r236+12];
	ld.shared.u32 	%r241, [%r236+16];
	ld.shared.u32 	%r242, [%r236+20];
	ld.shared.u32 	%r243, [%r236+24];
	ld.shared.u32 	%r244, [%r236+28];
	ld.shared.u32 	%r245, [%r236+32];
	ld.shared.u32 	%r246, [%r236+36];
	ld.shared.u32 	%r247, [%r236+40];
	ld.shared.u32 	%r248, [%r236+44];
	ld.shared.u32 	%r249, [%r236+48];
	ld.shared.u32 	%r250, [%r236+52];
	ld.shared.u32 	%r251, [%r236+56];
	bar.sync 	0;
	// begin inline asm
	griddepcontrol.launch_dependents;
	// end inline asm
	mul.lo.s32 	%r252, %r194, 5;
	add.s32 	%r505, %r252, 1;
	setp.ge.u32 	%p27, %r505, %r193;
	mov.u32 	%r866, %r830;
	mov.u32 	%r867, %r831;
	mov.u32 	%r868, %r832;
	mov.u32 	%r793, %r832;
	mov.u32 	%r792, %r831;
	mov.u32 	%r791, %r830;
	@%p27 bra 	$L__BB3_63;
	setp.lt.s32 	%p28, %r831, %r241;
	selp.b32 	%r793, %r240, %r832, %p28;
	max.s32 	%r792, %r831, %r241;
	selp.b32 	%r791, %r242, %r830, %p28;
	mov.u32 	%r866, %r242;
	mov.u32 	%r867, %r241;
	mov.u32 	%r868, %r240;
$L__BB3_63:
	add.s32 	%r506, %r252, 2;
	setp.ge.u32 	%p29, %r506, %r193;
	mov.u32 	%r799, %r793;
	mov.u32 	%r798, %r792;
	mov.u32 	%r797, %r791;
	@%p29 bra 	$L__BB3_65;
	setp.lt.s32 	%p30, %r792, %r244;
	selp.b32 	%r799, %r243, %r793, %p30;
	max.s32 	%r798, %r792, %r244;
	selp.b32 	%r797, %r245, %r791, %p30;
	mov.u32 	%r791, %r245;
	mov.u32 	%r792, %r244;
	mov.u32 	%r793, %r243;
$L__BB3_65:
	add.s32 	%r507, %r252, 3;
	setp.ge.u32 	%p31, %r507, %r193;
	mov.u32 	%r800, %r799;
	mov.u32 	%r801, %r798;
	mov.u32 	%r802, %r797;
	@%p31 bra 	$L__BB3_67;
	setp.lt.s32 	%p32, %r798, %r247;
	selp.b32 	%r800, %r246, %r799, %p32;
	max.s32 	%r801, %r798, %r247;
	selp.b32 	%r802, %r248, %r797, %p32;
	mov.u32 	%r797, %r248;
	mov.u32 	%r798, %r247;
	mov.u32 	%r799, %r246;
$L__BB3_67:
	add.s32 	%r508, %r252, 4;
	setp.lt.u32 	%p33, %r508, %r193;
	selp.b32 	%r857, %r251, %r802, %p33;
	selp.b32 	%r858, %r250, %r801, %p33;
	selp.b32 	%r859, %r249, %r800, %p33;
	setp.ge.u32 	%p34, %r252, %r193;
	@%p34 bra 	$L__BB3_88;
	setp.ge.s32 	%p35, %r867, %r831;
	mov.u32 	%r818, %r866;
	mov.u32 	%r819, %r867;
	mov.u32 	%r820, %r868;
	@%p35 bra 	$L__BB3_70;
	mov.u32 	%r818, %r830;
	mov.u32 	%r819, %r831;
	mov.u32 	%r820, %r832;
	mov.u32 	%r830, %r866;
	mov.u32 	%r831, %r867;
	mov.u32 	%r832, %r868;
$L__BB3_70:
	setp.ge.s32 	%p36, %r798, %r792;
	mov.u32 	%r824, %r797;
	mov.u32 	%r825, %r798;
	mov.u32 	%r826, %r799;
	@%p36 bra 	$L__BB3_72;
	mov.u32 	%r824, %r791;
	mov.u32 	%r825, %r792;
	mov.u32 	%r826, %r793;
	mov.u32 	%r791, %r797;
	mov.u32 	%r792, %r798;
	mov.u32 	%r793, %r799;
$L__BB3_72:
	setp.ge.s32 	%p37, %r792, %r819;
	mov.u32 	%r836, %r791;
	mov.u32 	%r837, %r792;
	mov.u32 	%r838, %r793;
	@%p37 bra 	$L__BB3_74;
	mov.u32 	%r836, %r818;
	mov.u32 	%r837, %r819;
	mov.u32 	%r838, %r820;
	mov.u32 	%r818, %r791;
	mov.u32 	%r819, %r792;
	mov.u32 	%r820, %r793;
$L__BB3_74:
	setp.ge.s32 	%p38, %r858, %r825;
	mov.u32 	%r821, %r857;
	mov.u32 	%r822, %r858;
	mov.u32 	%r823, %r859;
	@%p38 bra 	$L__BB3_76;
	mov.u32 	%r821, %r824;
	mov.u32 	%r822, %r825;
	mov.u32 	%r823, %r826;
	mov.u32 	%r824, %r857;
	mov.u32 	%r825, %r858;
	mov.u32 	%r826, %r859;
$L__BB3_76:
	setp.ge.s32 	%p39, %r819, %r831;
	mov.u32 	%r842, %r818;
	mov.u32 	%r843, %r819;
	mov.u32 	%r844, %r820;
	@%p39 bra 	$L__BB3_78;
	mov.u32 	%r842, %r830;
	mov.u32 	%r843, %r831;
	mov.u32 	%r844, %r832;
	mov.u32 	%r830, %r818;
	mov.u32 	%r831, %r819;
	mov.u32 	%r832, %r820;
$L__BB3_78:
	setp.ge.s32 	%p40, %r825, %r837;
	mov.u32 	%r848, %r824;
	mov.u32 	%r849, %r825;
	mov.u32 	%r850, %r826;
	@%p40 bra 	$L__BB3_80;
	mov.u32 	%r848, %r836;
	mov.u32 	%r849, %r837;
	mov.u32 	%r850, %r838;
	mov.u32 	%r836, %r824;
	mov.u32 	%r837, %r825;
	mov.u32 	%r838, %r826;
$L__BB3_80:
	setp.ge.s32 	%p41, %r837, %r843;
	mov.u32 	%r791, %r836;
	mov.u32 	%r792, %r837;
	mov.u32 	%r793, %r838;
	@%p41 bra 	$L__BB3_82;
	mov.u32 	%r791, %r842;
	mov.u32 	%r792, %r843;
	mov.u32 	%r793, %r844;
	mov.u32 	%r842, %r836;
	mov.u32 	%r843, %r837;
	mov.u32 	%r844, %r838;
$L__BB3_82:
	setp.ge.s32 	%p42, %r822, %r849;
	mov.u32 	%r857, %r821;
	mov.u32 	%r858, %r822;
	mov.u32 	%r859, %r823;
	@%p42 bra 	$L__BB3_84;
	mov.u32 	%r857, %r848;
	mov.u32 	%r858, %r849;
	mov.u32 	%r859, %r850;
	mov.u32 	%r848, %r821;
	mov.u32 	%r849, %r822;
	mov.u32 	%r850, %r823;
$L__BB3_84:
	setp.ge.s32 	%p43, %r843, %r831;
	mov.u32 	%r866, %r842;
	mov.u32 	%r867, %r843;
	mov.u32 	%r868, %r844;
	@%p43 bra 	$L__BB3_86;
	mov.u32 	%r866, %r830;
	mov.u32 	%r867, %r831;
	mov.u32 	%r868, %r832;
	mov.u32 	%r830, %r842;
	mov.u32 	%r831, %r843;
	mov.u32 	%r832, %r844;
$L__BB3_86:
	setp.ge.s32 	%p44, %r849, %r792;
	mov.u32 	%r797, %r848;
	mov.u32 	%r798, %r849;
	mov.u32 	%r799, %r850;
	@%p44 bra 	$L__BB3_88;
	mov.u32 	%r797, %r791;
	mov.u32 	%r798, %r792;
	mov.u32 	%r799, %r793;
	mov.u32 	%r791, %r848;
	mov.u32 	%r792, %r849;
	mov.u32 	%r793, %r850;
$L__BB3_88:
	mov.b32 	%r887, 2;
$L__BB3_89:
	bar.sync 	0;
	add.s32 	%r510, %r887, -1;
	shr.u32 	%r511, %r887, 1;
	mov.u32 	%r512, _ZZN3cub18CUB_300001_SM_10006detail10merge_sort30DeviceMergeSortBlockSortKernelINS2_10policy_hubIN6thrust24THRUST_300001_SM_1000_NS6detail15normal_iteratorINS6_10device_ptrI5MovieEEEEE9Policy600ESC_PNS0_8NullTypeESC_SG_j14CompareEndTimeSA_SF_EEvbT0_T1_T2_T3_T4_PT6_PT7_T5_NS1_7vsmem_tEE19static_temp_storage;
	mad.lo.s32 	%r513, %r194, 60, %r512;
	st.shared.u32 	[%r513], %r832;
	st.shared.u32 	[%r513+4], %r831;
	st.shared.u32 	[%r513+8], %r830;
	st.shared.u32 	[%r513+12], %r868;
	st.shared.u32 	[%r513+16], %r867;
	st.shared.u32 	[%r513+20], %r866;
	st.shared.u32 	[%r513+24], %r793;
	st.shared.u32 	[%r513+28], %r792;
	st.shared.u32 	[%r513+32], %r791;
	st.shared.u32 	[%r513+36], %r799;
	st.shared.u32 	[%r513+40], %r798;
	st.shared.u32 	[%r513+44], %r797;
	st.shared.u32 	[%r513+48], %r859;
	st.shared.u32 	[%r513+52], %r858;
	st.shared.u32 	[%r513+56], %r857;
	bar.sync 	0;
	neg.s32 	%r514, %r887;
	and.b32  	%r515, %r194, %r514;
	mul.lo.s32 	%r516, %r515, 5;
	mul.lo.s32 	%r517, %r511, 5;
	and.b32  	%r518, %r510, %r194;
	mul.lo.s32 	%r519, %r518, 5;
	min.s32 	%r368, %r519, %r193;
	min.s32 	%r369, %r516, %r193;
	add.s32 	%r520, %r369, %r517;
	min.s32 	%r370, %r520, %r193;
	add.s32 	%r521, %r370, %r517;
	min.s32 	%r371, %r521, %r193;
	sub.s32 	%r522, %r370, %r369;
	sub.s32 	%r523, %r371, %r370;
	setp.lt.s32 	%p45, %r368, %r523;
	sub.s32 	%r524, %r368, %r523;
	selp.b32 	%r890, 0, %r524, %p45;
	min.s32 	%r888, %r522, %r368;
	setp.ge.s32 	%p46, %r890, %r888;
	@%p46 bra 	$L__BB3_92;
	add.s32 	%r374, %r370, %r368;
$L__BB3_91:
	sub.s32 	%r525, %r888, %r890;
	shr.u32 	%r526, %r525, 31;
	add.s32 	%r527, %r525, %r526;
	shr.s32 	%r528, %r527, 1;
	add.s32 	%r529, %r528, %r890;
	add.s32 	%r530, %r529, %r369;
	mad.lo.s32 	%r532, %r530, 12, %r512;
	ld.shared.u32 	%r533, [%r532+4];
	not.b32 	%r534, %r529;
	add.s32 	%r535, %r374, %r534;
	mad.lo.s32 	%r536, %r535, 12, %r512;
	ld.shared.u32 	%r537, [%r536+4];
	setp.lt.s32 	%p47, %r537, %r533;
	add.s32 	%r538, %r529, 1;
	selp.b32 	%r890, %r890, %r538, %p47;
	selp.b32 	%r888, %r529, %r888, %p47;
	setp.lt.s32 	%p48, %r890, %r888;
	@%p48 bra 	$L__BB3_91;
$L__BB3_92:
	add.s32 	%r380, %r890, %r369;
	add.s32 	%r539, %r370, %r368;
	sub.s32 	%r381, %r539, %r890;
	mad.lo.s32 	%r382, %r380, 12, %r512;
	ld.shared.u32 	%r900, [%r382];
	ld.shared.u32 	%r901, [%r382+4];
	ld.shared.u32 	%r902, [%r382+8];
	mad.lo.s32 	%r386, %r381, 12, %r512;
	ld.shared.u32 	%r891, [%r386];
	ld.shared.u32 	%r892, [%r386+4];
	ld.shared.u32 	%r893, [%r386+8];
	setp.ge.s32 	%p50, %r381, %r371;
	mov.pred 	%p132, 0;
	@%p50 bra 	$L__BB3_94;
	setp.ge.s32 	%p51, %r380, %r370;
	setp.lt.s32 	%p52, %r892, %r901;
	or.pred  	%p132, %p51, %p52;
$L__BB3_94:
	selp.b32 	%r830, %r893, %r902, %p132;
	selp.b32 	%r831, %r892, %r901, %p132;
	selp.b32 	%r832, %r891, %r900, %p132;
	selp.u32 	%r541, 1, 0, %p132;
	add.s32 	%r393, %r381, %r541;
	not.pred 	%p53, %p132;
	selp.u32 	%r542, 1, 0, %p53;
	add.s32 	%r394, %r380, %r542;
	@%p53 bra 	$L__BB3_96;
	ld.shared.u32 	%r891, [%r386+12];
	ld.shared.u32 	%r892, [%r386+16];
	ld.shared.u32 	%r893, [%r386+20];
	bra.uni 	$L__BB3_97;
$L__BB3_96:
	ld.shared.u32 	%r900, [%r382+12];
	ld.shared.u32 	%r901, [%r382+16];
	ld.shared.u32 	%r902, [%r382+20];
$L__BB3_97:
	setp.ge.s32 	%p55, %r393, %r371;
	mov.pred 	%p133, 0;
	@%p55 bra 	$L__BB3_99;
	setp.ge.s32 	%p56, %r394, %r370;
	setp.lt.s32 	%p57, %r892, %r901;
	or.pred  	%p133, %p56, %p57;
$L__BB3_99:
	selp.b32 	%r866, %r893, %r902, %p133;
	selp.b32 	%r867, %r892, %r901, %p133;
	selp.b32 	%r868, %r891, %r900, %p133;
	selp.u32 	%r543, 1, 0, %p133;
	add.s32 	%r410, %r393, %r543;
	not.pred 	%p58, %p133;
	selp.u32 	%r544, 1, 0, %p58;
	add.s32 	%r411, %r394, %r544;
	@%p133 bra 	$L__BB3_101;
	mov.u32 	%r545, _ZZN3cub18CUB_300001_SM_10006detail10merge_sort30DeviceMergeSortBlockSortKernelINS2_10policy_hubIN6thrust24THRUST_300001_SM_1000_NS6detail15normal_iteratorINS6_10device_ptrI5MovieEEEEE9Policy600ESC_PNS0_8NullTypeESC_SG_j14CompareEndTimeSA_SF_EEvbT0_T1_T2_T3_T4_PT6_PT7_T5_NS1_7vsmem_tEE19static_temp_storage;
	mad.lo.s32 	%r546, %r411, 12, %r545;
	ld.shared.u32 	%r900, [%r546];
	ld.shared.u32 	%r901, [%r546+4];
	ld.shared.u32 	%r902, [%r546+8];
	bra.uni 	$L__BB3_102;
$L__BB3_101:
	mov.u32 	%r547, _ZZN3cub18CUB_300001_SM_10006detail10merge_sort30DeviceMergeSortBlockSortKernelINS2_10policy_hubIN6thrust24THRUST_300001_SM_1000_NS6detail15normal_iteratorINS6_10device_ptrI5MovieEEEEE9Policy600ESC_PNS0_8NullTypeESC_SG_j14CompareEndTimeSA_SF_EEvbT0_T1_T2_T3_T4_PT6_PT7_T5_NS1_7vsmem_tEE19static_temp_storage;
	mad.lo.s32 	%r548, %r410, 12, %r547;
	ld.shared.u32 	%r891, [%r548];
	ld.shared.u32 	%r892, [%r548+4];
	ld.shared.u32 	%r893, [%r548+8];
$L__BB3_102:
	setp.ge.s32 	%p60, %r410, %r371;
	mov.pred 	%p134, 0;
	@%p60 bra 	$L__BB3_104;
	setp.ge.s32 	%p61, %r411, %r370;
	setp.lt.s32 	%p62, %r892, %r901;
	or.pred  	%p134, %p61, %p62;
$L__BB3_104:
	selp.b32 	%r791, %r893, %r902, %p134;
	selp.b32 	%r792, %r892, %r901, %p134;
	selp.b32 	%r793, %r891, %r900, %p134;
	selp.u32 	%r549, 1, 0, %p134;
	add.s32 	%r427, %r410, %r549;
	not.pred 	%p63, %p134;
	selp.u32 	%r550, 1, 0, %p63;
	add.s32 	%r428, %r411, %r550;
	@%p134 bra 	$L__BB3_106;
	mov.u32 	%r551, _ZZN3cub18CUB_300001_SM_10006detail10merge_sort30DeviceMergeSortBlockSortKernelINS2_10policy_hubIN6thrust24THRUST_300001_SM_1000_NS6detail15normal_iteratorINS6_10device_ptrI5MovieEEEEE9Policy600ESC_PNS0_8NullTypeESC_SG_j14CompareEndTimeSA_SF_EEvbT0_T1_T2_T3_T4_PT6_PT7_T5_NS1_7vsmem_tEE19static_temp_storage;
	mad.lo.s32 	%r552, %r428, 12, %r551;
	ld.shared.u32 	%r900, [%r552];
	ld.shared.u32 	%r901, [%r552+4];
	ld.shared.u32 	%r902, [%r552+8];
	bra.uni 	$L__BB3_107;
$L__BB3_106:
	mov.u32 	%r553, _ZZN3cub18CUB_300001_SM_10006detail10merge_sort30DeviceMergeSortBlockSortKernelINS2_10policy_hubIN6thrust24THRUST_300001_SM_1000_NS6detail15normal_iteratorINS6_10device_ptrI5MovieEEEEE9Policy600ESC_PNS0_8NullTypeESC_SG_j14CompareEndTimeSA_SF_EEvbT0_T1_T2_T3_T4_PT6_PT7_T5_NS1_7vsmem_tEE19static_temp_storage;
	mad.lo.s32 	%r554, %r427, 12, %r553;
	ld.shared.u32 	%r891, [%r554];
	ld.shared.u32 	%r892, [%r554+4];
	ld.shared.u32 	%r893, [%r554+8];
$L__BB3_107:
	setp.ge.s32 	%p65, %r427, %r371;
	mov.pred 	%p135, 0;
	@%p65 bra 	$L__BB3_109;
	setp.ge.s32 	%p66, %r428, %r370;
	setp.lt.s32 	%p67, %r892, %r901;
	or.pred  	%p135, %p66, %p67;
$L__BB3_109:
	selp.b32 	%r797, %r893, %r902, %p135;
	selp.b32 	%r798, %r892, %r901, %p135;
	selp.b32 	%r799, %r891, %r900, %p135;
	selp.u32 	%r555, 1, 0, %p135;
	add.s32 	%r444, %r427, %r555;
	not.pred 	%p68, %p135;
	selp.u32 	%r556, 1, 0, %p68;
	add.s32 	%r445, %r428, %r556;
	@%p135 bra 	$L__BB3_111;
	mov.u32 	%r557, _ZZN3cub18CUB_300001_SM_10006detail10merge_sort30DeviceMergeSortBlockSortKernelINS2_10policy_hubIN6thrust24THRUST_300001_SM_1000_NS6detail15normal_iteratorINS6_10device_ptrI5MovieEEEEE9Policy600ESC_PNS0_8NullTypeESC_SG_j14CompareEndTimeSA_SF_EEvbT0_T1_T2_T3_T4_PT6_PT7_T5_NS1_7vsmem_tEE19static_temp_storage;
	mad.lo.s32 	%r558, %r445, 12, %r557;
	ld.shared.u32 	%r900, [%r558];
	ld.shared.u32 	%r901, [%r558+4];
	ld.shared.u32 	%r902, [%r558+8];
	bra.uni 	$L__BB3_112;
$L__BB3_111:
	mov.u32 	%r559, _ZZN3cub18CUB_300001_SM_10006detail10merge_sort30DeviceMergeSortBlockSortKernelINS2_10policy_hubIN6thrust24THRUST_300001_SM_1000_NS6detail15normal_iteratorINS6_10device_ptrI5MovieEEEEE9Policy600ESC_PNS0_8NullTypeESC_SG_j14CompareEndTimeSA_SF_EEvbT0_T1_T2_T3_T4_PT6_PT7_T5_NS1_7vsmem_tEE19static_temp_storage;
	mad.lo.s32 	%r560, %r444, 12, %r559;
	ld.shared.u32 	%r891, [%r560];
	ld.shared.u32 	%r892, [%r560+4];
	ld.shared.u32 	%r893, [%r560+8];
$L__BB3_112:
	setp.ge.s32 	%p70, %r444, %r371;
	mov.pred 	%p136, 0;
	@%p70 bra 	$L__BB3_114;
	setp.ge.s32 	%p71, %r445, %r370;
	setp.lt.s32 	%p72, %r892, %r901;
	or.pred  	%p136, %p71, %p72;
$L__BB3_114:
	selp.b32 	%r857, %r893, %r902, %p136;
	selp.b32 	%r858, %r892, %r901, %p136;
	selp.b32 	%r859, %r891, %r900, %p136;
	shl.b32 	%r461, %r887, 1;
	setp.lt.u32 	%p73, %r887, 129;
	mov.u32 	%r887, %r461;
	@%p73 bra 	$L__BB3_89;
	ld.param.s8 	%rs2, [_ZN3cub18CUB_300001_SM_10006detail10merge_sort30DeviceMergeSortBlockSortKernelINS2_10policy_hubIN6thrust24THRUST_300001_SM_1000_NS6detail15normal_iteratorINS6_10device_ptrI5MovieEEEEE9Policy600ESC_PNS0_8NullTypeESC_SG_j14CompareEndTimeSA_SF_EEvbT0_T1_T2_T3_T4_PT6_PT7_T5_NS1_7vsmem_tE_param_0];
	bar.sync 	0;
	setp.eq.s16 	%p74, %rs2, 0;
	@%p74 bra 	$L__BB3_128;
	st.shared.u32 	[%r236], %r832;
	st.shared.u32 	[%r236+4], %r831;
	st.shared.u32 	[%r236+8], %r830;
	st.shared.u32 	[%r236+12], %r868;
	st.shared.u32 	[%r236+16], %r867;
	st.shared.u32 	[%r236+20], %r866;
	st.shared.u32 	[%r236+24], %r793;
	st.shared.u32 	[%r236+28], %r792;
	st.shared.u32 	[%r236+32], %r791;
	st.shared.u32 	[%r236+36], %r799;
	st.shared.u32 	[%r236+40], %r798;
	st.shared.u32 	[%r236+44], %r797;
	st.shared.u32 	[%r236+48], %r859;
	st.shared.u32 	[%r236+52], %r858;
	st.shared.u32 	[%r236+56], %r857;
	bar.warp.sync 	-1;
	ld.shared.u32 	%r462, [%r235];
	ld.shared.u32 	%r463, [%r235+4];
	ld.shared.u32 	%r464, [%r235+8];
	ld.shared.u32 	%r465, [%r235+384];
	ld.shared.u32 	%r466, [%r235+388];
	ld.shared.u32 	%r467, [%r235+392];
	ld.shared.u32 	%r468, [%r235+768];
	ld.shared.u32 	%r469, [%r235+772];
	ld.shared.u32 	%r470, [%r235+776];
	ld.shared.u32 	%r471, [%r235+1152];
	ld.shared.u32 	%r472, [%r235+1156];
	ld.shared.u32 	%r473, [%r235+1160];
	ld.shared.u32 	%r474, [%r235+1536];
	ld.shared.u32 	%r475, [%r235+1540];
	ld.shared.u32 	%r476, [%r235+1544];
	setp.eq.s32 	%p75, %r194, 0;
	@%p75 bra 	$L__BB3_117;
	bra.uni 	$L__BB3_118;
$L__BB3_117:
	st.volatile.shared.u32 	[_ZZN3cub18CUB_300001_SM_10006detail10merge_sort30DeviceMergeSortBlockSortKernelINS2_10policy_hubIN6thrust24THRUST_300001_SM_1000_NS6detail15normal_iteratorINS6_10device_ptrI5MovieEEEEE9Policy600ESC_PNS0_8NullTypeESC_SG_j14CompareEndTimeSA_SF_EEvbT0_T1_T2_T3_T4_PT6_PT7_T5_NS1_7vsmem_tEE19static_temp_storage+15360], %r193;
$L__BB3_118:
	bar.sync 	0;
	ld.volatile.shared.u32 	%r492, [_ZZN3cub18CUB_300001_SM_10006detail10merge_sort30DeviceMergeSortBlockSortKernelINS2_10policy_hubIN6thrust24THRUST_300001_SM_1000_NS6detail15normal_iteratorINS6_10device_ptrI5MovieEEEEE9Policy600ESC_PNS0_8NullTypeESC_SG_j14CompareEndTimeSA_SF_EEvbT0_T1_T2_T3_T4_PT6_PT7_T5_NS1_7vsmem_tEE19static_temp_storage+15360];
	cvt.u64.u32 	%rd14, %r199;
	mov.u32 	%r561, %ctaid.x;
	mul.lo.s32 	%r562, %r561, 1280;
	or.b32  	%r563, %r198, %r562;
	cvt.u64.u32 	%rd15, %r563;
	add.s64 	%rd16, %rd15, %rd14;
	setp.ge.s32 	%p76, %r200, %r492;
	mad.lo.s64 	%rd6, %rd16, 12, %rd2;
	@%p76 bra 	$L__BB3_120;
	st.global.u32 	[%rd6], %r462;
	st.global.u32 	[%rd6+4], %r463;
	st.global.u32 	[%rd6+8], %r464;
$L__BB3_120:
	setp.ge.s32 	%p77, %r207, %r492;
	@%p77 bra 	$L__BB3_122;
	st.global.u32 	[%rd6+384], %r465;
	st.global.u32 	[%rd6+388], %r466;
	st.global.u32 	[%rd6+392], %r467;
$L__BB3_122:
	setp.ge.s32 	%p78, %r214, %r492;
	@%p78 bra 	$L__BB3_124;
	st.global.u32 	[%rd6+768], %r468;
	st.global.u32 	[%rd6+772], %r469;
	st.global.u32 	[%rd6+776], %r470;
$L__BB3_124:
	setp.ge.s32 	%p79, %r221, %r492;
	@%p79 bra 	$L__BB3_126;
	st.global.u32 	[%rd6+1152], %r471;
	st.global.u32 	[%rd6+1156], %r472;
	st.global.u32 	[%rd6+1160], %r473;
$L__BB3_126:
	setp.ge.s32 	%p80, %r228, %r492;
	@%p80 bra 	$L__BB3_140;
	st.global.u32 	[%rd6+1536], %r474;
	st.global.u32 	[%rd6+1540], %r475;
	st.global.u32 	[%rd6+1544], %r476;
	bra.uni 	$L__BB3_140;
$L__BB3_128:
	st.shared.u32 	[%r236], %r832;
	st.shared.u32 	[%r236+4], %r831;
	st.shared.u32 	[%r236+8], %r830;
	st.shared.u32 	[%r236+12], %r868;
	st.shared.u32 	[%r236+16], %r867;
	st.shared.u32 	[%r236+20], %r866;
	st.shared.u32 	[%r236+24], %r793;
	st.shared.u32 	[%r236+28], %r792;
	st.shared.u32 	[%r236+32], %r791;
	st.shared.u32 	[%r236+36], %r799;
	st.shared.u32 	[%r236+40], %r798;
	st.shared.u32 	[%r236+44], %r797;
	st.shared.u32 	[%r236+48], %r859;
	st.shared.u32 	[%r236+52], %r858;
	st.shared.u32 	[%r236+56], %r857;
	bar.warp.sync 	-1;
	ld.shared.u32 	%r477, [%r235];
	ld.shared.u32 	%r478, [%r235+4];
	ld.shared.u32 	%r479, [%r235+8];
	ld.shared.u32 	%r480, [%r235+384];
	ld.shared.u32 	%r481, [%r235+388];
	ld.shared.u32 	%r482, [%r235+392];
	ld.shared.u32 	%r483, [%r235+768];
	ld.shared.u32 	%r484, [%r235+772];
	ld.shared.u32 	%r485, [%r235+776];
	ld.shared.u32 	%r486, [%r235+1152];
	ld.shared.u32 	%r487, [%r235+1156];
	ld.shared.u32 	%r488, [%r235+1160];
	ld.shared.u32 	%r489, [%r235+1536];
	ld.shared.u32 	%r490, [%r235+1540];
	ld.shared.u32 	%r491, [%r235+1544];
	setp.eq.s32 	%p81, %r194, 0;
	@%p81 bra 	$L__BB3_129;
	bra.uni 	$L__BB3_130;
$L__BB3_129:
	st.volatile.shared.u32 	[_ZZN3cub18CUB_300001_SM_10006detail10merge_sort30DeviceMergeSortBlockSortKernelINS2_10policy_hubIN6thrust24THRUST_300001_SM_1000_NS6detail15normal_iteratorINS6_10device_ptrI5MovieEEEEE9Policy600ESC_PNS0_8NullTypeESC_SG_j14CompareEndTimeSA_SF_EEvbT0_T1_T2_T3_T4_PT6_PT7_T5_NS1_7vsmem_tEE19static_temp_storage+15360], %r193;
$L__BB3_130:
	ld.param.u64 	%rd29, [_ZN3cub18CUB_300001_SM_10006detail10merge_sort30DeviceMergeSortBlockSortKernelINS2_10policy_hubIN6thrust24THRUST_300001_SM_1000_NS6detail15normal_iteratorINS6_10device_ptrI5MovieEEEEE9Policy600ESC_PNS0_8NullTypeESC_SG_j14CompareEndTimeSA_SF_EEvbT0_T1_T2_T3_T4_PT6_PT7_T5_NS1_7vsmem_tE_param_6];
	bar.sync 	0;
	ld.volatile.shared.u32 	%r493, [_ZZN3cub18CUB_300001_SM_10006detail10merge_sort30DeviceMergeSortBlockSortKernelINS2_10policy_hubIN6thrust24THRUST_300001_SM_1000_NS6detail15normal_iteratorINS6_10device_ptrI5MovieEEEEE9Policy600ESC_PNS0_8NullTypeESC_SG_j14CompareEndTimeSA_SF_EEvbT0_T1_T2_T3_T4_PT6_PT7_T5_NS1_7vsmem_tEE19static_temp_storage+15360];
	setp.ge.s32 	%p82, %r200, %r493;
	cvt.u64.u32 	%rd17, %r200;
	add.s64 	%rd18, %rd17, %rd4;
	cvta.to.global.u64 	%rd19, %rd29;
	mad.lo.s64 	%rd7, %rd18, 12, %rd19;
	@%p82 bra 	$L__BB3_132;
	st.global.u32 	[%rd7], %r477;
	st.global.u32 	[%rd7+4], %r478;
	st.global.u32 	[%rd7+8], %r479;
$L__BB3_132:
	setp.ge.s32 	%p83, %r207, %r493;
	@%p83 bra 	$L__BB3_134;
	st.global.u32 	[%rd7+384], %r480;
	st.global.u32 	[%rd7+388], %r481;
	st.global.u32 	[%rd7+392], %r482;
$L__BB3_134:
	setp.ge.s32 	%p84, %r214, %r493;
	@%p84 bra 	$L__BB3_136;
	st.global.u32 	[%rd7+768], %r483;
	st.global.u32 	[%rd7+772], %r484;
	st.global.u32 	[%rd7+776], %r485;
$L__BB3_136:
	setp.ge.s32 	%p85, %r221, %r493;
	@%p85 bra 	$L__BB3_138;
	st.global.u32 	[%rd7+1152], %r486;
	st.global.u32 	[%rd7+1156], %r487;
	st.global.u32 	[%rd7+1160], %r488;
$L__BB3_138:
	setp.ge.s32 	%p86, %r228, %r493;
	@%p86 bra 	$L__BB3_140;
	st.global.u32 	[%rd7+1536], %r489;
	st.global.u32 	[%rd7+1540], %r490;
	st.global.u32 	[%rd7+1544], %r491;
$L__BB3_140:
	ret;

}
	// .globl	_ZN3cub18CUB_300001_SM_10006detail10merge_sort30DeviceMergeSortPartitionKernelIN6thrust24THRUST_300001_SM_1000_NS6detail15normal_iteratorINS5_10device_ptrI5MovieEEEEj14CompareEndTimeS9_EEvbT_PT2_T0_SG_PSG_T1_SG_i
.visible .entry _ZN3cub18CUB_300001_SM_10006detail10merge_sort30DeviceMergeSortPartitionKernelIN6thrust24THRUST_300001_SM_1000_NS6detail15normal_iteratorINS5_10device_ptrI5MovieEEEEj14CompareEndTimeS9_EEvbT_PT2_T0_SG_PSG_T1_SG_i(
	.param .u8 _ZN3cub18CUB_300001_SM_10006detail10merge_sort30DeviceMergeSortPartitionKernelIN6thrust24THRUST_300001_SM_1000_NS6detail15normal_iteratorINS5_10device_ptrI5MovieEEEEj14CompareEndTimeS9_EEvbT_PT2_T0_SG_PSG_T1_SG_i_param_0,
	.param .align 8 .b8 _ZN3cub18CUB_300001_SM_10006detail10merge_sort30DeviceMergeSortPartitionKernelIN6thrust24THRUST_300001_SM_1000_NS6detail15normal_iteratorINS5_10device_ptrI5MovieEEEEj14CompareEndTimeS9_EEvbT_PT2_T0_SG_PSG_T1_SG_i_param_1[8],
	.param .u64 .ptr .align 1 _ZN3cub18CUB_300001_SM_10006detail10merge_sort30DeviceMergeSortPartitionKernelIN6thrust24THRUST_300001_SM_1000_NS6detail15normal_iteratorINS5_10device_ptrI5MovieEEEEj14CompareEndTimeS9_EEvbT_PT2_T0_SG_PSG_T1_SG_i_param_2,
	.param .u32 _ZN3cub18CUB_300001_SM_10006detail10merge_sort30DeviceMergeSortPartitionKernelIN6thrust24THRUST_300001_SM_1000_NS6detail15normal_iteratorINS5_10device_ptrI5MovieEEEEj14CompareEndTimeS9_EEvbT_PT2_T0_SG_PSG_T1_SG_i_param_3,
	.param .u32 _ZN3cub18CUB_300001_SM_10006detail10merge_sort30DeviceMergeSortPartitionKernelIN6thrust24THRUST_300001_SM_1000_NS6detail15normal_iteratorINS5_10device_ptrI5MovieEEEEj14CompareEndTimeS9_EEvbT_PT2_T0_SG_PSG_T1_SG_i_param_4,
	.param .u64 .ptr .align 1 _ZN3cub18CUB_300001_SM_10006detail10merge_sort30DeviceMergeSortPartitionKernelIN6thrust24THRUST_300001_SM_1000_NS6detail15normal_iteratorINS5_10device_ptrI5MovieEEEEj14CompareEndTimeS9_EEvbT_PT2_T0_SG_PSG_T1_SG_i_param_5,
	.param .align 1 .b8 _ZN3cub18CUB_300001_SM_10006detail10merge_sort30DeviceMergeSortPartitionKernelIN6thrust24THRUST_300001_SM_1000_NS6detail15normal_iteratorINS5_10device_ptrI5MovieEEEEj14CompareEndTimeS9_EEvbT_PT2_T0_SG_PSG_T1_SG_i_param_6[1],
	.param .u32 _ZN3cub18CUB_300001_SM_10006detail10merge_sort30DeviceMergeSortPartitionKernelIN6thrust24THRUST_300001_SM_1000_NS6detail15normal_iteratorINS5_10device_ptrI5MovieEEEEj14CompareEndTimeS9_EEvbT_PT2_T0_SG_PSG_T1_SG_i_param_7,
	.param .u32 _ZN3cub18CUB_300001_SM_10006detail10merge_sort30DeviceMergeSortPartitionKernelIN6thrust24THRUST_300001_SM_1000_NS6detail15normal_iteratorINS5_10device_ptrI5MovieEEEEj14CompareEndTimeS9_EEvbT_PT2_T0_SG_PSG_T1_SG_i_param_8
)
{
	.reg .pred 	%p<10>;
	.reg .b16 	%rs<2>;
	.reg .b32 	%r<70>;
	.reg .b64 	%rd<28>;

	ld.param.u64 	%rd9, [_ZN3cub18CUB_300001_SM_10006detail10merge_sort30DeviceMergeSortPartitionKernelIN6thrust24THRUST_300001_SM_1000_NS6detail15normal_iteratorINS5_10device_ptrI5MovieEEEEj14CompareEndTimeS9_EEvbT_PT2_T0_SG_PSG_T1_SG_i_param_1];
	ld.param.s8 	%rs1, [_ZN3cub18CUB_300001_SM_10006detail10merge_sort30DeviceMergeSortPartitionKernelIN6thrust24THRUST_300001_SM_1000_NS6detail15normal_iteratorINS5_10device_ptrI5MovieEEEEj14CompareEndTimeS9_EEvbT_PT2_T0_SG_PSG_T1_SG_i_param_0];
	ld.param.u64 	%rd10, [_ZN3cub18CUB_300001_SM_10006detail10merge_sort30DeviceMergeSortPartitionKernelIN6thrust24THRUST_300001_SM_1000_NS6detail15normal_iteratorINS5_10device_ptrI5MovieEEEEj14CompareEndTimeS9_EEvbT_PT2_T0_SG_PSG_T1_SG_i_param_2];
	ld.param.u32 	%r20, [_ZN3cub18CUB_300001_SM_10006detail10merge_sort30DeviceMergeSortPartitionKernelIN6thrust24THRUST_300001_SM_1000_NS6detail15normal_iteratorINS5_10device_ptrI5MovieEEEEj14CompareEndTimeS9_EEvbT_PT2_T0_SG_PSG_T1_SG_i_param_3];
	ld.param.u32 	%r21, [_ZN3cub18CUB_300001_SM_10006detail10merge_sort30DeviceMergeSortPartitionKernelIN6thrust24THRUST_300001_SM_1000_NS6detail15normal_iteratorINS5_10device_ptrI5MovieEEEEj14CompareEndTimeS9_EEvbT_PT2_T0_SG_PSG_T1_SG_i_param_4];
	ld.param.u64 	%rd11, [_ZN3cub18CUB_300001_SM_10006detail10merge_sort30DeviceMergeSortPartitionKernelIN6thrust24THRUST_300001_SM_1000_NS6detail15normal_iteratorINS5_10device_ptrI5MovieEEEEj14CompareEndTimeS9_EEvbT_PT2_T0_SG_PSG_T1_SG_i_param_5];
	ld.param.u32 	%r22, [_ZN3cub18CUB_300001_SM_10006detail10merge_sort30DeviceMergeSortPartitionKernelIN6thrust24THRUST_300001_SM_1000_NS6detail15normal_iteratorINS5_10device_ptrI5MovieEEEEj14CompareEndTimeS9_EEvbT_PT2_T0_SG_PSG_T1_SG_i_param_7];
	ld.param.u32 	%r23, [_ZN3cub18CUB_300001_SM_10006detail10merge_sort30DeviceMergeSortPartitionKernelIN6thrust24THRUST_300001_SM_1000_NS6detail15normal_iteratorINS5_10device_ptrI5MovieEEEEj14CompareEndTimeS9_EEvbT_PT2_T0_SG_PSG_T1_SG_i_param_8];
	cvta.to.global.u64 	%rd1, %rd11;
	mov.u32 	%r24, %ntid.x;
	mov.u32 	%r25, %ctaid.x;
	mov.u32 	%r26, %tid.x;
	mad.lo.s32 	%r1, %r24, %r25, %r26;
	setp.ge.u32 	%p1, %r1, %r21;
	@%p1 bra 	$L__BB4_11;
	shr.u32 	%r27, %r22, 1;
	add.s32 	%r2, %r22, -1;
	neg.s32 	%r28, %r22;
	and.b32  	%r29, %r1, %r28;
	mul.lo.s32 	%r30, %r23, %r29;
	mul.lo.s32 	%r31, %r23, %r27;
	min.u32 	%r3, %r30, %r20;
	not.b32 	%r32, %r30;
	min.u32 	%r33, %r31, %r32;
	add.s32 	%r34, %r33, %r30;
	min.u32 	%r4, %r34, %r20;
	not.b32 	%r35, %r4;
	min.u32 	%r36, %r31, %r35;
	add.s32 	%r37, %r36, %r4;
	min.u32 	%r5, %r37, %r20;
	// begin inline asm
	griddepcontrol.wait;
	// end inline asm
	add.s32 	%r38, %r1, 1;
	setp.ne.s32 	%p2, %r38, %r21;
	@%p2 bra 	$L__BB4_3;
	mul.wide.u32 	%rd26, %r1, 4;
	add.s64 	%rd27, %rd1, %rd26;
	st.global.u32 	[%rd27], %r4;
	bra.uni 	$L__BB4_11;
$L__BB4_3:
	sub.s32 	%r39, %r5, %r3;
	and.b32  	%r40, %r2, %r1;
	mul.lo.s32 	%r41, %r40, %r23;
	min.u32 	%r6, %r41, %r39;
	setp.eq.s16 	%p3, %rs1, 0;
	@%p3 bra 	$L__BB4_7;
	sub.s32 	%r42, %r4, %r3;
	sub.s32 	%r43, %r5, %r4;
	max.u32 	%r44, %r6, %r43;
	sub.s32 	%r69, %r44, %r43;
	min.u32 	%r65, %r42, %r6;
	setp.ge.u32 	%p4, %r69, %r65;
	@%p4 bra 	$L__BB4_10;
	cvta.to.global.u64 	%rd3, %rd9;
	cvt.u64.u32 	%rd4, %r4;
	cvt.u64.u32 	%rd5, %r3;
$L__BB4_6:
	sub.s32 	%r45, %r65, %r69;
	shr.u32 	%r46, %r45, 1;
	add.s32 	%r47, %r46, %r69;
	cvt.u64.u32 	%rd12, %r47;
	add.s64 	%rd13, %rd12, %rd5;
	mad.lo.s64 	%rd14, %rd13, 12, %rd3;
	ld.global.u32 	%r48, [%rd14+4];
	not.b32 	%r49, %r47;
	add.s32 	%r50, %r6, %r49;
	cvt.u64.u32 	%rd15, %r50;
	add.s64 	%rd16, %rd15, %rd4;
	mad.lo.s64 	%rd17, %rd16, 12, %rd3;
	ld.global.u32 	%r51, [%rd17+4];
	setp.lt.s32 	%p5, %r51, %r48;
	add.s32 	%r52, %r47, 1;
	selp.b32 	%r69, %r69, %r52, %p5;
	selp.b32 	%r65, %r47, %r65, %p5;
	setp.lt.u32 	%p6, %r69, %r65;
	@%p6 bra 	$L__BB4_6;
	bra.uni 	$L__BB4_10;
$L__BB4_7:
	sub.s32 	%r53, %r4, %r3;
	sub.s32 	%r54, %r5, %r4;
	max.u32 	%r55, %r6, %r54;
	sub.s32 	%r69, %r55, %r54;
	min.u32 	%r67, %r53, %r6;
	setp.ge.u32 	%p7, %r69, %r67;
	@%p7 bra 	$L__BB4_10;
	cvta.to.global.u64 	%rd6, %rd10;
	cvt.u64.u32 	%rd7, %r4;
	cvt.u64.u32 	%rd8, %r3;
$L__BB4_9:
	sub.s32 	%r56, %r67, %r69;
	shr.u32 	%r57, %r56, 1;
	add.s32 	%r58, %r57, %r69;
	cvt.u64.u32 	%rd18, %r58;
	add.s64 	%rd19, %rd18, %rd8;
	mad.lo.s64 	%rd20, %rd19, 12, %rd6;
	ld.global.u32 	%r59, [%rd20+4];
	not.b32 	%r60, %r58;
	add.s32 	%r61, %r6, %r60;
	cvt.u64.u32 	%rd21, %r61;
	add.s64 	%rd22, %rd21, %rd7;
	mad.lo.s64 	%rd23, %rd22, 12, %rd6;
	ld.global.u32 	%r62, [%rd23+4];
	setp.lt.s32 	%p8, %r62, %r59;
	add.s32 	%r63, %r58, 1;
	selp.b32 	%r69, %r69, %r63, %p8;
	selp.b32 	%r67, %r58, %r67, %p8;
	setp.lt.u32 	%p9, %r69, %r67;
	@%p9 bra 	$L__BB4_9;
$L__BB4_10:
	add.s32 	%r64, %r69, %r3;
	mul.wide.u32 	%rd24, %r1, 4;
	add.s64 	%rd25, %rd1, %rd24;
	st.global.u32 	[%rd25], %r64;
$L__BB4_11:
	ret;

}
	// .globl	_ZN3cub18CUB_300001_SM_10006detail10merge_sort26DeviceMergeSortMergeKernelINS2_10policy_hubIN6thrust24THRUST_300001_SM_1000_NS6detail15normal_iteratorINS6_10device_ptrI5MovieEEEEE9Policy600ESC_PNS0_8NullTypeESC_SG_j14CompareEndTimeSA_SF_EEvbT2_T3_T4_PT6_PT7_T5_PSK_SK_NS1_7vsmem_tE
.visible .entry _ZN3cub18CUB_300001_SM_10006detail10merge_sort26DeviceMergeSortMergeKernelINS2_10policy_hubIN6thrust24THRUST_300001_SM_1000_NS6detail15normal_iteratorINS6_10device_ptrI5MovieEEEEE9Policy600ESC_PNS0_8NullTypeESC_SG_j14CompareEndTimeSA_SF_EEvbT2_T3_T4_PT6_PT7_T5_PSK_SK_NS1_7vsmem_tE(
	.param .u8 _ZN3cub18CUB_300001_SM_10006detail10merge_sort26DeviceMergeSortMergeKernelINS2_10policy_hubIN6thrust24THRUST_300001_SM_1000_NS6detail15normal_iteratorINS6_10device_ptrI5MovieEEEEE9Policy600ESC_PNS0_8NullTypeESC_SG_j14CompareEndTimeSA_SF_EEvbT2_T3_T4_PT6_PT7_T5_PSK_SK_NS1_7vsmem_tE_param_0,
	.param .align 8 .b8 _ZN3cub18CUB_300001_SM_10006detail10merge_sort26DeviceMergeSortMergeKernelINS2_10policy_hubIN6thrust24THRUST_300001_SM_1000_NS6detail15normal_iteratorINS6_10device_ptrI5MovieEEEEE9Policy600ESC_PNS0_8NullTypeESC_SG_j14CompareEndTimeSA_SF_EEvbT2_T3_T4_PT6_PT7_T5_PSK_SK_NS1_7vsmem_tE_param_1[8],
	.param .u64 .ptr .align 1 _ZN3cub18CUB_300001_SM_10006detail10merge_sort26DeviceMergeSortMergeKernelINS2_10policy_hubIN6thrust24THRUST_300001_SM_1000_NS6detail15normal_iteratorINS6_10device_ptrI5MovieEEEEE9Policy600ESC_PNS0_8NullTypeESC_SG_j14CompareEndTimeSA_SF_EEvbT2_T3_T4_PT6_PT7_T5_PSK_SK_NS1_7vsmem_tE_param_2,
	.param .u32 _ZN3cub18CUB_300001_SM_10006detail10merge_sort26DeviceMergeSortMergeKernelINS2_10policy_hubIN6thrust24THRUST_300001_SM_1000_NS6detail15normal_iteratorINS6_10device_ptrI5MovieEEEEE9Policy600ESC_PNS0_8NullTypeESC_SG_j14CompareEndTimeSA_SF_EEvbT2_T3_T4_PT6_PT7_T5_PSK_SK_NS1_7vsmem_tE_param_3,
	.param .u64 .ptr .align 1 _ZN3cub18CUB_300001_SM_10006detail10merge_sort26DeviceMergeSortMergeKernelINS2_10policy_hubIN6thrust24THRUST_300001_SM_1000_NS6detail15normal_iteratorINS6_10device_ptrI5MovieEEEEE9Policy600ESC_PNS0_8NullTypeESC_SG_j14CompareEndTimeSA_SF_EEvbT2_T3_T4_PT6_PT7_T5_PSK_SK_NS1_7vsmem_tE_param_4,
	.param .u64 .ptr .align 1 _ZN3cub18CUB_300001_SM_10006detail10merge_sort26DeviceMergeSortMergeKernelINS2_10policy_hubIN6thrust24THRUST_300001_SM_1000_NS6detail15normal_iteratorINS6_10device_ptrI5MovieEEEEE9Policy600ESC_PNS0_8NullTypeESC_SG_j14CompareEndTimeSA_SF_EEvbT2_T3_T4_PT6_PT7_T5_PSK_SK_NS1_7vsmem_tE_param_5,
	.param .align 1 .b8 _ZN3cub18CUB_300001_SM_10006detail10merge_sort26DeviceMergeSortMergeKernelINS2_10policy_hubIN6thrust24THRUST_300001_SM_1000_NS6detail15normal_iteratorINS6_10device_ptrI5MovieEEEEE9Policy600ESC_PNS0_8NullTypeESC_SG_j14CompareEndTimeSA_SF_EEvbT2_T3_T4_PT6_PT7_T5_PSK_SK_NS1_7vsmem_tE_param_6[1],
	.param .u64 .ptr .align 1 _ZN3cub18CUB_300001_SM_10006detail10merge_sort26DeviceMergeSortMergeKernelINS2_10policy_hubIN6thrust24THRUST_300001_SM_1000_NS6detail15normal_iteratorINS6_10device_ptrI5MovieEEEEE9Policy600ESC_PNS0_8NullTypeESC_SG_j14CompareEndTimeSA_SF_EEvbT2_T3_T4_PT6_PT7_T5_PSK_SK_NS1_7vsmem_tE_param_7,
	.param .u32 _ZN3cub18CUB_300001_SM_10006detail10merge_sort26DeviceMergeSortMergeKernelINS2_10policy_hubIN6thrust24THRUST_300001_SM_1000_NS6detail15normal_iteratorINS6_10device_ptrI5MovieEEEEE9Policy600ESC_PNS0_8NullTypeESC_SG_j14CompareEndTimeSA_SF_EEvbT2_T3_T4_PT6_PT7_T5_PSK_SK_NS1_7vsmem_tE_param_8,
	.param .align 8 .b8 _ZN3cub18CUB_300001_SM_10006detail10merge_sort26DeviceMergeSortMergeKernelINS2_10policy_hubIN6thrust24THRUST_300001_SM_1000_NS6detail15normal_iteratorINS6_10device_ptrI5MovieEEEEE9Policy600ESC_PNS0_8NullTypeESC_SG_j14CompareEndTimeSA_SF_EEvbT2_T3_T4_PT6_PT7_T5_PSK_SK_NS1_7vsmem_tE_param_9[8]
)
.maxntid 256
{
	.reg .pred 	%p<136>;
	.reg .b16 	%rs<2>;
	.reg .b32 	%r<805>;
	.reg .b64 	%rd<79>;
	// demoted variable
	.shared .align 16 .b8 _ZZN3cub18CUB_300001_SM_10006detail10merge_sort26DeviceMergeSortMergeKernelINS2_10policy_hubIN6thrust24THRUST_300001_SM_1000_NS6detail15normal_iteratorINS6_10device_ptrI5MovieEEEEE9Policy600ESC_PNS0_8NullTypeESC_SG_j14CompareEndTimeSA_SF_EEvbT2_T3_T4_PT6_PT7_T5_PSK_SK_NS1_7vsmem_tEE19static_temp_storage[15376];
	ld.param.s8 	%rs1, [_ZN3cub18CUB_300001_SM_10006detail10merge_sort26DeviceMergeSortMergeKernelINS2_10policy_hubIN6thrust24THRUST_300001_SM_1000_NS6detail15normal_iteratorINS6_10device_ptrI5MovieEEEEE9Policy600ESC_PNS0_8NullTypeESC_SG_j14CompareEndTimeSA_SF_EEvbT2_T3_T4_PT6_PT7_T5_PSK_SK_NS1_7vsmem_tE_param_0];
	ld.param.u64 	%rd14, [_ZN3cub18CUB_300001_SM_10006detail10merge_sort26DeviceMergeSortMergeKernelINS2_10policy_hubIN6thrust24THRUST_300001_SM_1000_NS6detail15normal_iteratorINS6_10device_ptrI5MovieEEEEE9Policy600ESC_PNS0_8NullTypeESC_SG_j14CompareEndTimeSA_SF_EEvbT2_T3_T4_PT6_PT7_T5_PSK_SK_NS1_7vsmem_tE_param_1];
	ld.param.u32 	%r438, [_ZN3cub18CUB_300001_SM_10006detail10merge_sort26DeviceMergeSortMergeKernelINS2_10policy_hubIN6thrust24THRUST_300001_SM_1000_NS6detail15normal_iteratorINS6_10device_ptrI5MovieEEEEE9Policy600ESC_PNS0_8NullTypeESC_SG_j14CompareEndTimeSA_SF_EEvbT2_T3_T4_PT6_PT7_T5_PSK_SK_NS1_7vsmem_tE_param_3];
	ld.param.u64 	%rd15, [_ZN3cub18CUB_300001_SM_10006detail10merge_sort26DeviceMergeSortMergeKernelINS2_10policy_hubIN6thrust24THRUST_300001_SM_1000_NS6detail15normal_iteratorINS6_10device_ptrI5MovieEEEEE9Policy600ESC_PNS0_8NullTypeESC_SG_j14CompareEndTimeSA_SF_EEvbT2_T3_T4_PT6_PT7_T5_PSK_SK_NS1_7vsmem_tE_param_4];
	ld.param.u64 	%rd16, [_ZN3cub18CUB_300001_SM_10006detail10merge_sort26DeviceMergeSortMergeKernelINS2_10policy_hubIN6thrust24THRUST_300001_SM_1000_NS6detail15normal_iteratorINS6_10device_ptrI5MovieEEEEE9Policy600ESC_PNS0_8NullTypeESC_SG_j14CompareEndTimeSA_SF_EEvbT2_T3_T4_PT6_PT7_T5_PSK_SK_NS1_7vsmem_tE_param_7];
	ld.param.u32 	%r439, [_ZN3cub18CUB_300001_SM_10006detail10merge_sort26DeviceMergeSortMergeKernelINS2_10policy_hubIN6thrust24THRUST_300001_SM_1000_NS6detail15normal_iteratorINS6_10device_ptrI5MovieEEEEE9Policy600ESC_PNS0_8NullTypeESC_SG_j14CompareEndTimeSA_SF_EEvbT2_T3_T4_PT6_PT7_T5_PSK_SK_NS1_7vsmem_tE_param_8];
	cvta.to.global.u64 	%rd1, %rd15;
	cvta.to.global.u64 	%rd2, %rd16;
	cvta.to.global.u64 	%rd3, %rd14;
	mov.u32 	%r1, %ctaid.x;
	mov.u32 	%r440, %nctaid.x;
	mul.lo.s32 	%r2, %r1, 1280;
	mov.u32 	%r3, %tid.x;
	add.s32 	%r441, %r440, -1;
	setp.ge.u32 	%p21, %r1, %r441;
	@%p21 bra 	$L__BB5_60;
	mul.wide.u32 	%rd47, %r1, 4;
	add.s64 	%rd48, %rd2, %rd47;
	ld.global.u32 	%r547, [%rd48];
	ld.global.u32 	%r548, [%rd48+4];
	shr.u32 	%r549, %r439, 1;
	neg.s32 	%r550, %r439;
	and.b32  	%r551, %r1, %r550;
	mul.lo.s32 	%r4, %r551, 1280;
	mul.lo.s32 	%r5, %r549, 1280;
	sub.s32 	%r552, %r1, %r551;
	mul.lo.s32 	%r553, %r552, 1280;
	sub.s32 	%r6, %r547, %r4;
	sub.s32 	%r554, %r548, %r4;
	sub.s32 	%r555, %r438, %r4;
	max.u32 	%r556, %r555, %r5;
	sub.s32 	%r557, %r556, %r5;
	sub.s32 	%r558, %r553, %r6;
	min.u32 	%r7, %r558, %r557;
	max.u32 	%r559, %r553, -1281;
	not.b32 	%r560, %r559;
	add.s32 	%r561, %r553, %r560;
	sub.s32 	%r562, %r561, %r554;
	or.b32  	%r563, %r1, %r550;
	setp.eq.s32 	%p85, %r563, -1;
	min.u32 	%r564, %r5, %r555;
	selp.b32 	%r565, %r564, %r554, %p85;
	selp.b32 	%r566, %r5, %r562, %p85;
	min.u32 	%r8, %r566, %r557;
	sub.s32 	%r9, %r565, %r6;
	// begin inline asm
	griddepcontrol.wait;
	// end inline asm
	setp.eq.s16 	%p86, %rs1, 0;
	@%p86 bra 	$L__BB5_17;
	cvt.u64.u32 	%rd49, %r4;
	cvt.u64.u32 	%rd50, %r6;
	add.s64 	%rd51, %rd50, %rd49;
	cvt.u64.u32 	%rd52, %r5;
	add.s64 	%rd53, %rd49, %rd52;
	cvt.u64.u32 	%rd54, %r7;
	add.s64 	%rd55, %rd53, %rd54;
	setp.ge.s32 	%p87, %r3, %r9;
	cvt.u64.u32 	%rd56, %r3;
	add.s64 	%rd57, %rd51, %rd56;
	mad.lo.s64 	%rd4, %rd57, 12, %rd3;
	sub.s32 	%r567, %r3, %r9;
	cvt.s64.s32 	%rd58, %r567;
	add.s64 	%rd59, %rd55, %rd58;
	mad.lo.s64 	%rd5, %rd59, 12, %rd3;
	@%p87 bra 	$L__BB5_4;
	ld.global.u32 	%r711, [%rd4];
	ld.global.u32 	%r710, [%rd4+4];
	ld.global.u32 	%r709, [%rd4+8];
	bra.uni 	$L__BB5_5;
$L__BB5_4:
	ld.global.u32 	%r711, [%rd5];
	ld.global.u32 	%r710, [%rd5+4];
	ld.global.u32 	%r709, [%rd5+8];
$L__BB5_5:
	add.s32 	%r568, %r3, 256;
	setp.lt.s32 	%p88, %r568, %r9;
	@%p88 bra 	$L__BB5_7;
	ld.global.u32 	%r708, [%rd5+3072];
	ld.global.u32 	%r707, [%rd5+3076];
	ld.global.u32 	%r706, [%rd5+3080];
	bra.uni 	$L__BB5_8;
$L__BB5_7:
	ld.global.u32 	%r708, [%rd4+3072];
	ld.global.u32 	%r707, [%rd4+3076];
	ld.global.u32 	%r706, [%rd4+3080];
$L__BB5_8:
	add.s32 	%r569, %r3, 512;
	setp.lt.s32 	%p89, %r569, %r9;
	@%p89 bra 	$L__BB5_10;
	ld.global.u32 	%r705, [%rd5+6144];
	ld.global.u32 	%r704, [%rd5+6148];
	ld.global.u32 	%r703, [%rd5+6152];
	bra.uni 	$L__BB5_11;
$L__BB5_10:
	ld.global.u32 	%r705, [%rd4+6144];
	ld.global.u32 	%r704, [%rd4+6148];
	ld.global.u32 	%r703, [%rd4+6152];
$L__BB5_11:
	add.s32 	%r570, %r3, 768;
	setp.lt.s32 	%p90, %r570, %r9;
	@%p90 bra 	$L__BB5_13;
	ld.global.u32 	%r702, [%rd5+9216];
	ld.global.u32 	%r701, [%rd5+9220];
	ld.global.u32 	%r700, [%rd5+9224];
	bra.uni 	$L__BB5_14;
$L__BB5_13:
	ld.global.u32 	%r702, [%rd4+9216];
	ld.global.u32 	%r701, [%rd4+9220];
	ld.global.u32 	%r700, [%rd4+9224];
$L__BB5_14:
	or.b32  	%r571, %r3, 1024;
	setp.lt.s32 	%p91, %r571, %r9;
	@%p91 bra 	$L__BB5_16;
	ld.global.u32 	%r699, [%rd5+12288];
	ld.global.u32 	%r698, [%rd5+12292];
	ld.global.u32 	%r697, [%rd5+12296];
	bra.uni 	$L__BB5_32;
$L__BB5_16:
	ld.global.u32 	%r699, [%rd4+12288];
	ld.global.u32 	%r698, [%rd4+12292];
	ld.global.u32 	%r697, [%rd4+12296];
	bra.uni 	$L__BB5_32;
$L__BB5_17:
	cvt.u64.u32 	%rd60, %r4;
	cvt.u64.u32 	%rd61, %r6;
	add.s64 	%rd62, %rd61, %rd60;
	cvt.u64.u32 	%rd63, %r5;
	add.s64 	%rd64, %rd60, %rd63;
	cvt.u64.u32 	%rd65, %r7;
	add.s64 	%rd66, %rd64, %rd65;
	setp.ge.s32 	%p92, %r3, %r9;
	cvt.u64.u32 	%rd67, %r3;
	add.s64 	%rd68, %rd62, %rd67;
	mad.lo.s64 	%rd6, %rd68, 12, %rd1;
	sub.s32 	%r572, %r3, %r9;
	cvt.s64.s32 	%rd69, %r572;
	add.s64 	%rd70, %rd66, %rd69;
	mad.lo.s64 	%rd7, %rd70, 12, %rd1;
	@%p92 bra 	$L__BB5_19;
	ld.global.u32 	%r711, [%rd6];
	ld.global.u32 	%r710, [%rd6+4];
	ld.global.u32 	%r709, [%rd6+8];
	bra.uni 	$L__BB5_20;
$L__BB5_19:
	ld.global.u32 	%r711, [%rd7];
	ld.global.u32 	%r710, [%rd7+4];
	ld.global.u32 	%r709, [%rd7+8];
$L__BB5_20:
	add.s32 	%r573, %r3, 256;
	setp.lt.s32 	%p93, %r573, %r9;
	@%p93 bra 	$L__BB5_22;
	ld.global.u32 	%r708, [%rd7+3072];
	ld.global.u32 	%r707, [%rd7+3076];
	ld.global.u32 	%r706, [%rd7+3080];
	bra.uni 	$L__BB5_23;
$L__BB5_22:
	ld.global.u32 	%r708, [%rd6+3072];
	ld.global.u32 	%r707, [%rd6+3076];
	ld.global.u32 	%r706, [%rd6+3080];
$L__BB5_23:
	add.s32 	%r574, %r3, 512;
	setp.lt.s32 	%p94, %r574, %r9;
	@%p94 bra 	$L__BB5_25;
	ld.global.u32 	%r705, [%rd7+6144];
	ld.global.u32 	%r704, [%rd7+6148];
	ld.global.u32 	%r703, [%rd7+6152];
	bra.uni 	$L__BB5_26;
$L__BB5_25:
	ld.global.u32 	%r705, [%rd6+6144];
	ld.global.u32 	%r704, [%rd6+6148];
	ld.global.u32 	%r703, [%rd6+6152];
$L__BB5_26:
	add.s32 	%r575, %r3, 768;
	setp.lt.s32 	%p95, %r575, %r9;
	@%p95 bra 	$L__BB5_28;
	ld.global.u32 	%r702, [%rd7+9216];
	ld.global.u32 	%r701, [%rd7+9220];
	ld.global.u32 	%r700, [%rd7+9224];
	bra.uni 	$L__BB5_29;
$L__BB5_28:
	ld.global.u32 	%r702, [%rd6+9216];
	ld.global.u32 	%r701, [%rd6+9220];
	ld.global.u32 	%r700, [%rd6+9224];
$L__BB5_29:
	or.b32  	%r576, %r3, 1024;
	setp.lt.s32 	%p96, %r576, %r9;
	@%p96 bra 	$L__BB5_31;
	ld.global.u32 	%r699, [%rd7+12288];
	ld.global.u32 	%r698, [%rd7+12292];
	ld.global.u32 	%r697, [%rd7+12296];
	bra.uni 	$L__BB5_32;
$L__BB5_31:
	ld.global.u32 	%r699, [%rd6+12288];
	ld.global.u32 	%r698, [%rd6+12292];
	ld.global.u32 	%r697, [%rd6+12296];
$L__BB5_32:
	sub.s32 	%r577, %r8, %r7;
	mov.u32 	%r578, _ZZN3cub18CUB_300001_SM_10006detail10merge_sort26DeviceMergeSortMergeKernelINS2_10policy_hubIN6thrust24THRUST_300001_SM_1000_NS6detail15normal_iteratorINS6_10device_ptrI5MovieEEEEE9Policy600ESC_PNS0_8NullTypeESC_SG_j14CompareEndTimeSA_SF_EEvbT2_T3_T4_PT6_PT7_T5_PSK_SK_NS1_7vsmem_tEE19static_temp_storage;
	mad.lo.s32 	%r579, %r3, 12, %r578;
	st.shared.u32 	[%r579], %r711;
	st.shared.u32 	[%r579+4], %r710;
	st.shared.u32 	[%r579+8], %r709;
	st.shared.u32 	[%r579+3072], %r708;
	st.shared.u32 	[%r579+3076], %r707;
	st.shared.u32 	[%r579+3080], %r706;
	st.shared.u32 	[%r579+6144], %r705;
	st.shared.u32 	[%r579+6148], %r704;
	st.shared.u32 	[%r579+6152], %r703;
	st.shared.u32 	[%r579+9216], %r702;
	st.shared.u32 	[%r579+9220], %r701;
	st.shared.u32 	[%r579+9224], %r700;
	st.shared.u32 	[%r579+12288], %r699;
	st.shared.u32 	[%r579+12292], %r698;
	st.shared.u32 	[%r579+12296], %r697;
	bar.sync 	0;
	// begin inline asm
	griddepcontrol.launch_dependents;
	// end inline asm
	add.s32 	%r109, %r577, %r9;
	mul.lo.s32 	%r580, %r3, 5;
	min.s32 	%r110, %r580, %r109;
	setp.lt.s32 	%p97, %r110, %r577;
	sub.s32 	%r581, %r110, %r577;
	selp.b32 	%r714, 0, %r581, %p97;
	min.s32 	%r712, %r9, %r110;
	setp.ge.s32 	%p98, %r714, %r712;
	@%p98 bra 	$L__BB5_35;
	add.s32 	%r113, %r110, %r9;
$L__BB5_34:
	sub.s32 	%r582, %r712, %r714;
	shr.u32 	%r583, %r582, 31;
	add.s32 	%r584, %r582, %r583;
	shr.s32 	%r585, %r584, 1;
	add.s32 	%r586, %r585, %r714;
	mad.lo.s32 	%r588, %r586, 12, %r578;
	ld.shared.u32 	%r589, [%r588+4];
	not.b32 	%r590, %r586;
	add.s32 	%r591, %r113, %r590;
	mad.lo.s32 	%r592, %r591, 12, %r578;
	ld.shared.u32 	%r593, [%r592+4];
	setp.lt.s32 	%p99, %r593, %r589;
	add.s32 	%r594, %r586, 1;
	selp.b32 	%r714, %r714, %r594, %p99;
	selp.b32 	%r712, %r586, %r712, %p99;
	setp.lt.s32 	%p100, %r714, %r712;
	@%p100 bra 	$L__BB5_34;
$L__BB5_35:
	sub.s32 	%r595, %r110, %r714;
	add.s32 	%r119, %r595, %r9;
	mad.lo.s32 	%r120, %r119, 12, %r578;
	ld.shared.u32 	%r717, [%r120+8];
	ld.shared.u32 	%r716, [%r120+4];
	ld.shared.u32 	%r715, [%r120];
	mad.lo.s32 	%r124, %r714, 12, %r578;
	ld.shared.u32 	%r726, [%r124+8];
	ld.shared.u32 	%r725, [%r124+4];
	ld.shared.u32 	%r724, [%r124];
	setp.ge.s32 	%p102, %r119, %r109;
	mov.pred 	%p126, 0;
	@%p102 bra 	$L__BB5_37;
	setp.ge.s32 	%p103, %r714, %r9;
	setp.lt.s32 	%p104, %r716, %r725;
	or.pred  	%p126, %p103, %p104;
$L__BB5_37:
	selp.b32 	%r128, %r717, %r726, %p126;
	selp.b32 	%r129, %r716, %r725, %p126;
	selp.b32 	%r130, %r715, %r724, %p126;
	selp.u32 	%r597, 1, 0, %p126;
	add.s32 	%r131, %r119, %r597;
	not.pred 	%p105, %p126;
	selp.u32 	%r598, 1, 0, %p105;
	add.s32 	%r132, %r714, %r598;
	@%p105 bra 	$L__BB5_39;
	ld.shared.u32 	%r715, [%r120+12];
	ld.shared.u32 	%r716, [%r120+16];
	ld.shared.u32 	%r717, [%r120+20];
	bra.uni 	$L__BB5_40;
$L__BB5_39:
	ld.shared.u32 	%r724, [%r124+12];
	ld.shared.u32 	%r725, [%r124+16];
	ld.shared.u32 	%r726, [%r124+20];
$L__BB5_40:
	setp.ge.s32 	%p107, %r131, %r109;
	mov.pred 	%p127, 0;
	@%p107 bra 	$L__BB5_42;
	setp.ge.s32 	%p108, %r132, %r9;
	setp.lt.s32 	%p109, %r716, %r725;
	or.pred  	%p127, %p108, %p109;
$L__BB5_42:
	selp.b32 	%r145, %r717, %r726, %p127;
	selp.b32 	%r146, %r716, %r725, %p127;
	selp.b32 	%r147, %r715, %r724, %p127;
	selp.u32 	%r599, 1, 0, %p127;
	add.s32 	%r148, %r131, %r599;
	not.pred 	%p110, %p127;
	selp.u32 	%r600, 1, 0, %p110;
	add.s32 	%r149, %r132, %r600;
	@%p127 bra 	$L__BB5_44;
	mad.lo.s32 	%r602, %r149, 12, %r578;
	ld.shared.u32 	%r724, [%r602];
	ld.shared.u32 	%r725, [%r602+4];
	ld.shared.u32 	%r726, [%r602+8];
	bra.uni 	$L__BB5_45;
$L__BB5_44:
	mad.lo.s32 	%r604, %r148, 12, %r578;
	ld.shared.u32 	%r715, [%r604];
	ld.shared.u32 	%r716, [%r604+4];
	ld.shared.u32 	%r717, [%r604+8];
$L__BB5_45:
	setp.ge.s32 	%p112, %r148, %r109;
	mov.pred 	%p128, 0;
	@%p112 bra 	$L__BB5_47;
	setp.ge.s32 	%p113, %r149, %r9;
	setp.lt.s32 	%p114, %r716, %r725;
	or.pred  	%p128, %p113, %p114;
$L__BB5_47:
	selp.b32 	%r162, %r717, %r726, %p128;
	selp.b32 	%r163, %r716, %r725, %p128;
	selp.b32 	%r164, %r715, %r724, %p128;
	selp.u32 	%r605, 1, 0, %p128;
	add.s32 	%r165, %r148, %r605;
	not.pred 	%p115, %p128;
	selp.u32 	%r606, 1, 0, %p115;
	add.s32 	%r166, %r149, %r606;
	@%p128 bra 	$L__BB5_49;
	mad.lo.s32 	%r608, %r166, 12, %r578;
	ld.shared.u32 	%r724, [%r608];
	ld.shared.u32 	%r725, [%r608+4];
	ld.shared.u32 	%r726, [%r608+8];
	bra.uni 	$L__BB5_50;
$L__BB5_49:
	mad.lo.s32 	%r610, %r165, 12, %r578;
	ld.shared.u32 	%r715, [%r610];
	ld.shared.u32 	%r716, [%r610+4];
	ld.shared.u32 	%r717, [%r610+8];
$L__BB5_50:
	setp.ge.s32 	%p117, %r165, %r109;
	mov.pred 	%p129, 0;
	@%p117 bra 	$L__BB5_52;
	setp.ge.s32 	%p118, %r166, %r9;
	setp.lt.s32 	%p119, %r716, %r725;
	or.pred  	%p129, %p118, %p119;
$L__BB5_52:
	selp.b32 	%r179, %r717, %r726, %p129;
	selp.b32 	%r180, %r716, %r725, %p129;
	selp.b32 	%r181, %r715, %r724, %p129;
	selp.u32 	%r611, 1, 0, %p129;
	add.s32 	%r182, %r165, %r611;
	not.pred 	%p120, %p129;
	selp.u32 	%r612, 1, 0, %p120;
	add.s32 	%r183, %r166, %r612;
	@%p129 bra 	$L__BB5_54;
	mad.lo.s32 	%r614, %r183, 12, %r578;
	ld.shared.u32 	%r724, [%r614];
	ld.shared.u32 	%r725, [%r614+4];
	ld.shared.u32 	%r726, [%r614+8];
	bra.uni 	$L__BB5_55;
$L__BB5_54:
	mad.lo.s32 	%r616, %r182, 12, %r578;
	ld.shared.u32 	%r715, [%r616];
	ld.shared.u32 	%r716, [%r616+4];
	ld.shared.u32 	%r717, [%r616+8];
$L__BB5_55:
	setp.ge.s32 	%p122, %r182, %r109;
	mov.pred 	%p130, 0;
	@%p122 bra 	$L__BB5_57;
	setp.ge.s32 	%p123, %r183, %r9;
	setp.lt.s32 	%p124, %r716, %r725;
	or.pred  	%p130, %p123, %p124;
$L__BB5_57:
	setp.eq.s16 	%p125, %rs1, 0;
	selp.b32 	%r196, %r717, %r726, %p130;
	selp.b32 	%r197, %r716, %r725, %p130;
	selp.b32 	%r198, %r715, %r724, %p130;
	bar.sync 	0;
	@%p125 bra 	$L__BB5_59;
	cvt.u64.u32 	%rd71, %r2;
	// begin inline asm
	mov.u32 %r617, %laneid;
	// end inline asm
	shr.u32 	%r618, %r3, 5;
	mul.lo.s32 	%r619, %r618, 160;
	mad.lo.s32 	%r620, %r617, 5, %r619;
	mad.lo.s32 	%r622, %r620, 12, %r578;
	st.shared.u32 	[%r622], %r130;
	st.shared.u32 	[%r622+4], %r129;
	st.shared.u32 	[%r622+8], %r128;
	st.shared.u32 	[%r622+12], %r147;
	st.shared.u32 	[%r622+16], %r146;
	st.shared.u32 	[%r622+20], %r145;
	st.shared.u32 	[%r622+24], %r164;
	st.shared.u32 	[%r622+28], %r163;
	st.shared.u32 	[%r622+32], %r162;
	st.shared.u32 	[%r622+36], %r181;
	st.shared.u32 	[%r622+40], %r180;
	st.shared.u32 	[%r622+44], %r179;
	st.shared.u32 	[%r622+48], %r198;
	st.shared.u32 	[%r622+52], %r197;
	st.shared.u32 	[%r622+56], %r196;
	bar.warp.sync 	-1;
	shl.b32 	%r623, %r617, 2;
	sub.s32 	%r624, %r620, %r623;
	mad.lo.s32 	%r625, %r624, 12, %r578;
	ld.shared.u32 	%r626, [%r625];
	ld.shared.u32 	%r627, [%r625+4];
	ld.shared.u32 	%r628, [%r625+8];
	ld.shared.u32 	%r629, [%r625+384];
	ld.shared.u32 	%r630, [%r625+388];
	ld.shared.u32 	%r631, [%r625+392];
	ld.shared.u32 	%r632, [%r625+768];
	ld.shared.u32 	%r633, [%r625+772];
	ld.shared.u32 	%r634, [%r625+776];
	ld.shared.u32 	%r635, [%r625+1152];
	ld.shared.u32 	%r636, [%r625+1156];
	ld.shared.u32 	%r637, [%r625+1160];
	ld.shared.u32 	%r638, [%r625+1536];
	ld.shared.u32 	%r639, [%r625+1540];
	ld.shared.u32 	%r640, [%r625+1544];
	and.b32  	%r641, %r3, 31;
	and.b32  	%r642, %r3, 992;
	mul.lo.s32 	%r643, %r642, 5;
	or.b32  	%r644, %r643, %r641;
	cvt.u64.u32 	%rd72, %r644;
	add.s64 	%rd73, %rd72, %rd71;
	mad.lo.s64 	%rd74, %rd73, 12, %rd1;
	st.global.u32 	[%rd74], %r626;
	st.global.u32 	[%rd74+4], %r627;
	st.global.u32 	[%rd74+8], %r628;
	st.global.u32 	[%rd74+384], %r629;
	st.global.u32 	[%rd74+388], %r630;
	st.global.u32 	[%rd74+392], %r631;
	st.global.u32 	[%rd74+768], %r632;
	st.global.u32 	[%rd74+772], %r633;
	st.global.u32 	[%rd74+776], %r634;
	st.global.u32 	[%rd74+1152], %r635;
	st.global.u32 	[%rd74+1156], %r636;
	st.global.u32 	[%rd74+1160], %r637;
	st.global.u32 	[%rd74+1536], %r638;
	st.global.u32 	[%rd74+1540], %r639;
	st.global.u32 	[%rd74+1544], %r640;
	bra.uni 	$L__BB5_151;
$L__BB5_59:
	// begin inline asm
	mov.u32 %r645, %laneid;
	// end inline asm
	shr.u32 	%r646, %r3, 5;
	mul.lo.s32 	%r647, %r646, 160;
	mad.lo.s32 	%r648, %r645, 5, %r647;
	mad.lo.s32 	%r650, %r648, 12, %r578;
	st.shared.u32 	[%r650], %r130;
	st.shared.u32 	[%r650+4], %r129;
	st.shared.u32 	[%r650+8], %r128;
	st.shared.u32 	[%r650+12], %r147;
	st.shared.u32 	[%r650+16], %r146;
	st.shared.u32 	[%r650+20], %r145;
	st.shared.u32 	[%r650+24], %r164;
	st.shared.u32 	[%r650+28], %r163;
	st.shared.u32 	[%r650+32], %r162;
	st.shared.u32 	[%r650+36], %r181;
	st.shared.u32 	[%r650+40], %r180;
	st.shared.u32 	[%r650+44], %r179;
	st.shared.u32 	[%r650+48], %r198;
	st.shared.u32 	[%r650+52], %r197;
	st.shared.u32 	[%r650+56], %r196;
	bar.warp.sync 	-1;
	shl.b32 	%r651, %r645, 2;
	sub.s32 	%r652, %r648, %r651;
	mad.lo.s32 	%r653, %r652, 12, %r578;
	ld.shared.u32 	%r654, [%r653];
	ld.shared.u32 	%r655, [%r653+4];
	ld.shared.u32 	%r656, [%r653+8];
	ld.shared.u32 	%r657, [%r653+384];
	ld.shared.u32 	%r658, [%r653+388];
	ld.shared.u32 	%r659, [%r653+392];
	ld.shared.u32 	%r660, [%r653+768];
	ld.shared.u32 	%r661, [%r653+772];
	ld.shared.u32 	%r662, [%r653+776];
	ld.shared.u32 	%r663, [%r653+1152];
	ld.shared.u32 	%r664, [%r653+1156];
	ld.shared.u32 	%r665, [%r653+1160];
	ld.shared.u32 	%r666, [%r653+1536];
	ld.shared.u32 	%r667, [%r653+1540];
	ld.shared.u32 	%r668, [%r653+1544];
	and.b32  	%r669, %r3, 31;
	and.b32  	%r670, %r3, 992;
	mul.lo.s32 	%r671, %r670, 5;
	cvt.u64.u32 	%rd75, %r671;
	add.s32 	%r672, %r669, %r2;
	cvt.u64.u32 	%rd76, %r672;
	add.s64 	%rd77, %rd76, %rd75;
	mad.lo.s64 	%rd78, %rd77, 12, %rd3;
	st.global.u32 	[%rd78], %r654;
	st.global.u32 	[%rd78+4], %r655;
	st.global.u32 	[%rd78+8], %r656;
	st.global.u32 	[%rd78+384], %r657;
	st.global.u32 	[%rd78+388], %r658;
	st.global.u32 	[%rd78+392], %r659;
	st.global.u32 	[%rd78+768], %r660;
	st.global.u32 	[%rd78+772], %r661;
	st.global.u32 	[%rd78+776], %r662;
	st.global.u32 	[%rd78+1152], %r663;
	st.global.u32 	[%rd78+1156], %r664;
	st.global.u32 	[%rd78+1160], %r665;
	st.global.u32 	[%rd78+1536], %r666;
	st.global.u32 	[%rd78+1540], %r667;
	st.global.u32 	[%rd78+1544], %r668;
	bra.uni 	$L__BB5_151;
$L__BB5_60:
	mul.wide.u32 	%rd17, %r1, 4;
	add.s64 	%rd18, %rd2, %rd17;
	ld.global.u32 	%r442, [%rd18];
	ld.global.u32 	%r443, [%rd18+4];
	shr.u32 	%r444, %r439, 1;
	neg.s32 	%r445, %r439;
	and.b32  	%r446, %r1, %r445;
	mul.lo.s32 	%r199, %r446, 1280;
	mul.lo.s32 	%r200, %r444, 1280;
	sub.s32 	%r447, %r1, %r446;
	mul.lo.s32 	%r448, %r447, 1280;
	sub.s32 	%r201, %r442, %r199;
	sub.s32 	%r449, %r443, %r199;
	sub.s32 	%r450, %r438, %r199;
	max.u32 	%r451, %r450, %r200;
	sub.s32 	%r452, %r451, %r200;
	sub.s32 	%r453, %r448, %r201;
	min.u32 	%r202, %r453, %r452;
	max.u32 	%r454, %r448, -1281;
	not.b32 	%r455, %r454;
	add.s32 	%r456, %r448, %r455;
	sub.s32 	%r457, %r456, %r449;
	or.b32  	%r458, %r1, %r445;
	setp.eq.s32 	%p22, %r458, -1;
	min.u32 	%r459, %r200, %r450;
	selp.b32 	%r460, %r459, %r449, %p22;
	selp.b32 	%r461, %r200, %r457, %p22;
	min.u32 	%r462, %r461, %r452;
	sub.s32 	%r203, %r460, %r201;
	sub.s32 	%r204, %r462, %r202;
	// begin inline asm
	griddepcontrol.wait;
	// end inline asm
	setp.eq.s16 	%p23, %rs1, 0;
	@%p23 bra 	$L__BB5_81;
	cvt.u64.u32 	%rd19, %r199;
	cvt.u64.u32 	%rd20, %r201;
	add.s64 	%rd21, %rd20, %rd19;
	cvt.u64.u32 	%rd22, %r200;
	add.s64 	%rd23, %rd19, %rd22;
	cvt.u64.u32 	%rd24, %r202;
	add.s64 	%rd25, %rd23, %rd24;
	add.s32 	%r205, %r204, %r203;
	setp.ge.s32 	%p24, %r3, %r205;
	cvt.u64.u32 	%rd26, %r3;
	add.s64 	%rd27, %rd21, %rd26;
	mad.lo.s64 	%rd8, %rd27, 12, %rd3;
	sub.s32 	%r464, %r3, %r203;
	cvt.s64.s32 	%rd28, %r464;
	add.s64 	%rd29, %rd25, %rd28;
	mad.lo.s64 	%rd9, %rd29, 12, %rd3;
	@%p24 bra 	$L__BB5_65;
	setp.ge.s32 	%p25, %r3, %r203;
	@%p25 bra 	$L__BB5_64;
	ld.global.u32 	%r777, [%rd8];
	ld.global.u32 	%r776, [%rd8+4];
	ld.global.u32 	%r775, [%rd8+8];
	bra.uni 	$L__BB5_65;
$L__BB5_64:
	ld.global.u32 	%r777, [%rd9];
	ld.global.u32 	%r776, [%rd9+4];
	ld.global.u32 	%r775, [%rd9+8];
$L__BB5_65:
	add.s32 	%r215, %r3, 256;
	setp.ge.s32 	%p26, %r215, %r205;
	@%p26 bra 	$L__BB5_69;
	setp.lt.s32 	%p27, %r215, %r203;
	@%p27 bra 	$L__BB5_68;
	ld.global.u32 	%r774, [%rd9+3072];
	ld.global.u32 	%r773, [%rd9+3076];
	ld.global.u32 	%r772, [%rd9+3080];
	bra.uni 	$L__BB5_69;
$L__BB5_68:
	ld.global.u32 	%r774, [%rd8+3072];
	ld.global.u32 	%r773, [%rd8+3076];
	ld.global.u32 	%r772, [%rd8+3080];
$L__BB5_69:
	add.s32 	%r225, %r3, 512;
	setp.ge.s32 	%p28, %r225, %r205;
	@%p28 bra 	$L__BB5_73;
	setp.lt.s32 	%p29, %r225, %r203;
	@%p29 bra 	$L__BB5_72;
	ld.global.u32 	%r771, [%rd9+6144];
	ld.global.u32 	%r770, [%rd9+6148];
	ld.global.u32 	%r769, [%rd9+6152];
	bra.uni 	$L__BB5_73;
$L__BB5_72:
	ld.global.u32 	%r771, [%rd8+6144];
	ld.global.u32 	%r770, [%rd8+6148];
	ld.global.u32 	%r769, [%rd8+6152];
$L__BB5_73:
	add.s32 	%r235, %r3, 768;
	setp.ge.s32 	%p30, %r235, %r205;
	@%p30 bra 	$L__BB5_77;
	setp.lt.s32 	%p31, %r235, %r203;
	@%p31 bra 	$L__BB5_76;
	ld.global.u32 	%r768, [%rd9+9216];
	ld.global.u32 	%r767, [%rd9+9220];
	ld.global.u32 	%r766, [%rd9+9224];
	bra.uni 	$L__BB5_77;
$L__BB5_76:
	ld.global.u32 	%r768, [%rd8+9216];
	ld.global.u32 	%r767, [%rd8+9220];
	ld.global.u32 	%r766, [%rd8+9224];
$L__BB5_77:
	or.b32  	%r245, %r3, 1024;
	setp.ge.s32 	%p32, %r245, %r205;
	@%p32 bra 	$L__BB5_101;
	setp.lt.s32 	%p33, %r245, %r203;
	@%p33 bra 	$L__BB5_80;
	ld.global.u32 	%r765, [%rd9+12288];
	ld.global.u32 	%r764, [%rd9+12292];
	ld.global.u32 	%r763, [%rd9+12296];
	bra.uni 	$L__BB5_101;
$L__BB5_80:
	ld.global.u32 	%r765, [%rd8+12288];
	ld.global.u32 	%r764, [%rd8+12292];
	ld.global.u32 	%r763, [%rd8+12296];
	bra.uni 	$L__BB5_101;
$L__BB5_81:
	cvt.u64.u32 	%rd30, %r199;
	cvt.u64.u32 	%rd31, %r201;
	add.s64 	%rd32, %rd31, %rd30;
	cvt.u64.u32 	%rd33, %r200;
	add.s64 	%rd34, %rd30, %rd33;
	cvt.u64.u32 	%rd35, %r202;
	add.s64 	%rd36, %rd34, %rd35;
	add.s32 	%r252, %r204, %r203;
	setp.ge.s32 	%p34, %r3, %r252;
	cvt.u64.u32 	%rd37, %r3;
	add.s64 	%rd38, %rd32, %rd37;
	mad.lo.s64 	%rd10, %rd38, 12, %rd1;
	sub.s32 	%r470, %r3, %r203;
	cvt.s64.s32 	%rd39, %r470;
	add.s64 	%rd40, %rd36, %rd39;
	mad.lo.s64 	%rd11, %rd40, 12, %rd1;
	@%p34 bra 	$L__BB5_85;
	setp.ge.s32 	%p35, %r3, %r203;
	@%p35 bra 	$L__BB5_84;
	ld.global.u32 	%r777, [%rd10];
	ld.global.u32 	%r776, [%rd10+4];
	ld.global.u32 	%r775, [%rd10+8];
	bra.uni 	$L__BB5_85;
$L__BB5_84:
	ld.global.u32 	%r777, [%rd11];
	ld.global.u32 	%r776, [%rd11+4];
	ld.global.u32 	%r775, [%rd11+8];
$L__BB5_85:
	add.s32 	%r262, %r3, 256;
	setp.ge.s32 	%p36, %r262, %r252;
	@%p36 bra 	$L__BB5_89;
	setp.lt.s32 	%p37, %r262, %r203;
	@%p37 bra 	$L__BB5_88;
	ld.global.u32 	%r774, [%rd11+3072];
	ld.global.u32 	%r773, [%rd11+3076];
	ld.global.u32 	%r772, [%rd11+3080];
	bra.uni 	$L__BB5_89;
$L__BB5_88:
	ld.global.u32 	%r774, [%rd10+3072];
	ld.global.u32 	%r773, [%rd10+3076];
	ld.global.u32 	%r772, [%rd10+3080];
$L__BB5_89:
	add.s32 	%r272, %r3, 512;
	setp.ge.s32 	%p38, %r272, %r252;
	@%p38 bra 	$L__BB5_93;
	setp.lt.s32 	%p39, %r272, %r203;
	@%p39 bra 	$L__BB5_92;
	ld.global.u32 	%r771, [%rd11+6144];
	ld.global.u32 	%r770, [%rd11+6148];
	ld.global.u32 	%r769, [%rd11+6152];
	bra.uni 	$L__BB5_93;
$L__BB5_92:
	ld.global.u32 	%r771, [%rd10+6144];
	ld.global.u32 	%r770, [%rd10+6148];
	ld.global.u32 	%r769, [%rd10+6152];
$L__BB5_93:
	add.s32 	%r282, %r3, 768;
	setp.ge.s32 	%p40, %r282, %r252;
	@%p40 bra 	$L__BB5_97;
	setp.lt.s32 	%p41, %r282, %r203;
	@%p41 bra 	$L__BB5_96;
	ld.global.u32 	%r768, [%rd11+9216];
	ld.global.u32 	%r767, [%rd11+9220];
	ld.global.u32 	%r766, [%rd11+9224];
	bra.uni 	$L__BB5_97;
$L__BB5_96:
	ld.global.u32 	%r768, [%rd10+9216];
	ld.global.u32 	%r767, [%rd10+9220];
	ld.global.u32 	%r766, [%rd10+9224];
$L__BB5_97:
	or.b32  	%r292, %r3, 1024;
	setp.ge.s32 	%p42, %r292, %r252;
	@%p42 bra 	$L__BB5_101;
	setp.lt.s32 	%p43, %r292, %r203;
	@%p43 bra 	$L__BB5_100;
	ld.global.u32 	%r765, [%rd11+12288];
	ld.global.u32 	%r764, [%rd11+12292];
	ld.global.u32 	%r763, [%rd11+12296];
	bra.uni 	$L__BB5_101;
$L__BB5_100:
	ld.global.u32 	%r765, [%rd10+12288];
	ld.global.u32 	%r764, [%rd10+12292];
	ld.global.u32 	%r763, [%rd10+12296];
$L__BB5_101:
	mov.u32 	%r475, _ZZN3cub18CUB_300001_SM_10006detail10merge_sort26DeviceMergeSortMergeKernelINS2_10policy_hubIN6thrust24THRUST_300001_SM_1000_NS6detail15normal_iteratorINS6_10device_ptrI5MovieEEEEE9Policy600ESC_PNS0_8NullTypeESC_SG_j14CompareEndTimeSA_SF_EEvbT2_T3_T4_PT6_PT7_T5_PSK_SK_NS1_7vsmem_tEE19static_temp_storage;
	mad.lo.s32 	%r476, %r3, 12, %r475;
	st.shared.u32 	[%r476], %r777;
	st.shared.u32 	[%r476+4], %r776;
	st.shared.u32 	[%r476+8], %r775;
	st.shared.u32 	[%r476+3072], %r774;
	st.shared.u32 	[%r476+3076], %r773;
	st.shared.u32 	[%r476+3080], %r772;
	st.shared.u32 	[%r476+6144], %r771;
	st.shared.u32 	[%r476+6148], %r770;
	st.shared.u32 	[%r476+6152], %r769;
	st.shared.u32 	[%r476+9216], %r768;
	st.shared.u32 	[%r476+9220], %r767;
	st.shared.u32 	[%r476+9224], %r766;
	st.shared.u32 	[%r476+12288], %r765;
	st.shared.u32 	[%r476+12292], %r764;
	st.shared.u32 	[%r476+12296], %r763;
	bar.sync 	0;
	// begin inline asm
	griddepcontrol.launch_dependents;
	// end inline asm
	add.s32 	%r314, %r204, %r203;
	mul.lo.s32 	%r477, %r3, 5;
	min.s32 	%r315, %r477, %r314;
	setp.lt.s32 	%p44, %r315, %r204;
	sub.s32 	%r478, %r315, %r204;
	selp.b32 	%r780, 0, %r478, %p44;
	min.s32 	%r778, %r203, %r315;
	setp.ge.s32 	%p45, %r780, %r778;
	@%p45 bra 	$L__BB5_104;
	add.s32 	%r318, %r315, %r203;
$L__BB5_103:
	sub.s32 	%r479, %r778, %r780;
	shr.u32 	%r480, %r479, 31;
	add.s32 	%r481, %r479, %r480;
	shr.s32 	%r482, %r481, 1;
	add.s32 	%r483, %r482, %r780;
	mad.lo.s32 	%r485, %r483, 12, %r475;
	ld.shared.u32 	%r486, [%r485+4];
	not.b32 	%r487, %r483;
	add.s32 	%r488, %r318, %r487;
	mad.lo.s32 	%r489, %r488, 12, %r475;
	ld.shared.u32 	%r490, [%r489+4];
	setp.lt.s32 	%p46, %r490, %r486;
	add.s32 	%r491, %r483, 1;
	selp.b32 	%r780, %r780, %r491, %p46;
	selp.b32 	%r778, %r483, %r778, %p46;
	setp.lt.s32 	%p47, %r780, %r778;
	@%p47 bra 	$L__BB5_103;
$L__BB5_104:
	sub.s32 	%r492, %r315, %r780;
	add.s32 	%r324, %r492, %r203;
	mad.lo.s32 	%r325, %r324, 12, %r475;
	ld.shared.u32 	%r783, [%r325+8];
	ld.shared.u32 	%r782, [%r325+4];
	ld.shared.u32 	%r781, [%r325];
	mad.lo.s32 	%r329, %r780, 12, %r475;
	ld.shared.u32 	%r792, [%r329+8];
	ld.shared.u32 	%r791, [%r329+4];
	ld.shared.u32 	%r790, [%r329];
	setp.ge.s32 	%p49, %r324, %r314;
	mov.pred 	%p131, 0;
	@%p49 bra 	$L__BB5_106;
	setp.ge.s32 	%p50, %r780, %r203;
	setp.lt.s32 	%p51, %r782, %r791;
	or.pred  	%p131, %p50, %p51;
$L__BB5_106:
	selp.b32 	%r333, %r783, %r792, %p131;
	selp.b32 	%r334, %r782, %r791, %p131;
	selp.b32 	%r335, %r781, %r790, %p131;
	selp.u32 	%r494, 1, 0, %p131;
	add.s32 	%r336, %r324, %r494;
	not.pred 	%p52, %p131;
	selp.u32 	%r495, 1, 0, %p52;
	add.s32 	%r337, %r780, %r495;
	@%p52 bra 	$L__BB5_108;
	ld.shared.u32 	%r781, [%r325+12];
	ld.shared.u32 	%r782, [%r325+16];
	ld.shared.u32 	%r783, [%r325+20];
	bra.uni 	$L__BB5_109;
$L__BB5_108:
	ld.shared.u32 	%r790, [%r329+12];
	ld.shared.u32 	%r791, [%r329+16];
	ld.shared.u32 	%r792, [%r329+20];
$L__BB5_109:
	setp.ge.s32 	%p54, %r336, %r314;
	mov.pred 	%p132, 0;
	@%p54 bra 	$L__BB5_111;
	setp.ge.s32 	%p55, %r337, %r203;
	setp.lt.s32 	%p56, %r782, %r791;
	or.pred  	%p132, %p55, %p56;
$L__BB5_111:
	selp.b32 	%r350, %r783, %r792, %p132;
	selp.b32 	%r351, %r782, %r791, %p132;
	selp.b32 	%r352, %r781, %r790, %p132;
	selp.u32 	%r496, 1, 0, %p132;
	add.s32 	%r353, %r336, %r496;
	not.pred 	%p57, %p132;
	selp.u32 	%r497, 1, 0, %p57;
	add.s32 	%r354, %r337, %r497;
	@%p132 bra 	$L__BB5_113;
	mad.lo.s32 	%r499, %r354, 12, %r475;
	ld.shared.u32 	%r790, [%r499];
	ld.shared.u32 	%r791, [%r499+4];
	ld.shared.u32 	%r792, [%r499+8];
	bra.uni 	$L__BB5_114;
$L__BB5_113:
	mad.lo.s32 	%r501, %r353, 12, %r475;
	ld.shared.u32 	%r781, [%r501];
	ld.shared.u32 	%r782, [%r501+4];
	ld.shared.u32 	%r783, [%r501+8];
$L__BB5_114:
	setp.ge.s32 	%p59, %r353, %r314;
	mov.pred 	%p133, 0;
	@%p59 bra 	$L__BB5_116;
	setp.ge.s32 	%p60, %r354, %r203;
	setp.lt.s32 	%p61, %r782, %r791;
	or.pred  	%p133, %p60, %p61;
$L__BB5_116:
	selp.b32 	%r367, %r783, %r792, %p133;
	selp.b32 	%r368, %r782, %r791, %p133;
	selp.b32 	%r369, %r781, %r790, %p133;
	selp.u32 	%r502, 1, 0, %p133;
	add.s32 	%r370, %r353, %r502;
	not.pred 	%p62, %p133;
	selp.u32 	%r503, 1, 0, %p62;
	add.s32 	%r371, %r354, %r503;
	@%p133 bra 	$L__BB5_118;
	mad.lo.s32 	%r505, %r371, 12, %r475;
	ld.shared.u32 	%r790, [%r505];
	ld.shared.u32 	%r791, [%r505+4];
	ld.shared.u32 	%r792, [%r505+8];
	bra.uni 	$L__BB5_119;
$L__BB5_118:
	mad.lo.s32 	%r507, %r370, 12, %r475;
	ld.shared.u32 	%r781, [%r507];
	ld.shared.u32 	%r782, [%r507+4];
	ld.shared.u32 	%r783, [%r507+8];
$L__BB5_119:
	setp.ge.s32 	%p64, %r370, %r314;
	mov.pred 	%p134, 0;
	@%p64 bra 	$L__BB5_121;
	setp.ge.s32 	%p65, %r371, %r203;
	setp.lt.s32 	%p66, %r782, %r791;
	or.pred  	%p134, %p65, %p66;
$L__BB5_121:
	selp.b32 	%r384, %r783, %r792, %p134;
	selp.b32 	%r385, %r782, %r791, %p134;
	selp.b32 	%r386, %r781, %r790, %p134;
	selp.u32 	%r508, 1, 0, %p134;
	add.s32 	%r387, %r370, %r508;
	not.pred 	%p67, %p134;
	selp.u32 	%r509, 1, 0, %p67;
	add.s32 	%r388, %r371, %r509;
	@%p134 bra 	$L__BB5_123;
	mad.lo.s32 	%r511, %r388, 12, %r475;
	ld.shared.u32 	%r790, [%r511];
	ld.shared.u32 	%r791, [%r511+4];
	ld.shared.u32 	%r792, [%r511+8];
	bra.uni 	$L__BB5_124;
$L__BB5_123:
	mad.lo.s32 	%r513, %r387, 12, %r475;
	ld.shared.u32 	%r781, [%r513];
	ld.shared.u32 	%r782, [%r513+4];
	ld.shared.u32 	%r783, [%r513+8];
$L__BB5_124:
	setp.ge.s32 	%p69, %r387, %r314;
	mov.pred 	%p135, 0;
	@%p69 bra 	$L__BB5_126;
	setp.ge.s32 	%p70, %r388, %r203;
	setp.lt.s32 	%p71, %r782, %r791;
	or.pred  	%p135, %p70, %p71;
$L__BB5_126:
	setp.eq.s16 	%p72, %rs1, 0;
	selp.b32 	%r401, %r783, %r792, %p135;
	selp.b32 	%r402, %r782, %r791, %p135;
	selp.b32 	%r403, %r781, %r790, %p135;
	bar.sync 	0;
	@%p72 bra 	$L__BB5_139;
	// begin inline asm
	mov.u32 %r514, %laneid;
	// end inline asm
	shr.u32 	%r515, %r3, 5;
	mul.lo.s32 	%r516, %r515, 160;
	mad.lo.s32 	%r517, %r514, 5, %r516;
	mad.lo.s32 	%r519, %r517, 12, %r475;
	st.shared.u32 	[%r519], %r335;
	st.shared.u32 	[%r519+4], %r334;
	st.shared.u32 	[%r519+8], %r333;
	st.shared.u32 	[%r519+12], %r352;
	st.shared.u32 	[%r519+16], %r351;
	st.shared.u32 	[%r519+20], %r350;
	st.shared.u32 	[%r519+24], %r369;
	st.shared.u32 	[%r519+28], %r368;
	st.shared.u32 	[%r519+32], %r367;
	st.shared.u32 	[%r519+36], %r386;
	st.shared.u32 	[%r519+40], %r385;
	st.shared.u32 	[%r519+44], %r384;
	st.shared.u32 	[%r519+48], %r403;
	st.shared.u32 	[%r519+52], %r402;
	st.shared.u32 	[%r519+56], %r401;
	bar.warp.sync 	-1;
	shl.b32 	%r520, %r514, 2;
	sub.s32 	%r521, %r517, %r520;
	mad.lo.s32 	%r522, %r521, 12, %r475;
	ld.shared.u32 	%r404, [%r522];
	ld.shared.u32 	%r405, [%r522+4];
	ld.shared.u32 	%r406, [%r522+8];
	ld.shared.u32 	%r407, [%r522+384];
	ld.shared.u32 	%r408, [%r522+388];
	ld.shared.u32 	%r409, [%r522+392];
	ld.shared.u32 	%r410, [%r522+768];
	ld.shared.u32 	%r411, [%r522+772];
	ld.shared.u32 	%r412, [%r522+776];
	ld.shared.u32 	%r413, [%r522+1152];
	ld.shared.u32 	%r414, [%r522+1156];
	ld.shared.u32 	%r415, [%r522+1160];
	ld.shared.u32 	%r416, [%r522+1536];
	ld.shared.u32 	%r417, [%r522+1540];
	ld.shared.u32 	%r418, [%r522+1544];
	setp.ne.s32 	%p73, %r3, 0;
	@%p73 bra 	$L__BB5_129;
	st.volatile.shared.u32 	[_ZZN3cub18CUB_300001_SM_10006detail10merge_sort26DeviceMergeSortMergeKernelINS2_10policy_hubIN6thrust24THRUST_300001_SM_1000_NS6detail15normal_iteratorINS6_10device_ptrI5MovieEEEEE9Policy600ESC_PNS0_8NullTypeESC_SG_j14CompareEndTimeSA_SF_EEvbT2_T3_T4_PT6_PT7_T5_PSK_SK_NS1_7vsmem_tEE19static_temp_storage+15360], %r314;
$L__BB5_129:
	bar.sync 	0;
	ld.volatile.shared.u32 	%r419, [_ZZN3cub18CUB_300001_SM_10006detail10merge_sort26DeviceMergeSortMergeKernelINS2_10policy_hubIN6thrust24THRUST_300001_SM_1000_NS6detail15normal_iteratorINS6_10device_ptrI5MovieEEEEE9Policy600ESC_PNS0_8NullTypeESC_SG_j14CompareEndTimeSA_SF_EEvbT2_T3_T4_PT6_PT7_T5_PSK_SK_NS1_7vsmem_tEE19static_temp_storage+15360];
	and.b32  	%r523, %r3, 31;
	and.b32  	%r524, %r3, 992;
	mul.lo.s32 	%r525, %r524, 5;
	or.b32  	%r420, %r525, %r523;
	setp.ge.s32 	%p74, %r420, %r419;
	cvt.u64.u32 	%rd41, %r420;
	cvt.u64.u32 	%rd42, %r2;
	add.s64 	%rd43, %rd41, %rd42;
	mad.lo.s64 	%rd12, %rd43, 12, %rd1;
	@%p74 bra 	$L__BB5_131;
	st.global.u32 	[%rd12], %r404;
	st.global.u32 	[%rd12+4], %r405;
	st.global.u32 	[%rd12+8], %r406;
$L__BB5_131:
	add.s32 	%r526, %r420, 32;
	setp.ge.s32 	%p75, %r526, %r419;
	@%p75 bra 	$L__BB5_133;
	st.global.u32 	[%rd12+384], %r407;
	st.global.u32 	[%rd12+388], %r408;
	st.global.u32 	[%rd12+392], %r409;
$L__BB5_133:
	add.s32 	%r527, %r420, 64;
	setp.ge.s32 	%p76, %r527, %r419;
	@%p76 bra 	$L__BB5_135;
	st.global.u32 	[%rd12+768], %r410;
	st.global.u32 	[%rd12+772], %r411;
	st.global.u32 	[%rd12+776], %r412;
$L__BB5_135:
	add.s32 	%r528, %r420, 96;
	setp.ge.s32 	%p77, %r528, %r419;
	@%p77 bra 	$L__BB5_137;
	st.global.u32 	[%rd12+1152], %r413;
	st.global.u32 	[%rd12+1156], %r414;
	st.global.u32 	[%rd12+1160], %r415;
$L__BB5_137:
	add.s32 	%r529, %r420, 128;
	setp.ge.s32 	%p78, %r529, %r419;
	@%p78 bra 	$L__BB5_151;
	st.global.u32 	[%rd12+1536], %r416;
	st.global.u32 	[%rd12+1540], %r417;
	st.global.u32 	[%rd12+1544], %r418;
	bra.uni 	$L__BB5_151;
$L__BB5_139:
	// begin inline asm
	mov.u32 %r530, %laneid;
	// end inline asm
	shr.u32 	%r531, %r3, 5;
	mul.lo.s32 	%r532, %r531, 160;
	mad.lo.s32 	%r533, %r530, 5, %r532;
	mad.lo.s32 	%r535, %r533, 12, %r475;
	st.shared.u32 	[%r535], %r335;
	st.shared.u32 	[%r535+4], %r334;
	st.shared.u32 	[%r535+8], %r333;
	st.shared.u32 	[%r535+12], %r352;
	st.shared.u32 	[%r535+16], %r351;
	st.shared.u32 	[%r535+20], %r350;
	st.shared.u32 	[%r535+24], %r369;
	st.shared.u32 	[%r535+28], %r368;
	st.shared.u32 	[%r535+32], %r367;
	st.shared.u32 	[%r535+36], %r386;
	st.shared.u32 	[%r535+40], %r385;
	st.shared.u32 	[%r535+44], %r384;
	st.shared.u32 	[%r535+48], %r403;
	st.shared.u32 	[%r535+52], %r402;
	st.shared.u32 	[%r535+56], %r401;
	bar.warp.sync 	-1;
	shl.b32 	%r536, %r530, 2;
	sub.s32 	%r537, %r533, %r536;
	mad.lo.s32 	%r538, %r537, 12, %r475;
	ld.shared.u32 	%r421, [%r538];
	ld.shared.u32 	%r422, [%r538+4];
	ld.shared.u32 	%r423, [%r538+8];
	ld.shared.u32 	%r424, [%r538+384];
	ld.shared.u32 	%r425, [%r538+388];
	ld.shared.u32 	%r426, [%r538+392];
	ld.shared.u32 	%r427, [%r538+768];
	ld.shared.u32 	%r428, [%r538+772];
	ld.shared.u32 	%r429, [%r538+776];
	ld.shared.u32 	%r430, [%r538+1152];
	ld.shared.u32 	%r431, [%r538+1156];
	ld.shared.u32 	%r432, [%r538+1160];
	ld.shared.u32 	%r433, [%r538+1536];
	ld.shared.u32 	%r434, [%r538+1540];
	ld.shared.u32 	%r435, [%r538+1544];
	setp.ne.s32 	%p79, %r3, 0;
	@%p79 bra 	$L__BB5_141;
	st.volatile.shared.u32 	[_ZZN3cub18CUB_300001_SM_10006detail10merge_sort26DeviceMergeSortMergeKernelINS2_10policy_hubIN6thrust24THRUST_300001_SM_1000_NS6detail15normal_iteratorINS6_10device_ptrI5MovieEEEEE9Policy600ESC_PNS0_8NullTypeESC_SG_j14CompareEndTimeSA_SF_EEvbT2_T3_T4_PT6_PT7_T5_PSK_SK_NS1_7vsmem_tEE19static_temp_storage+15360], %r314;
$L__BB5_141:
	bar.sync 	0;
	ld.volatile.shared.u32 	%r436, [_ZZN3cub18CUB_300001_SM_10006detail10merge_sort26DeviceMergeSortMergeKernelINS2_10policy_hubIN6thrust24THRUST_300001_SM_1000_NS6detail15normal_iteratorINS6_10device_ptrI5MovieEEEEE9Policy600ESC_PNS0_8NullTypeESC_SG_j14CompareEndTimeSA_SF_EEvbT2_T3_T4_PT6_PT7_T5_PSK_SK_NS1_7vsmem_tEE19static_temp_storage+15360];
	and.b32  	%r539, %r3, 31;
	and.b32  	%r540, %r3, 992;
	mul.lo.s32 	%r541, %r540, 5;
	cvt.u64.u32 	%rd44, %r541;
	or.b32  	%r437, %r541, %r539;
	add.s32 	%r542, %r539, %r2;
	cvt.u64.u32 	%rd45, %r542;
	add.s64 	%rd46, %rd45, %rd44;
	setp.ge.s32 	%p80, %r437, %r436;
	mad.lo.s64 	%rd13, %rd46, 12, %rd3;
	@%p80 bra 	$L__BB5_143;
	st.global.u32 	[%rd13], %r421;
	st.global.u32 	[%rd13+4], %r422;
	st.global.u32 	[%rd13+8], %r423;
$L__BB5_143:
	add.s32 	%r543, %r437, 32;
	setp.ge.s32 	%p81, %r543, %r436;
	@%p81 bra 	$L__BB5_145;
	st.global.u32 	[%rd13+384], %r424;
	st.global.u32 	[%rd13+388], %r425;
	st.global.u32 	[%rd13+392], %r426;
$L__BB5_145:
	add.s32 	%r544, %r437, 64;
	setp.ge.s32 	%p82, %r544, %r436;
	@%p82 bra 	$L__BB5_147;
	st.global.u32 	[%rd13+768], %r427;
	st.global.u32 	[%rd13+772], %r428;
	st.global.u32 	[%rd13+776], %r429;
$L__BB5_147:
	add.s32 	%r545, %r437, 96;
	setp.ge.s32 	%p83, %r545, %r436;
	@%p83 bra 	$L__BB5_149;
	st.global.u32 	[%rd13+1152], %r430;
	st.global.u32 	[%rd13+1156], %r431;
	st.global.u32 	[%rd13+1160], %r432;
$L__BB5_149:
	add.s32 	%r546, %r437, 128;
	setp.ge.s32 	%p84, %r546, %r436;
	@%p84 bra 	$L__BB5_151;
	st.global.u32 	[%rd13+1536], %r433;
	st.global.u32 	[%rd13+1540], %r434;
	st.global.u32 	[%rd13+1544], %r435;
$L__BB5_151:
	ret;

}
	// .globl	_ZN3cub18CUB_300001_SM_10006detail10merge_sort30DeviceMergeSortBlockSortKernelINS2_10policy_hubIN6thrust24THRUST_300001_SM_1000_NS6detail15normal_iteratorINS6_10device_ptrI5MovieEEEEE9Policy600ESC_PNS0_8NullTypeESC_SG_m14CompareEndTimeSA_SF_EEvbT0_T1_T2_T3_T4_PT6_PT7_T5_NS1_7vsmem_tE
.visible .entry _ZN3cub18CUB_300001_SM_10006detail10merge_sort30DeviceMergeSortBlockSortKernelINS2_10policy_hubIN6thrust24THRUST_300001_SM_1000_NS6detail15normal_iteratorINS6_10device_ptrI5MovieEEEEE9Policy600ESC_PNS0_8NullTypeESC_SG_m14CompareEndTimeSA_SF_EEvbT0_T1_T2_T3_T4_PT6_PT7_T5_NS1_7vsmem_tE(
	.param .u8 _ZN3cub18CUB_300001_SM_10006detail10merge_sort30DeviceMergeSortBlockSortKernelINS2_10policy_hubIN6thrust24THRUST_300001_SM_1000_NS6detail15normal_iteratorINS6_10device_ptrI5MovieEEEEE9Policy600ESC_PNS0_8NullTypeESC_SG_m14CompareEndTimeSA_SF_EEvbT0_T1_T2_T3_T4_PT6_PT7_T5_NS1_7vsmem_tE_param_0,
	.param .align 8 .b8 _ZN3cub18CUB_300001_SM_10006detail10merge_sort30DeviceMergeSortBlockSortKernelINS2_10policy_hubIN6thrust24THRUST_300001_SM_1000_NS6detail15normal_iteratorINS6_10device_ptrI5MovieEEEEE9Policy600ESC_PNS0_8NullTypeESC_SG_m14CompareEndTimeSA_SF_EEvbT0_T1_T2_T3_T4_PT6_PT7_T5_NS1_7vsmem_tE_param_1[8],
	.param .u64 .ptr .align 1 _ZN3cub18CUB_300001_SM_10006detail10merge_sort30DeviceMergeSortBlockSortKernelINS2_10policy_hubIN6thrust24THRUST_300001_SM_1000_NS6detail15normal_iteratorINS6_10device_ptrI5MovieEEEEE9Policy600ESC_PNS0_8NullTypeESC_SG_m14CompareEndTimeSA_SF_EEvbT0_T1_T2_T3_T4_PT6_PT7_T5_NS1_7vsmem_tE_param_2,
	.param .align 8 .b8 _ZN3cub18CUB_300001_SM_10006detail10merge_sort30DeviceMergeSortBlockSortKernelINS2_10policy_hubIN6thrust24THRUST_300001_SM_1000_NS6detail15normal_iteratorINS6_10device_ptrI5MovieEEEEE9Policy600ESC_PNS0_8NullTypeESC_SG_m14CompareEndTimeSA_SF_EEvbT0_T1_T2_T3_T4_PT6_PT7_T5_NS1_7vsmem_tE_param_3[8],
	.param .u64 .ptr .align 1 _ZN3cub18CUB_300001_SM_10006detail10merge_sort30DeviceMergeSortBlockSortKernelINS2_10policy_hubIN6thrust24THRUST_300001_SM_1000_NS6detail15normal_iteratorINS6_10device_ptrI5MovieEEEEE9Policy600ESC_PNS0_8NullTypeESC_SG_m14CompareEndTimeSA_SF_EEvbT0_T1_T2_T3_T4_PT6_PT7_T5_NS1_7vsmem_tE_param_4,
	.param .u64 _ZN3cub18CUB_300001_SM_10006detail10merge_sort30DeviceMergeSortBlockSortKernelINS2_10policy_hubIN6thrust24THRUST_300001_SM_1000_NS6detail15normal_iteratorINS6_10device_ptrI5MovieEEEEE9Policy600ESC_PNS0_8NullTypeESC_SG_m14CompareEndTimeSA_SF_EEvbT0_T1_T2_T3_T4_PT6_PT7_T5_NS1_7vsmem_tE_param_5,
	.param .u64 .ptr .align 1 _ZN3cub18CUB_300001_SM_10006detail10merge_sort30DeviceMergeSortBlockSortKernelINS2_10policy_hubIN6thrust24THRUST_300001_SM_1000_NS6detail15normal_iteratorINS6_10device_ptrI5MovieEEEEE9Policy600ESC_PNS0_8NullTypeESC_SG_m14CompareEndTimeSA_SF_EEvbT0_T1_T2_T3_T4_PT6_PT7_T5_NS1_7vsmem_tE_param_6,
	.param .u64 .ptr .align 1 _ZN3cub18CUB_300001_SM_10006detail10merge_sort30DeviceMergeSortBlockSortKernelINS2_10policy_hubIN6thrust24THRUST_300001_SM_1000_NS6detail15normal_iteratorINS6_10device_ptrI5MovieEEEEE9Policy600ESC_PNS0_8NullTypeESC_SG_m14CompareEndTimeSA_SF_EEvbT0_T1_T2_T3_T4_PT6_PT7_T5_NS1_7vsmem_tE_param_7,
	.param .align 1 .b8 _ZN3cub18CUB_300001_SM_10006detail10merge_sort30DeviceMergeSortBlockSortKernelINS2_10policy_hubIN6thrust24THRUST_300001_SM_1000_NS6detail15normal_iteratorINS6_10device_ptrI5MovieEEEEE9Policy600ESC_PNS0_8NullTypeESC_SG_m14CompareEndTimeSA_SF_EEvbT0_T1_T2_T3_T4_PT6_PT7_T5_NS1_7vsmem_tE_param_8[1],
	.param .align 8 .b8 _ZN3cub18CUB_300001_SM_10006detail10merge_sort30DeviceMergeSortBlockSortKernelINS2_10policy_hubIN6thrust24THRUST_300001_SM_1000_NS6detail15normal_iteratorINS6_10device_ptrI5MovieEEEEE9Policy600ESC_PNS0_8NullTypeESC_SG_m14CompareEndTimeSA_SF_EEvbT0_T1_T2_T3_T4_PT6_PT7_T5_NS1_7vsmem_tE_param_9[8]
)
.maxntid 256
{
	.reg .pred 	%p<137>;
	.reg .b16 	%rs<4>;
	.reg .b32 	%r<910>;
	.reg .b64 	%rd<35>;
	// demoted variable
	.shared .align 16 .b8 _ZZN3cub18CUB_300001_SM_10006detail10merge_sort30DeviceMergeSortBlockSortKernelINS2_10policy_hubIN6thrust24THRUST_300001_SM_1000_NS6detail15normal_iteratorINS6_10device_ptrI5MovieEEEEE9Policy600ESC_PNS0_8NullTypeESC_SG_m14CompareEndTimeSA_SF_EEvbT0_T1_T2_T3_T4_PT6_PT7_T5_NS1_7vsmem_tEE19static_temp_storage[15376];
	ld.param.u64 	%rd10, [_ZN3cub18CUB_300001_SM_10006detail10merge_sort30DeviceMergeSortBlockSortKernelINS2_10policy_hubIN6thrust24THRUST_300001_SM_1000_NS6detail15normal_iteratorINS6_10device_ptrI5MovieEEEEE9Policy600ESC_PNS0_8NullTypeESC_SG_m14CompareEndTimeSA_SF_EEvbT0_T1_T2_T3_T4_PT6_PT7_T5_NS1_7vsmem_tE_param_3];
	ld.param.u64 	%rd11, [_ZN3cub18CUB_300001_SM_10006detail10merge_sort30DeviceMergeSortBlockSortKernelINS2_10policy_hubIN6thrust24THRUST_300001_SM_1000_NS6detail15normal_iteratorINS6_10device_ptrI5MovieEEEEE9Policy600ESC_PNS0_8NullTypeESC_SG_m14CompareEndTimeSA_SF_EEvbT0_T1_T2_T3_T4_PT6_PT7_T5_NS1_7vsmem_tE_param_1];
	ld.param.u64 	%rd8, [_ZN3cub18CUB_300001_SM_10006detail10merge_sort30DeviceMergeSortBlockSortKernelINS2_10policy_hubIN6thrust24THRUST_300001_SM_1000_NS6detail15normal_iteratorINS6_10device_ptrI5MovieEEEEE9Policy600ESC_PNS0_8NullTypeESC_SG_m14CompareEndTimeSA_SF_EEvbT0_T1_T2_T3_T4_PT6_PT7_T5_NS1_7vsmem_tE_param_5];
	cvta.to.global.u64 	%rd1, %rd11;
	cvta.to.global.u64 	%rd2, %rd10;
	mov.u32 	%r493, %ctaid.x;
	cvt.u64.u32 	%rd12, %r493;
	mov.u32 	%r494, %nctaid.x;
	cvt.u64.u32 	%rd13, %r494;
	mul.wide.u32 	%rd3, %r493, 1280;
	add.s64 	%rd14, %rd13, -1;
	setp.le.u64 	%p21, %rd14, %rd12;
	@%p21 bra 	$L__BB6_51;
	// begin inline asm
	griddepcontrol.wait;
	// end inline asm
	mov.u32 	%r1, %tid.x;
	and.b32  	%r2, %r1, 31;
	and.b32  	%r561, %r1, 992;
	mul.lo.s32 	%r3, %r561, 5;
	or.b32  	%r562, %r3, %r2;
	cvt.u64.u32 	%rd24, %r562;
	add.s64 	%rd4, %rd3, %rd24;
	mad.lo.s64 	%rd25, %rd4, 12, %rd1;
	ld.global.u32 	%r563, [%rd25];
	ld.global.u32 	%r564, [%rd25+4];
	ld.global.u32 	%r565, [%rd25+8];
	ld.global.u32 	%r566, [%rd25+384];
	ld.global.u32 	%r567, [%rd25+388];
	ld.global.u32 	%r568, [%rd25+392];
	ld.global.u32 	%r569, [%rd25+768];
	ld.global.u32 	%r570, [%rd25+772];
	ld.global.u32 	%r571, [%rd25+776];
	ld.global.u32 	%r572, [%rd25+1152];
	ld.global.u32 	%r573, [%rd25+1156];
	ld.global.u32 	%r574, [%rd25+1160];
	ld.global.u32 	%r575, [%rd25+1536];
	ld.global.u32 	%r576, [%rd25+1540];
	ld.global.u32 	%r577, [%rd25+1544];
	// begin inline asm
	mov.u32 %r560, %laneid;
	// end inline asm
	shr.u32 	%r578, %r1, 5;
	mad.lo.s32 	%r579, %r578, 160, %r560;
	mov.u32 	%r580, _ZZN3cub18CUB_300001_SM_10006detail10merge_sort30DeviceMergeSortBlockSortKernelINS2_10policy_hubIN6thrust24THRUST_300001_SM_1000_NS6detail15normal_iteratorINS6_10device_ptrI5MovieEEEEE9Policy600ESC_PNS0_8NullTypeESC_SG_m14CompareEndTimeSA_SF_EEvbT0_T1_T2_T3_T4_PT6_PT7_T5_NS1_7vsmem_tEE19static_temp_storage;
	mad.lo.s32 	%r4, %r579, 12, %r580;
	st.shared.u32 	[%r4], %r563;
	st.shared.u32 	[%r4+4], %r564;
	st.shared.u32 	[%r4+8], %r565;
	st.shared.u32 	[%r4+384], %r566;
	st.shared.u32 	[%r4+388], %r567;
	st.shared.u32 	[%r4+392], %r568;
	st.shared.u32 	[%r4+768], %r569;
	st.shared.u32 	[%r4+772], %r570;
	st.shared.u32 	[%r4+776], %r571;
	st.shared.u32 	[%r4+1152], %r572;
	st.shared.u32 	[%r4+1156], %r573;
	st.shared.u32 	[%r4+1160], %r574;
	st.shared.u32 	[%r4+1536], %r575;
	st.shared.u32 	[%r4+1540], %r576;
	st.shared.u32 	[%r4+1544], %r577;
	bar.warp.sync 	-1;
	mad.lo.s32 	%r5, %r560, 48, %r4;
	ld.shared.u32 	%r691, [%r5];
	ld.shared.u32 	%r690, [%r5+4];
	ld.shared.u32 	%r689, [%r5+8];
	ld.shared.u32 	%r9, [%r5+12];
	ld.shared.u32 	%r10, [%r5+16];
	ld.shared.u32 	%r11, [%r5+20];
	ld.shared.u32 	%r673, [%r5+24];
	ld.shared.u32 	%r672, [%r5+28];
	ld.shared.u32 	%r671, [%r5+32];
	ld.shared.u32 	%r15, [%r5+36];
	ld.shared.u32 	%r16, [%r5+40];
	ld.shared.u32 	%r17, [%r5+44];
	ld.shared.u32 	%r18, [%r5+48];
	ld.shared.u32 	%r19, [%r5+52];
	ld.shared.u32 	%r20, [%r5+56];
	bar.sync 	0;
	// begin inline asm
	griddepcontrol.launch_dependents;
	// end inline asm
	setp.ge.s32 	%p87, %r10, %r690;
	mov.u32 	%r677, %r11;
	mov.u32 	%r678, %r10;
	mov.u32 	%r679, %r9;
	@%p87 bra 	$L__BB6_3;
	mov.u32 	%r677, %r689;
	mov.u32 	%r678, %r690;
	mov.u32 	%r679, %r691;
	mov.u32 	%r689, %r11;
	mov.u32 	%r690, %r10;
	mov.u32 	%r691, %r9;
$L__BB6_3:
	setp.ge.s32 	%p88, %r16, %r672;
	mov.u32 	%r683, %r17;
	mov.u32 	%r684, %r16;
	mov.u32 	%r685, %r15;
	@%p88 bra 	$L__BB6_5;
	mov.u32 	%r683, %r671;
	mov.u32 	%r684, %r672;
	mov.u32 	%r685, %r673;
	mov.u32 	%r671, %r17;
	mov.u32 	%r672, %r16;
	mov.u32 	%r673, %r15;
$L__BB6_5:
	setp.ge.s32 	%p89, %r672, %r678;
	mov.u32 	%r695, %r671;
	mov.u32 	%r696, %r672;
	mov.u32 	%r697, %r673;
	@%p89 bra 	$L__BB6_7;
	mov.u32 	%r695, %r677;
	mov.u32 	%r696, %r678;
	mov.u32 	%r697, %r679;
	mov.u32 	%r677, %r671;
	mov.u32 	%r678, %r672;
	mov.u32 	%r679, %r673;
$L__BB6_7:
	setp.ge.s32 	%p90, %r19, %r684;
	mov.u32 	%r680, %r20;
	mov.u32 	%r681, %r19;
	mov.u32 	%r682, %r18;
	@%p90 bra 	$L__BB6_9;
	mov.u32 	%r680, %r683;
	mov.u32 	%r681, %r684;
	mov.u32 	%r682, %r685;
	mov.u32 	%r683, %r20;
	mov.u32 	%r684, %r19;
	mov.u32 	%r685, %r18;
$L__BB6_9:
	setp.ge.s32 	%p91, %r678, %r690;
	mov.u32 	%r701, %r677;
	mov.u32 	%r702, %r678;
	mov.u32 	%r703, %r679;
	@%p91 bra 	$L__BB6_11;
	mov.u32 	%r701, %r689;
	mov.u32 	%r702, %r690;
	mov.u32 	%r703, %r691;
	mov.u32 	%r689, %r677;
	mov.u32 	%r690, %r678;
	mov.u32 	%r691, %r679;
$L__BB6_11:
	setp.ge.s32 	%p92, %r684, %r696;
	mov.u32 	%r707, %r683;
	mov.u32 	%r708, %r684;
	mov.u32 	%r709, %r685;
	@%p92 bra 	$L__BB6_13;
	mov.u32 	%r707, %r695;
	mov.u32 	%r708, %r696;
	mov.u32 	%r709, %r697;
	mov.u32 	%r695, %r683;
	mov.u32 	%r696, %r684;
	mov.u32 	%r697, %r685;
$L__BB6_13:
	setp.ge.s32 	%p93, %r696, %r702;
	mov.u32 	%r719, %r695;
	mov.u32 	%r720, %r696;
	mov.u32 	%r721, %r697;
	@%p93 bra 	$L__BB6_15;
	mov.u32 	%r719, %r701;
	mov.u32 	%r720, %r702;
	mov.u32 	%r721, %r703;
	mov.u32 	%r701, %r695;
	mov.u32 	%r702, %r696;
	mov.u32 	%r703, %r697;
$L__BB6_15:
	setp.ge.s32 	%p94, %r681, %r708;
	mov.u32 	%r722, %r680;
	mov.u32 	%r723, %r681;
	mov.u32 	%r724, %r682;
	@%p94 bra 	$L__BB6_17;
	mov.u32 	%r722, %r707;
	mov.u32 	%r723, %r708;
	mov.u32 	%r724, %r709;
	mov.u32 	%r707, %r680;
	mov.u32 	%r708, %r681;
	mov.u32 	%r709, %r682;
$L__BB6_17:
	setp.ge.s32 	%p95, %r702, %r690;
	mov.u32 	%r731, %r701;
	mov.u32 	%r732, %r702;
	mov.u32 	%r733, %r703;
	@%p95 bra 	$L__BB6_19;
	mov.u32 	%r731, %r689;
	mov.u32 	%r732, %r690;
	mov.u32 	%r733, %r691;
	mov.u32 	%r689, %r701;
	mov.u32 	%r690, %r702;
	mov.u32 	%r691, %r703;
$L__BB6_19:
	setp.ge.s32 	%p96, %r708, %r720;
	mov.u32 	%r725, %r707;
	mov.u32 	%r726, %r708;
	mov.u32 	%r727, %r709;
	@%p96 bra 	$L__BB6_21;
	mov.u32 	%r725, %r719;
	mov.u32 	%r726, %r720;
	mov.u32 	%r727, %r721;
	mov.u32 	%r719, %r707;
	mov.u32 	%r720, %r708;
	mov.u32 	%r721, %r709;
$L__BB6_21:
	mad.lo.s32 	%r81, %r1, 60, %r580;
	mov.b32 	%r737, 2;
$L__BB6_22:
	bar.sync 	0;
	add.s32 	%r583, %r737, -1;
	shr.u32 	%r584, %r737, 1;
	st.shared.u32 	[%r81], %r691;
	st.shared.u32 	[%r81+4], %r690;
	st.shared.u32 	[%r81+8], %r689;
	st.shared.u32 	[%r81+12], %r733;
	st.shared.u32 	[%r81+16], %r732;
	st.shared.u32 	[%r81+20], %r731;
	st.shared.u32 	[%r81+24], %r721;
	st.shared.u32 	[%r81+28], %r720;
	st.shared.u32 	[%r81+32], %r719;
	st.shared.u32 	[%r81+36], %r727;
	st.shared.u32 	[%r81+40], %r726;
	st.shared.u32 	[%r81+44], %r725;
	st.shared.u32 	[%r81+48], %r724;
	st.shared.u32 	[%r81+52], %r723;
	st.shared.u32 	[%r81+56], %r722;
	bar.sync 	0;
	neg.s32 	%r585, %r737;
	and.b32  	%r586, %r1, %r585;
	mul.lo.s32 	%r587, %r586, 5;
	mul.lo.s32 	%r588, %r584, 5;
	and.b32  	%r589, %r583, %r1;
	mul.lo.s32 	%r590, %r589, 5;
	min.u32 	%r98, %r590, 1280;
	min.u32 	%r99, %r587, 1280;
	add.s32 	%r591, %r99, %r588;
	min.u32 	%r100, %r591, 1280;
	add.s32 	%r592, %r100, %r588;
	min.u32 	%r101, %r592, 1280;
	sub.s32 	%r593, %r100, %r99;
	sub.s32 	%r594, %r101, %r100;
	setp.lt.s32 	%p97, %r98, %r594;
	sub.s32 	%r595, %r98, %r594;
	selp.b32 	%r740, 0, %r595, %p97;
	min.s32 	%r738, %r593, %r98;
	setp.ge.s32 	%p98, %r740, %r738;
	@%p98 bra 	$L__BB6_25;
	add.s32 	%r104, %r100, %r98;
$L__BB6_24:
	sub.s32 	%r596, %r738, %r740;
	shr.u32 	%r597, %r596, 31;
	add.s32 	%r598, %r596, %r597;
	shr.s32 	%r599, %r598, 1;
	add.s32 	%r600, %r599, %r740;
	add.s32 	%r601, %r600, %r99;
	mov.u32 	%r602, _ZZN3cub18CUB_300001_SM_10006detail10merge_sort30DeviceMergeSortBlockSortKernelINS2_10policy_hubIN6thrust24THRUST_300001_SM_1000_NS6detail15normal_iteratorINS6_10device_ptrI5MovieEEEEE9Policy600ESC_PNS0_8NullTypeESC_SG_m14CompareEndTimeSA_SF_EEvbT0_T1_T2_T3_T4_PT6_PT7_T5_NS1_7vsmem_tEE19static_temp_storage;
	mad.lo.s32 	%r603, %r601, 12, %r602;
	ld.shared.u32 	%r604, [%r603+4];
	not.b32 	%r605, %r600;
	add.s32 	%r606, %r104, %r605;
	mad.lo.s32 	%r607, %r606, 12, %r602;
	ld.shared.u32 	%r608, [%r607+4];
	setp.lt.s32 	%p99, %r608, %r604;
	add.s32 	%r609, %r600, 1;
	selp.b32 	%r740, %r740, %r609, %p99;
	selp.b32 	%r738, %r600, %r738, %p99;
	setp.lt.s32 	%p100, %r740, %r738;
	@%p100 bra 	$L__BB6_24;
$L__BB6_25:
	add.s32 	%r110, %r740, %r99;
	add.s32 	%r610, %r100, %r98;
	sub.s32 	%r111, %r610, %r740;
	mov.u32 	%r611, _ZZN3cub18CUB_300001_SM_10006detail10merge_sort30DeviceMergeSortBlockSortKernelINS2_10policy_hubIN6thrust24THRUST_300001_SM_1000_NS6detail15normal_iteratorINS6_10device_ptrI5MovieEEEEE9Policy600ESC_PNS0_8NullTypeESC_SG_m14CompareEndTimeSA_SF_EEvbT0_T1_T2_T3_T4_PT6_PT7_T5_NS1_7vsmem_tEE19static_temp_storage;
	mad.lo.s32 	%r112, %r110, 12, %r611;
	ld.shared.u32 	%r750, [%r112];
	ld.shared.u32 	%r751, [%r112+4];
	ld.shared.u32 	%r752, [%r112+8];
	mad.lo.s32 	%r116, %r111, 12, %r611;
	ld.shared.u32 	%r741, [%r116];
	ld.shared.u32 	%r742, [%r116+4];
	ld.shared.u32 	%r743, [%r116+8];
	setp.ge.s32 	%p102, %r111, %r101;
	mov.pred 	%p127, 0;
	@%p102 bra 	$L__BB6_27;
	setp.ge.s32 	%p103, %r110, %r100;
	setp.lt.s32 	%p104, %r742, %r751;
	or.pred  	%p127, %p103, %p104;
$L__BB6_27:
	selp.b32 	%r689, %r743, %r752, %p127;
	selp.b32 	%r690, %r742, %r751, %p127;
	selp.b32 	%r691, %r741, %r750, %p127;
	selp.u32 	%r612, 1, 0, %p127;
	add.s32 	%r123, %r111, %r612;
	not.pred 	%p105, %p127;
	selp.u32 	%r613, 1, 0, %p105;
	add.s32 	%r124, %r110, %r613;
	@%p105 bra 	$L__BB6_29;
	ld.shared.u32 	%r741, [%r116+12];
	ld.shared.u32 	%r742, [%r116+16];
	ld.shared.u32 	%r743, [%r116+20];
	bra.uni 	$L__BB6_30;
$L__BB6_29:
	ld.shared.u32 	%r750, [%r112+12];
	ld.shared.u32 	%r751, [%r112+16];
	ld.shared.u32 	%r752, [%r112+20];
$L__BB6_30:
	setp.ge.s32 	%p107, %r123, %r101;
	mov.pred 	%p128, 0;
	@%p107 bra 	$L__BB6_32;
	setp.ge.s32 	%p108, %r124, %r100;
	setp.lt.s32 	%p109, %r742, %r751;
	or.pred  	%p128, %p108, %p109;
$L__BB6_32:
	selp.b32 	%r731, %r743, %r752, %p128;
	selp.b32 	%r732, %r742, %r751, %p128;
	selp.b32 	%r733, %r741, %r750, %p128;
	selp.u32 	%r614, 1, 0, %p128;
	add.s32 	%r140, %r123, %r614;
	not.pred 	%p110, %p128;
	selp.u32 	%r615, 1, 0, %p110;
	add.s32 	%r141, %r124, %r615;
	@%p128 bra 	$L__BB6_34;
	mad.lo.s32 	%r617, %r141, 12, %r611;
	ld.shared.u32 	%r750, [%r617];
	ld.shared.u32 	%r751, [%r617+4];
	ld.shared.u32 	%r752, [%r617+8];
	bra.uni 	$L__BB6_35;
$L__BB6_34:
	mad.lo.s32 	%r619, %r140, 12, %r611;
	ld.shared.u32 	%r741, [%r619];
	ld.shared.u32 	%r742, [%r619+4];
	ld.shared.u32 	%r743, [%r619+8];
$L__BB6_35:
	setp.ge.s32 	%p112, %r140, %r101;
	mov.pred 	%p129, 0;
	@%p112 bra 	$L__BB6_37;
	setp.ge.s32 	%p113, %r141, %r100;
	setp.lt.s32 	%p114, %r742, %r751;
	or.pred  	%p129, %p113, %p114;
$L__BB6_37:
	selp.b32 	%r719, %r743, %r752, %p129;
	selp.b32 	%r720, %r742, %r751, %p129;
	selp.b32 	%r721, %r741, %r750, %p129;
	selp.u32 	%r620, 1, 0, %p129;
	add.s32 	%r157, %r140, %r620;
	not.pred 	%p115, %p129;
	selp.u32 	%r621, 1, 0, %p115;
	add.s32 	%r158, %r141, %r621;
	@%p129 bra 	$L__BB6_39;
	mov.u32 	%r622, _ZZN3cub18CUB_300001_SM_10006detail10merge_sort30DeviceMergeSortBlockSortKernelINS2_10policy_hubIN6thrust24THRUST_300001_SM_1000_NS6detail15normal_iteratorINS6_10device_ptrI5MovieEEEEE9Policy600ESC_PNS0_8NullTypeESC_SG_m14CompareEndTimeSA_SF_EEvbT0_T1_T2_T3_T4_PT6_PT7_T5_NS1_7vsmem_tEE19static_temp_storage;
	mad.lo.s32 	%r623, %r158, 12, %r622;
	ld.shared.u32 	%r750, [%r623];
	ld.shared.u32 	%r751, [%r623+4];
	ld.shared.u32 	%r752, [%r623+8];
	bra.uni 	$L__BB6_40;
$L__BB6_39:
	mov.u32 	%r624, _ZZN3cub18CUB_300001_SM_10006detail10merge_sort30DeviceMergeSortBlockSortKernelINS2_10policy_hubIN6thrust24THRUST_300001_SM_1000_NS6detail15normal_iteratorINS6_10device_ptrI5MovieEEEEE9Policy600ESC_PNS0_8NullTypeESC_SG_m14CompareEndTimeSA_SF_EEvbT0_T1_T2_T3_T4_PT6_PT7_T5_NS1_7vsmem_tEE19static_temp_storage;
	mad.lo.s32 	%r625, %r157, 12, %r624;
	ld.shared.u32 	%r741, [%r625];
	ld.shared.u32 	%r742, [%r625+4];
	ld.shared.u32 	%r743, [%r625+8];
$L__BB6_40:
	setp.ge.s32 	%p117, %r157, %r101;
	mov.pred 	%p130, 0;
	@%p117 bra 	$L__BB6_42;
	setp.ge.s32 	%p118, %r158, %r100;
	setp.lt.s32 	%p119, %r742, %r751;
	or.pred  	%p130, %p118, %p119;
$L__BB6_42:
	selp.b32 	%r725, %r743, %r752, %p130;
	selp.b32 	%r726, %r742, %r751, %p130;
	selp.b32 	%r727, %r741, %r750, %p130;
	selp.u32 	%r626, 1, 0, %p130;
	add.s32 	%r174, %r157, %r626;
	not.pred 	%p120, %p130;
	selp.u32 	%r627, 1, 0, %p120;
	add.s32 	%r175, %r158, %r627;
	@%p130 bra 	$L__BB6_44;
	mov.u32 	%r628, _ZZN3cub18CUB_300001_SM_10006detail10merge_sort30DeviceMergeSortBlockSortKernelINS2_10policy_hubIN6thrust24THRUST_300001_SM_1000_NS6detail15normal_iteratorINS6_10device_ptrI5MovieEEEEE9Policy600ESC_PNS0_8NullTypeESC_SG_m14CompareEndTimeSA_SF_EEvbT0_T1_T2_T3_T4_PT6_PT7_T5_NS1_7vsmem_tEE19static_temp_storage;
	mad.lo.s32 	%r629, %r175, 12, %r628;
	ld.shared.u32 	%r750, [%r629];
	ld.shared.u32 	%r751, [%r629+4];
	ld.shared.u32 	%r752, [%r629+8];
	bra.uni 	$L__BB6_45;
$L__BB6_44:
	mov.u32 	%r630, _ZZN3cub18CUB_300001_SM_10006detail10merge_sort30DeviceMergeSortBlockSortKernelINS2_10policy_hubIN6thrust24THRUST_300001_SM_1000_NS6detail15normal_iteratorINS6_10device_ptrI5MovieEEEEE9Policy600ESC_PNS0_8NullTypeESC_SG_m14CompareEndTimeSA_SF_EEvbT0_T1_T2_T3_T4_PT6_PT7_T5_NS1_7vsmem_tEE19static_temp_storage;
	mad.lo.s32 	%r631, %r174, 12, %r630;
	ld.shared.u32 	%r741, [%r631];
	ld.shared.u32 	%r742, [%r631+4];
	ld.shared.u32 	%r743, [%r631+8];
$L__BB6_45:
	setp.ge.s32 	%p122, %r174, %r101;
	mov.pred 	%p131, 0;
	@%p122 bra 	$L__BB6_47;
	setp.ge.s32 	%p123, %r175, %r100;
	setp.lt.s32 	%p124, %r742, %r751;
	or.pred  	%p131, %p123, %p124;
$L__BB6_47:
	selp.b32 	%r722, %r743, %r752, %p131;
	selp.b32 	%r723, %r742, %r751, %p131;
	selp.b32 	%r724, %r741, %r750, %p131;
	shl.b32 	%r191, %r737, 1;
	setp.lt.u32 	%p125, %r737, 129;
	mov.u32 	%r737, %r191;
	@%p125 bra 	$L__BB6_22;
	ld.param.s8 	%rs3, [_ZN3cub18CUB_300001_SM_10006detail10merge_sort30DeviceMergeSortBlockSortKernelINS2_10policy_hubIN6thrust24THRUST_300001_SM_1000_NS6detail15normal_iteratorINS6_10device_ptrI5MovieEEEEE9Policy600ESC_PNS0_8NullTypeESC_SG_m14CompareEndTimeSA_SF_EEvbT0_T1_T2_T3_T4_PT6_PT7_T5_NS1_7vsmem_tE_param_0];
	bar.sync 	0;
	setp.eq.s16 	%p126, %rs3, 0;
	@%p126 bra 	$L__BB6_50;
	st.shared.u32 	[%r5], %r691;
	st.shared.u32 	[%r5+4], %r690;
	st.shared.u32 	[%r5+8], %r689;
	st.shared.u32 	[%r5+12], %r733;
	st.shared.u32 	[%r5+16], %r732;
	st.shared.u32 	[%r5+20], %r731;
	st.shared.u32 	[%r5+24], %r721;
	st.shared.u32 	[%r5+28], %r720;
	st.shared.u32 	[%r5+32], %r719;
	st.shared.u32 	[%r5+36], %r727;
	st.shared.u32 	[%r5+40], %r726;
	st.shared.u32 	[%r5+44], %r725;
	st.shared.u32 	[%r5+48], %r724;
	st.shared.u32 	[%r5+52], %r723;
	st.shared.u32 	[%r5+56], %r722;
	bar.warp.sync 	-1;
	ld.shared.u32 	%r632, [%r4];
	ld.shared.u32 	%r633, [%r4+4];
	ld.shared.u32 	%r634, [%r4+8];
	ld.shared.u32 	%r635, [%r4+384];
	ld.shared.u32 	%r636, [%r4+388];
	ld.shared.u32 	%r637, [%r4+392];
	ld.shared.u32 	%r638, [%r4+768];
	ld.shared.u32 	%r639, [%r4+772];
	ld.shared.u32 	%r640, [%r4+776];
	ld.shared.u32 	%r641, [%r4+1152];
	ld.shared.u32 	%r642, [%r4+1156];
	ld.shared.u32 	%r643, [%r4+1160];
	ld.shared.u32 	%r644, [%r4+1536];
	ld.shared.u32 	%r645, [%r4+1540];
	ld.shared.u32 	%r646, [%r4+1544];
	cvt.u64.u32 	%rd26, %r3;
	cvt.u64.u32 	%rd27, %r2;
	add.s64 	%rd28, %rd3, %rd27;
	add.s64 	%rd29, %rd28, %rd26;
	mad.lo.s64 	%rd30, %rd29, 12, %rd2;
	st.global.u32 	[%rd30], %r632;
	st.global.u32 	[%rd30+4], %r633;
	st.global.u32 	[%rd30+8], %r634;
	st.global.u32 	[%rd30+384], %r635;
	st.global.u32 	[%rd30+388], %r636;
	st.global.u32 	[%rd30+392], %r637;
	st.global.u32 	[%rd30+768], %r638;
	st.global.u32 	[%rd30+772], %r639;
	st.global.u32 	[%rd30+776], %r640;
	st.global.u32 	[%rd30+1152], %r641;
	st.global.u32 	[%rd30+1156], %r642;
	st.global.u32 	[%rd30+1160], %r643;
	st.global.u32 	[%rd30+1536], %r644;
	st.global.u32 	[%rd30+1540], %r645;
	st.global.u32 	[%rd30+1544], %r646;
	bra.uni 	$L__BB6_140;
$L__BB6_50:
	ld.param.u64 	%rd34, [_ZN3cub18CUB_300001_SM_10006detail10merge_sort30DeviceMergeSortBlockSortKernelINS2_10policy_hubIN6thrust24THRUST_300001_SM_1000_NS6detail15normal_iteratorINS6_10device_ptrI5MovieEEEEE9Policy600ESC_PNS0_8NullTypeESC_SG_m14CompareEndTimeSA_SF_EEvbT0_T1_T2_T3_T4_PT6_PT7_T5_NS1_7vsmem_tE_param_6];
	st.shared.u32 	[%r5], %r691;
	st.shared.u32 	[%r5+4], %r690;
	st.shared.u32 	[%r5+8], %r689;
	st.shared.u32 	[%r5+12], %r733;
	st.shared.u32 	[%r5+16], %r732;
	st.shared.u32 	[%r5+20], %r731;
	st.shared.u32 	[%r5+24], %r721;
	st.shared.u32 	[%r5+28], %r720;
	st.shared.u32 	[%r5+32], %r719;
	st.shared.u32 	[%r5+36], %r727;
	st.shared.u32 	[%r5+40], %r726;
	st.shared.u32 	[%r5+44], %r725;
	st.shared.u32 	[%r5+48], %r724;
	st.shared.u32 	[%r5+52], %r723;
	st.shared.u32 	[%r5+56], %r722;
	bar.warp.sync 	-1;
	ld.shared.u32 	%r647, [%r4];
	ld.shared.u32 	%r648, [%r4+4];
	ld.shared.u32 	%r649, [%r4+8];
	ld.shared.u32 	%r650, [%r4+384];
	ld.shared.u32 	%r651, [%r4+388];
	ld.shared.u32 	%r652, [%r4+392];
	ld.shared.u32 	%r653, [%r4+768];
	ld.shared.u32 	%r654, [%r4+772];
	ld.shared.u32 	%r655, [%r4+776];
	ld.shared.u32 	%r656, [%r4+1152];
	ld.shared.u32 	%r657, [%r4+1156];
	ld.shared.u32 	%r658, [%r4+1160];
	ld.shared.u32 	%r659, [%r4+1536];
	ld.shared.u32 	%r660, [%r4+1540];
	ld.shared.u32 	%r661, [%r4+1544];
	cvta.to.global.u64 	%rd31, %rd34;
	mad.lo.s64 	%rd32, %rd4, 12, %rd31;
	st.global.u32 	[%rd32], %r647;
	st.global.u32 	[%rd32+4], %r648;
	st.global.u32 	[%rd32+8], %r649;
	st.global.u32 	[%rd32+384], %r650;
	st.global.u32 	[%rd32+388], %r651;
	st.global.u32 	[%rd32+392], %r652;
	st.global.u32 	[%rd32+768], %r653;
	st.global.u32 	[%rd32+772], %r654;
	st.global.u32 	[%rd32+776], %r655;
	st.global.u32 	[%rd32+1152], %r656;
	st.global.u32 	[%rd32+1156], %r657;
	st.global.u32 	[%rd32+1160], %r658;
	st.global.u32 	[%rd32+1536], %r659;
	st.global.u32 	[%rd32+1540], %r660;
	st.global.u32 	[%rd32+1544], %r661;
	bra.uni 	$L__BB6_140;
$L__BB6_51:
	cvt.u32.u64 	%r495, %rd3;
	cvt.u32.u64 	%r496, %rd8;
	sub.s32 	%r497, %r496, %r495;
	min.s32 	%r192, %r497, 1280;
	// begin inline asm
	griddepcontrol.wait;
	// end inline asm
	mad.lo.s64 	%rd15, %rd3, 12, %rd1;
	mov.u32 	%r193, %tid.x;
	ld.global.u32 	%r777, [%rd15+8];
	ld.global.u32 	%r778, [%rd15+4];
	ld.global.u32 	%r779, [%rd15];
	and.b32  	%r197, %r193, 31;
	and.b32  	%r498, %r193, 992;
	mul.lo.s32 	%r198, %r498, 5;
	or.b32  	%r199, %r198, %r197;
	setp.ge.s32 	%p22, %r199, %r192;
	mul.lo.s32 	%r499, %r199, 12;
	cvt.u64.u32 	%rd16, %r499;
	add.s64 	%rd5, %rd15, %rd16;
	mov.u32 	%r765, %r777;
	mov.u32 	%r766, %r778;
	mov.u32 	%r767, %r779;
	@%p22 bra 	$L__BB6_53;
	ld.global.u32 	%r767, [%rd5];
	ld.global.u32 	%r766, [%rd5+4];
	ld.global.u32 	%r765, [%rd5+8];
$L__BB6_53:
	add.s32 	%r206, %r199, 32;
	setp.ge.s32 	%p23, %r206, %r192;
	mov.u32 	%r768, %r777;
	mov.u32 	%r769, %r778;
	mov.u32 	%r770, %r779;
	@%p23 bra 	$L__BB6_55;
	ld.global.u32 	%r770, [%rd5+384];
	ld.global.u32 	%r769, [%rd5+388];
	ld.global.u32 	%r768, [%rd5+392];
$L__BB6_55:
	add.s32 	%r213, %r199, 64;
	setp.ge.s32 	%p24, %r213, %r192;
	mov.u32 	%r771, %r777;
	mov.u32 	%r772, %r778;
	mov.u32 	%r773, %r779;
	@%p24 bra 	$L__BB6_57;
	ld.global.u32 	%r773, [%rd5+768];
	ld.global.u32 	%r772, [%rd5+772];
	ld.global.u32 	%r771, [%rd5+776];
$L__BB6_57:
	add.s32 	%r220, %r199, 96;
	setp.ge.s32 	%p25, %r220, %r192;
	mov.u32 	%r774, %r777;
	mov.u32 	%r775, %r778;
	mov.u32 	%r776, %r779;
	@%p25 bra 	$L__BB6_59;
	ld.global.u32 	%r776, [%rd5+1152];
	ld.global.u32 	%r775, [%rd5+1156];
	ld.global.u32 	%r774, [%rd5+1160];
$L__BB6_59:
	add.s32 	%r227, %r199, 128;
	setp.ge.s32 	%p26, %r227, %r192;
	@%p26 bra 	$L__BB6_61;
	ld.global.u32 	%r779, [%rd5+1536];
	ld.global.u32 	%r778, [%rd5+1540];
	ld.global.u32 	%r777, [%rd5+1544];
$L__BB6_61:
	// begin inline asm
	mov.u32 %r500, %laneid;
	// end inline asm
	shr.u32 	%r501, %r193, 5;
	mad.lo.s32 	%r502, %r501, 160, %r500;
	mov.u32 	%r503, _ZZN3cub18CUB_300001_SM_10006detail10merge_sort30DeviceMergeSortBlockSortKernelINS2_10policy_hubIN6thrust24THRUST_300001_SM_1000_NS6detail15normal_iteratorINS6_10device_ptrI5MovieEEEEE9Policy600ESC_PNS0_8NullTypeESC_SG_m14CompareEndTimeSA_SF_EEvbT0_T1_T2_T3_T4_PT6_PT7_T5_NS1_7vsmem_tEE19static_temp_storage;
	mad.lo.s32 	%r234, %r502, 12, %r503;
	st.shared.u32 	[%r234], %r767;
	st.shared.u32 	[%r234+4], %r766;
	st.shared.u32 	[%r234+8], %r765;
	st.shared.u32 	[%r234+384], %r770;
	st.shared.u32 	[%r234+388], %r769;
	st.shared.u32 	[%r234+392], %r768;
	st.shared.u32 	[%r234+768], %r773;
	st.shared.u32 	[%r234+772], %r772;
	st.shared.u32 	[%r234+776], %r771;
	st.shared.u32 	[%r234+1152], %r776;
	st.shared.u32 	[%r234+1156], %r775;
	st.shared.u32 	[%r234+1160], %r774;
	st.shared.u32 	[%r234+1536], %r779;
	st.shared.u32 	[%r234+1540], %r778;
	st.shared.u32 	[%r234+1544], %r777;
	bar.warp.sync 	-1;
	mad.lo.s32 	%r235, %r500, 48, %r234;
	ld.shared.u32 	%r827, [%r235];
	ld.shared.u32 	%r826, [%r235+4];
	ld.shared.u32 	%r825, [%r235+8];
	ld.shared.u32 	%r239, [%r235+12];
	ld.shared.u32 	%r240, [%r235+16];
	ld.shared.u32 	%r241, [%r235+20];
	ld.shared.u32 	%r242, [%r235+24];
	ld.shared.u32 	%r243, [%r235+28];
	ld.shared.u32 	%r244, [%r235+32];
	ld.shared.u32 	%r245, [%r235+36];
	ld.shared.u32 	%r246, [%r235+40];
	ld.shared.u32 	%r247, [%r235+44];
	ld.shared.u32 	%r248, [%r235+48];
	ld.shared.u32 	%r249, [%r235+52];
	ld.shared.u32 	%r250, [%r235+56];
	bar.sync 	0;
	// begin inline asm
	griddepcontrol.launch_dependents;
	// end inline asm
	mul.lo.s32 	%r251, %r193, 5;
	add.s32 	%r504, %r251, 1;
	setp.ge.u32 	%p27, %r504, %r192;
	mov.u32 	%r861, %r825;
	mov.u32 	%r862, %r826;
	mov.u32 	%r863, %r827;
	mov.u32 	%r788, %r827;
	mov.u32 	%r787, %r826;
	mov.u32 	%r786, %r825;
	@%p27 bra 	$L__BB6_63;
	setp.lt.s32 	%p28, %r826, %r240;
	selp.b32 	%r788, %r239, %r827, %p28;
	max.s32 	%r787, %r826, %r240;
	selp.b32 	%r786, %r241, %r825, %p28;
	mov.u32 	%r861, %r241;
	mov.u32 	%r862, %r240;
	mov.u32 	%r863, %r239;
$L__BB6_63:
	add.s32 	%r505, %r251, 2;
	setp.ge.u32 	%p29, %r505, %r192;
	mov.u32 	%r794, %r788;
	mov.u32 	%r793, %r787;
	mov.u32 	%r792, %r786;
	@%p29 bra 	$L__BB6_65;
	setp.lt.s32 	%p30, %r787, %r243;
	selp.b32 	%r794, %r242, %r788, %p30;
	max.s32 	%r793, %r787, %r243;
	selp.b32 	%r792, %r244, %r786, %p30;
	mov.u32 	%r786, %r244;
	mov.u32 	%r787, %r243;
	mov.u32 	%r788, %r242;
$L__BB6_65:
	add.s32 	%r506, %r251, 3;
	setp.ge.u32 	%p31, %r506, %r192;
	mov.u32 	%r795, %r794;
	mov.u32 	%r796, %r793;
	mov.u32 	%r797, %r792;
	@%p31 bra 	$L__BB6_67;
	setp.lt.s32 	%p32, %r793, %r246;
	selp.b32 	%r795, %r245, %r794, %p32;
	max.s32 	%r796, %r793, %r246;
	selp.b32 	%r797, %r247, %r792, %p32;
	mov.u32 	%r792, %r247;
	mov.u32 	%r793, %r246;
	mov.u32 	%r794, %r245;
$L__BB6_67:
	add.s32 	%r507, %r251, 4;
	setp.lt.u32 	%p33, %r507, %r192;
	selp.b32 	%r852, %r250, %r797, %p33;
	selp.b32 	%r853, %r249, %r796, %p33;
	selp.b32 	%r854, %r248, %r795, %p33;
	setp.ge.u32 	%p34, %r251, %r192;
	@%p34 bra 	$L__BB6_88;
	setp.ge.s32 	%p35, %r862, %r826;
	mov.u32 	%r813, %r861;
	mov.u32 	%r814, %r862;
	mov.u32 	%r815, %r863;
	@%p35 bra 	$L__BB6_70;
	mov.u32 	%r813, %r825;
	mov.u32 	%r814, %r826;
	mov.u32 	%r815, %r827;
	mov.u32 	%r825, %r861;
	mov.u32 	%r826, %r862;
	mov.u32 	%r827, %r863;
$L__BB6_70:
	setp.ge.s32 	%p36, %r793, %r787;
	mov.u32 	%r819, %r792;
	mov.u32 	%r820, %r793;
	mov.u32 	%r821, %r794;
	@%p36 bra 	$L__BB6_72;
	mov.u32 	%r819, %r786;
	mov.u32 	%r820, %r787;
	mov.u32 	%r821, %r788;
	mov.u32 	%r786, %r792;
	mov.u32 	%r787, %r793;
	mov.u32 	%r788, %r794;
$L__BB6_72:
	setp.ge.s32 	%p37, %r787, %r814;
	mov.u32 	%r831, %r786;
	mov.u32 	%r832, %r787;
	mov.u32 	%r833, %r788;
	@%p37 bra 	$L__BB6_74;
	mov.u32 	%r831, %r813;
	mov.u32 	%r832, %r814;
	mov.u32 	%r833, %r815;
	mov.u32 	%r813, %r786;
	mov.u32 	%r814, %r787;
	mov.u32 	%r815, %r788;
$L__BB6_74:
	setp.ge.s32 	%p38, %r853, %r820;
	mov.u32 	%r816, %r852;
	mov.u32 	%r817, %r853;
	mov.u32 	%r818, %r854;
	@%p38 bra 	$L__BB6_76;
	mov.u32 	%r816, %r819;
	mov.u32 	%r817, %r820;
	mov.u32 	%r818, %r821;
	mov.u32 	%r819, %r852;
	mov.u32 	%r820, %r853;
	mov.u32 	%r821, %r854;
$L__BB6_76:
	setp.ge.s32 	%p39, %r814, %r826;
	mov.u32 	%r837, %r813;
	mov.u32 	%r838, %r814;
	mov.u32 	%r839, %r815;
	@%p39 bra 	$L__BB6_78;
	mov.u32 	%r837, %r825;
	mov.u32 	%r838, %r826;
	mov.u32 	%r839, %r827;
	mov.u32 	%r825, %r813;
	mov.u32 	%r826, %r814;
	mov.u32 	%r827, %r815;
$L__BB6_78:
	setp.ge.s32 	%p40, %r820, %r832;
	mov.u32 	%r843, %r819;
	mov.u32 	%r844, %r820;
	mov.u32 	%r845, %r821;
	@%p40 bra 	$L__BB6_80;
	mov.u32 	%r843, %r831;
	mov.u32 	%r844, %r832;
	mov.u32 	%r845, %r833;
	mov.u32 	%r831, %r819;
	mov.u32 	%r832, %r820;
	mov.u32 	%r833, %r821;
$L__BB6_80:
	setp.ge.s32 	%p41, %r832, %r838;
	mov.u32 	%r786, %r831;
	mov.u32 	%r787, %r832;
	mov.u32 	%r788, %r833;
	@%p41 bra 	$L__BB6_82;
	mov.u32 	%r786, %r837;
	mov.u32 	%r787, %r838;
	mov.u32 	%r788, %r839;
	mov.u32 	%r837, %r831;
	mov.u32 	%r838, %r832;
	mov.u32 	%r839, %r833;
$L__BB6_82:
	setp.ge.s32 	%p42, %r817, %r844;
	mov.u32 	%r852, %r816;
	mov.u32 	%r853, %r817;
	mov.u32 	%r854, %r818;
	@%p42 bra 	$L__BB6_84;
	mov.u32 	%r852, %r843;
	mov.u32 	%r853, %r844;
	mov.u32 	%r854, %r845;
	mov.u32 	%r843, %r816;
	mov.u32 	%r844, %r817;
	mov.u32 	%r845, %r818;
$L__BB6_84:
	setp.ge.s32 	%p43, %r838, %r826;
	mov.u32 	%r861, %r837;
	mov.u32 	%r862, %r838;
	mov.u32 	%r863, %r839;
	@%p43 bra 	$L__BB6_86;
	mov.u32 	%r861, %r825;
	mov.u32 	%r862, %r826;
	mov.u32 	%r863, %r827;
	mov.u32 	%r825, %r837;
	mov.u32 	%r826, %r838;
	mov.u32 	%r827, %r839;
$L__BB6_86:
	setp.ge.s32 	%p44, %r844, %r787;
	mov.u32 	%r792, %r843;
	mov.u32 	%r793, %r844;
	mov.u32 	%r794, %r845;
	@%p44 bra 	$L__BB6_88;
	mov.u32 	%r792, %r786;
	mov.u32 	%r793, %r787;
	mov.u32 	%r794, %r788;
	mov.u32 	%r786, %r843;
	mov.u32 	%r787, %r844;
	mov.u32 	%r788, %r845;
$L__BB6_88:
	mov.b32 	%r882, 2;
$L__BB6_89:
	bar.sync 	0;
	add.s32 	%r509, %r882, -1;
	shr.u32 	%r510, %r882, 1;
	mov.u32 	%r511, _ZZN3cub18CUB_300001_SM_10006detail10merge_sort30DeviceMergeSortBlockSortKernelINS2_10policy_hubIN6thrust24THRUST_300001_SM_1000_NS6detail15normal_iteratorINS6_10device_ptrI5MovieEEEEE9Policy600ESC_PNS0_8NullTypeESC_SG_m14CompareEndTimeSA_SF_EEvbT0_T1_T2_T3_T4_PT6_PT7_T5_NS1_7vsmem_tEE19static_temp_storage;
	mad.lo.s32 	%r512, %r193, 60, %r511;
	st.shared.u32 	[%r512], %r827;
	st.shared.u32 	[%r512+4], %r826;
	st.shared.u32 	[%r512+8], %r825;
	st.shared.u32 	[%r512+12], %r863;
	st.shared.u32 	[%r512+16], %r862;
	st.shared.u32 	[%r512+20], %r861;
	st.shared.u32 	[%r512+24], %r788;
	st.shared.u32 	[%r512+28], %r787;
	st.shared.u32 	[%r512+32], %r786;
	st.shared.u32 	[%r512+36], %r794;
	st.shared.u32 	[%r512+40], %r793;
	st.shared.u32 	[%r512+44], %r792;
	st.shared.u32 	[%r512+48], %r854;
	st.shared.u32 	[%r512+52], %r853;
	st.shared.u32 	[%r512+56], %r852;
	bar.sync 	0;
	neg.s32 	%r513, %r882;
	and.b32  	%r514, %r193, %r513;
	mul.lo.s32 	%r515, %r514, 5;
	mul.lo.s32 	%r516, %r510, 5;
	and.b32  	%r517, %r509, %r193;
	mul.lo.s32 	%r518, %r517, 5;
	min.s32 	%r367, %r518, %r192;
	min.s32 	%r368, %r515, %r192;
	add.s32 	%r519, %r368, %r516;
	min.s32 	%r369, %r519, %r192;
	add.s32 	%r520, %r369, %r516;
	min.s32 	%r370, %r520, %r192;
	sub.s32 	%r521, %r369, %r368;
	sub.s32 	%r522, %r370, %r369;
	setp.lt.s32 	%p45, %r367, %r522;
	sub.s32 	%r523, %r367, %r522;
	selp.b32 	%r885, 0, %r523, %p45;
	min.s32 	%r883, %r521, %r367;
	setp.ge.s32 	%p46, %r885, %r883;
	@%p46 bra 	$L__BB6_92;
	add.s32 	%r373, %r369, %r367;
$L__BB6_91:
	sub.s32 	%r524, %r883, %r885;
	shr.u32 	%r525, %r524, 31;
	add.s32 	%r526, %r524, %r525;
	shr.s32 	%r527, %r526, 1;
	add.s32 	%r528, %r527, %r885;
	add.s32 	%r529, %r528, %r368;
	mad.lo.s32 	%r531, %r529, 12, %r511;
	ld.shared.u32 	%r532, [%r531+4];
	not.b32 	%r533, %r528;
	add.s32 	%r534, %r373, %r533;
	mad.lo.s32 	%r535, %r534, 12, %r511;
	ld.shared.u32 	%r536, [%r535+4];
	setp.lt.s32 	%p47, %r536, %r532;
	add.s32 	%r537, %r528, 1;
	selp.b32 	%r885, %r885, %r537, %p47;
	selp.b32 	%r883, %r528, %r883, %p47;
	setp.lt.s32 	%p48, %r885, %r883;
	@%p48 bra 	$L__BB6_91;
$L__BB6_92:
	add.s32 	%r379, %r885, %r368;
	add.s32 	%r538, %r369, %r367;
	sub.s32 	%r380, %r538, %r885;
	mad.lo.s32 	%r381, %r379, 12, %r511;
	ld.shared.u32 	%r895, [%r381];
	ld.shared.u32 	%r896, [%r381+4];
	ld.shared.u32 	%r897, [%r381+8];
	mad.lo.s32 	%r385, %r380, 12, %r511;
	ld.shared.u32 	%r886, [%r385];
	ld.shared.u32 	%r887, [%r385+4];
	ld.shared.u32 	%r888, [%r385+8];
	setp.ge.s32 	%p50, %r380, %r370;
	mov.pred 	%p132, 0;
	@%p50 bra 	$L__BB6_94;
	setp.ge.s32 	%p51, %r379, %r369;
	setp.lt.s32 	%p52, %r887, %r896;
	or.pred  	%p132, %p51, %p52;
$L__BB6_94:
	selp.b32 	%r825, %r888, %r897, %p132;
	selp.b32 	%r826, %r887, %r896, %p132;
	selp.b32 	%r827, %r886, %r895, %p132;
	selp.u32 	%r540, 1, 0, %p132;
	add.s32 	%r392, %r380, %r540;
	not.pred 	%p53, %p132;
	selp.u32 	%r541, 1, 0, %p53;
	add.s32 	%r393, %r379, %r541;
	@%p53 bra 	$L__BB6_96;
	ld.shared.u32 	%r886, [%r385+12];
	ld.shared.u32 	%r887, [%r385+16];
	ld.shared.u32 	%r888, [%r385+20];
	bra.uni 	$L__BB6_97;
$L__BB6_96:
	ld.shared.u32 	%r895, [%r381+12];
	ld.shared.u32 	%r896, [%r381+16];
	ld.shared.u32 	%r897, [%r381+20];
$L__BB6_97:
	setp.ge.s32 	%p55, %r392, %r370;
	mov.pred 	%p133, 0;
	@%p55 bra 	$L__BB6_99;
	setp.ge.s32 	%p56, %r393, %r369;
	setp.lt.s32 	%p57, %r887, %r896;
	or.pred  	%p133, %p56, %p57;
$L__BB6_99:
	selp.b32 	%r861, %r888, %r897, %p133;
	selp.b32 	%r862, %r887, %r896, %p133;
	selp.b32 	%r863, %r886, %r895, %p133;
	selp.u32 	%r542, 1, 0, %p133;
	add.s32 	%r409, %r392, %r542;
	not.pred 	%p58, %p133;
	selp.u32 	%r543, 1, 0, %p58;
	add.s32 	%r410, %r393, %r543;
	@%p133 bra 	$L__BB6_101;
	mov.u32 	%r544, _ZZN3cub18CUB_300001_SM_10006detail10merge_sort30DeviceMergeSortBlockSortKernelINS2_10policy_hubIN6thrust24THRUST_300001_SM_1000_NS6detail15normal_iteratorINS6_10device_ptrI5MovieEEEEE9Policy600ESC_PNS0_8NullTypeESC_SG_m14CompareEndTimeSA_SF_EEvbT0_T1_T2_T3_T4_PT6_PT7_T5_NS1_7vsmem_tEE19static_temp_storage;
	mad.lo.s32 	%r545, %r410, 12, %r544;
	ld.shared.u32 	%r895, [%r545];
	ld.shared.u32 	%r896, [%r545+4];
	ld.shared.u32 	%r897, [%r545+8];
	bra.uni 	$L__BB6_102;
$L__BB6_101:
	mov.u32 	%r546, _ZZN3cub18CUB_300001_SM_10006detail10merge_sort30DeviceMergeSortBlockSortKernelINS2_10policy_hubIN6thrust24THRUST_300001_SM_1000_NS6detail15normal_iteratorINS6_10device_ptrI5MovieEEEEE9Policy600ESC_PNS0_8NullTypeESC_SG_m14CompareEndTimeSA_SF_EEvbT0_T1_T2_T3_T4_PT6_PT7_T5_NS1_7vsmem_tEE19static_temp_storage;
	mad.lo.s32 	%r547, %r409, 12, %r546;
	ld.shared.u32 	%r886, [%r547];
	ld.shared.u32 	%r887, [%r547+4];
	ld.shared.u32 	%r888, [%r547+8];
$L__BB6_102:
	setp.ge.s32 	%p60, %r409, %r370;
	mov.pred 	%p134, 0;
	@%p60 bra 	$L__BB6_104;
	setp.ge.s32 	%p61, %r410, %r369;
	setp.lt.s32 	%p62, %r887, %r896;
	or.pred  	%p134, %p61, %p62;
$L__BB6_104:
	selp.b32 	%r786, %r888, %r897, %p134;
	selp.b32 	%r787, %r887, %r896, %p134;
	selp.b32 	%r788, %r886, %r895, %p134;
	selp.u32 	%r548, 1, 0, %p134;
	add.s32 	%r426, %r409, %r548;
	not.pred 	%p63, %p134;
	selp.u32 	%r549, 1, 0, %p63;
	add.s32 	%r427, %r410, %r549;
	@%p134 bra 	$L__BB6_106;
	mov.u32 	%r550, _ZZN3cub18CUB_300001_SM_10006detail10merge_sort30DeviceMergeSortBlockSortKernelINS2_10policy_hubIN6thrust24THRUST_300001_SM_1000_NS6detail15normal_iteratorINS6_10device_ptrI5MovieEEEEE9Policy600ESC_PNS0_8NullTypeESC_SG_m14CompareEndTimeSA_SF_EEvbT0_T1_T2_T3_T4_PT6_PT7_T5_NS1_7vsmem_tEE19static_temp_storage;
	mad.lo.s32 	%r551, %r427, 12, %r550;
	ld.shared.u32 	%r895, [%r551];
	ld.shared.u32 	%r896, [%r551+4];
	ld.shared.u32 	%r897, [%r551+8];
	bra.uni 	$L__BB6_107;
$L__BB6_106:
	mov.u32 	%r552, _ZZN3cub18CUB_300001_SM_10006detail10merge_sort30DeviceMergeSortBlockSortKernelINS2_10policy_hubIN6thrust24THRUST_300001_SM_1000_NS6detail15normal_iteratorINS6_10device_ptrI5MovieEEEEE9Policy600ESC_PNS0_8NullTypeESC_SG_m14CompareEndTimeSA_SF_EEvbT0_T1_T2_T3_T4_PT6_PT7_T5_NS1_7vsmem_tEE19static_temp_storage;
	mad.lo.s32 	%r553, %r426, 12, %r552;
	ld.shared.u32 	%r886, [%r553];
	ld.shared.u32 	%r887, [%r553+4];
	ld.shared.u32 	%r888, [%r553+8];
$L__BB6_107:
	setp.ge.s32 	%p65, %r426, %r370;
	mov.pred 	%p135, 0;
	@%p65 bra 	$L__BB6_109;
	setp.ge.s32 	%p66, %r427, %r369;
	setp.lt.s32 	%p67, %r887, %r896;
	or.pred  	%p135, %p66, %p67;
$L__BB6_109:
	selp.b32 	%r792, %r888, %r897, %p135;
	selp.b32 	%r793, %r887, %r896, %p135;
	selp.b32 	%r794, %r886, %r895, %p135;
	selp.u32 	%r554, 1, 0, %p135;
	add.s32 	%r443, %r426, %r554;
	not.pred 	%p68, %p135;
	selp.u32 	%r555, 1, 0, %p68;
	add.s32 	%r444, %r427, %r555;
	@%p135 bra 	$L__BB6_111;
	mov.u32 	%r556, _ZZN3cub18CUB_300001_SM_10006detail10merge_sort30DeviceMergeSortBlockSortKernelINS2_10policy_hubIN6thrust24THRUST_300001_SM_1000_NS6detail15normal_iteratorINS6_10device_ptrI5MovieEEEEE9Policy600ESC_PNS0_8NullTypeESC_SG_m14CompareEndTimeSA_SF_EEvbT0_T1_T2_T3_T4_PT6_PT7_T5_NS1_7vsmem_tEE19static_temp_storage;
	mad.lo.s32 	%r557, %r444, 12, %r556;
	ld.shared.u32 	%r895, [%r557];
	ld.shared.u32 	%r896, [%r557+4];
	ld.shared.u32 	%r897, [%r557+8];
	bra.uni 	$L__BB6_112;
$L__BB6_111:
	mov.u32 	%r558, _ZZN3cub18CUB_300001_SM_10006detail10merge_sort30DeviceMergeSortBlockSortKernelINS2_10policy_hubIN6thrust24THRUST_300001_SM_1000_NS6detail15normal_iteratorINS6_10device_ptrI5MovieEEEEE9Policy600ESC_PNS0_8NullTypeESC_SG_m14CompareEndTimeSA_SF_EEvbT0_T1_T2_T3_T4_PT6_PT7_T5_NS1_7vsmem_tEE19static_temp_storage;
	mad.lo.s32 	%r559, %r443, 12, %r558;
	ld.shared.u32 	%r886, [%r559];
	ld.shared.u32 	%r887, [%r559+4];
	ld.shared.u32 	%r888, [%r559+8];
$L__BB6_112:
	setp.ge.s32 	%p70, %r443, %r370;
	mov.pred 	%p136, 0;
	@%p70 bra 	$L__BB6_114;
	setp.ge.s32 	%p71, %r444, %r369;
	setp.lt.s32 	%p72, %r887, %r896;
	or.pred  	%p136, %p71, %p72;
$L__BB6_114:
	selp.b32 	%r852, %r888, %r897, %p136;
	selp.b32 	%r853, %r887, %r896, %p136;
	selp.b32 	%r854, %r886, %r895, %p136;
	shl.b32 	%r460, %r882, 1;
	setp.lt.u32 	%p73, %r882, 129;
	mov.u32 	%r882, %r460;
	@%p73 bra 	$L__BB6_89;
	ld.param.s8 	%rs2, [_ZN3cub18CUB_300001_SM_10006detail10merge_sort30DeviceMergeSortBlockSortKernelINS2_10policy_hubIN6thrust24THRUST_300001_SM_1000_NS6detail15normal_iteratorINS6_10device_ptrI5MovieEEEEE9Policy600ESC_PNS0_8NullTypeESC_SG_m14CompareEndTimeSA_SF_EEvbT0_T1_T2_T3_T4_PT6_PT7_T5_NS1_7vsmem_tE_param_0];
	bar.sync 	0;
	setp.eq.s16 	%p74, %rs2, 0;
	@%p74 bra 	$L__BB6_128;
	st.shared.u32 	[%r235], %r827;
	st.shared.u32 	[%r235+4], %r826;
	st.shared.u32 	[%r235+8], %r825;
	st.shared.u32 	[%r235+12], %r863;
	st.shared.u32 	[%r235+16], %r862;
	st.shared.u32 	[%r235+20], %r861;
	st.shared.u32 	[%r235+24], %r788;
	st.shared.u32 	[%r235+28], %r787;
	st.shared.u32 	[%r235+32], %r786;
	st.shared.u32 	[%r235+36], %r794;
	st.shared.u32 	[%r235+40], %r793;
	st.shared.u32 	[%r235+44], %r792;
	st.shared.u32 	[%r235+48], %r854;
	st.shared.u32 	[%r235+52], %r853;
	st.shared.u32 	[%r235+56], %r852;
	bar.warp.sync 	-1;
	ld.shared.u32 	%r461, [%r234];
	ld.shared.u32 	%r462, [%r234+4];
	ld.shared.u32 	%r463, [%r234+8];
	ld.shared.u32 	%r464, [%r234+384];
	ld.shared.u32 	%r465, [%r234+388];
	ld.shared.u32 	%r466, [%r234+392];
	ld.shared.u32 	%r467, [%r234+768];
	ld.shared.u32 	%r468, [%r234+772];
	ld.shared.u32 	%r469, [%r234+776];
	ld.shared.u32 	%r470, [%r234+1152];
	ld.shared.u32 	%r471, [%r234+1156];
	ld.shared.u32 	%r472, [%r234+1160];
	ld.shared.u32 	%r473, [%r234+1536];
	ld.shared.u32 	%r474, [%r234+1540];
	ld.shared.u32 	%r475, [%r234+1544];
	setp.eq.s32 	%p75, %r193, 0;
	@%p75 bra 	$L__BB6_117;
	bra.uni 	$L__BB6_118;
$L__BB6_117:
	st.volatile.shared.u32 	[_ZZN3cub18CUB_300001_SM_10006detail10merge_sort30DeviceMergeSortBlockSortKernelINS2_10policy_hubIN6thrust24THRUST_300001_SM_1000_NS6detail15normal_iteratorINS6_10device_ptrI5MovieEEEEE9Policy600ESC_PNS0_8NullTypeESC_SG_m14CompareEndTimeSA_SF_EEvbT0_T1_T2_T3_T4_PT6_PT7_T5_NS1_7vsmem_tEE19static_temp_storage+15360], %r192;
$L__BB6_118:
	bar.sync 	0;
	ld.volatile.shared.u32 	%r491, [_ZZN3cub18CUB_300001_SM_10006detail10merge_sort30DeviceMergeSortBlockSortKernelINS2_10policy_hubIN6thrust24THRUST_300001_SM_1000_NS6detail15normal_iteratorINS6_10device_ptrI5MovieEEEEE9Policy600ESC_PNS0_8NullTypeESC_SG_m14CompareEndTimeSA_SF_EEvbT0_T1_T2_T3_T4_PT6_PT7_T5_NS1_7vsmem_tEE19static_temp_storage+15360];
	cvt.u64.u32 	%rd17, %r198;
	cvt.u64.u32 	%rd18, %r197;
	add.s64 	%rd19, %rd3, %rd18;
	add.s64 	%rd20, %rd19, %rd17;
	setp.ge.s32 	%p76, %r199, %r491;
	mad.lo.s64 	%rd6, %rd20, 12, %rd2;
	@%p76 bra 	$L__BB6_120;
	st.global.u32 	[%rd6], %r461;
	st.global.u32 	[%rd6+4], %r462;
	st.global.u32 	[%rd6+8], %r463;
$L__BB6_120:
	setp.ge.s32 	%p77, %r206, %r491;
	@%p77 bra 	$L__BB6_122;
	st.global.u32 	[%rd6+384], %r464;
	st.global.u32 	[%rd6+388], %r465;
	st.global.u32 	[%rd6+392], %r466;
$L__BB6_122:
	setp.ge.s32 	%p78, %r213, %r491;
	@%p78 bra 	$L__BB6_124;
	st.global.u32 	[%rd6+768], %r467;
	st.global.u32 	[%rd6+772], %r468;
	st.global.u32 	[%rd6+776], %r469;
$L__BB6_124:
	setp.ge.s32 	%p79, %r220, %r491;
	@%p79 bra 	$L__BB6_126;
	st.global.u32 	[%rd6+1152], %r470;
	st.global.u32 	[%rd6+1156], %r471;
	st.global.u32 	[%rd6+1160], %r472;
$L__BB6_126:
	setp.ge.s32 	%p80, %r227, %r491;
	@%p80 bra 	$L__BB6_140;
	st.global.u32 	[%rd6+1536], %r473;
	st.global.u32 	[%rd6+1540], %r474;
	st.global.u32 	[%rd6+1544], %r475;
	bra.uni 	$L__BB6_140;
$L__BB6_128:
	st.shared.u32 	[%r235], %r827;
	st.shared.u32 	[%r235+4], %r826;
	st.shared.u32 	[%r235+8], %r825;
	st.shared.u32 	[%r235+12], %r863;
	st.shared.u32 	[%r235+16], %r862;
	st.shared.u32 	[%r235+20], %r861;
	st.shared.u32 	[%r235+24], %r788;
	st.shared.u32 	[%r235+28], %r787;
	st.shared.u32 	[%r235+32], %r786;
	st.shared.u32 	[%r235+36], %r794;
	st.shared.u32 	[%r235+40], %r793;
	st.shared.u32 	[%r235+44], %r792;
	st.shared.u32 	[%r235+48], %r854;
	st.shared.u32 	[%r235+52], %r853;
	st.shared.u32 	[%r235+56], %r852;
	bar.warp.sync 	-1;
	ld.shared.u32 	%r476, [%r234];
	ld.shared.u32 	%r477, [%r234+4];
	ld.shared.u32 	%r478, [%r234+8];
	ld.shared.u32 	%r479, [%r234+384];
	ld.shared.u32 	%r480, [%r234+388];
	ld.shared.u32 	%r481, [%r234+392];
	ld.shared.u32 	%r482, [%r234+768];
	ld.shared.u32 	%r483, [%r234+772];
	ld.shared.u32 	%r484, [%r234+776];
	ld.shared.u32 	%r485, [%r234+1152];
	ld.shared.u32 	%r486, [%r234+1156];
	ld.shared.u32 	%r487, [%r234+1160];
	ld.shared.u32 	%r488, [%r234+1536];
	ld.shared.u32 	%r489, [%r234+1540];
	ld.shared.u32 	%r490, [%r234+1544];
	setp.eq.s32 	%p81, %r193, 0;
	@%p81 bra 	$L__BB6_129;
	bra.uni 	$L__BB6_130;
$L__BB6_129:
	st.volatile.shared.u32 	[_ZZN3cub18CUB_300001_SM_10006detail10merge_sort30DeviceMergeSortBlockSortKernelINS2_10policy_hubIN6thrust24THRUST_300001_SM_1000_NS6detail15normal_iteratorINS6_10device_ptrI5MovieEEEEE9Policy600ESC_PNS0_8NullTypeESC_SG_m14CompareEndTimeSA_SF_EEvbT0_T1_T2_T3_T4_PT6_PT7_T5_NS1_7vsmem_tEE19static_temp_storage+15360], %r192;
$L__BB6_130:
	ld.param.u64 	%rd33, [_ZN3cub18CUB_300001_SM_10006detail10merge_sort30DeviceMergeSortBlockSortKernelINS2_10policy_hubIN6thrust24THRUST_300001_SM_1000_NS6detail15normal_iteratorINS6_10device_ptrI5MovieEEEEE9Policy600ESC_PNS0_8NullTypeESC_SG_m14CompareEndTimeSA_SF_EEvbT0_T1_T2_T3_T4_PT6_PT7_T5_NS1_7vsmem_tE_param_6];
	bar.sync 	0;
	ld.volatile.shared.u32 	%r492, [_ZZN3cub18CUB_300001_SM_10006detail10merge_sort30DeviceMergeSortBlockSortKernelINS2_10policy_hubIN6thrust24THRUST_300001_SM_1000_NS6detail15normal_iteratorINS6_10device_ptrI5MovieEEEEE9Policy600ESC_PNS0_8NullTypeESC_SG_m14CompareEndTimeSA_SF_EEvbT0_T1_T2_T3_T4_PT6_PT7_T5_NS1_7vsmem_tEE19static_temp_storage+15360];
	setp.ge.s32 	%p82, %r199, %r492;
	cvt.u64.u32 	%rd21, %r199;
	add.s64 	%rd22, %rd3, %rd21;
	cvta.to.global.u64 	%rd23, %rd33;
	mad.lo.s64 	%rd7, %rd22, 12, %rd23;
	@%p82 bra 	$L__BB6_132;
	st.global.u32 	[%rd7], %r476;
	st.global.u32 	[%rd7+4], %r477;
	st.global.u32 	[%rd7+8], %r478;
$L__BB6_132:
	setp.ge.s32 	%p83, %r206, %r492;
	@%p83 bra 	$L__BB6_134;
	st.global.u32 	[%rd7+384], %r479;
	st.global.u32 	[%rd7+388], %r480;
	st.global.u32 	[%rd7+392], %r481;
$L__BB6_134:
	setp.ge.s32 	%p84, %r213, %r492;
	@%p84 bra 	$L__BB6_136;
	st.global.u32 	[%rd7+768], %r482;
	st.global.u32 	[%rd7+772], %r483;
	st.global.u32 	[%rd7+776], %r484;
$L__BB6_136:
	setp.ge.s32 	%p85, %r220, %r492;
	@%p85 bra 	$L__BB6_138;
	st.global.u32 	[%rd7+1152], %r485;
	st.global.u32 	[%rd7+1156], %r486;
	st.global.u32 	[%rd7+1160], %r487;
$L__BB6_138:
	setp.ge.s32 	%p86, %r227, %r492;
	@%p86 bra 	$L__BB6_140;
	st.global.u32 	[%rd7+1536], %r488;
	st.global.u32 	[%rd7+1540], %r489;
	st.global.u32 	[%rd7+1544], %r490;
$L__BB6_140:
	ret;

}
	// .globl	_ZN3cub18CUB_300001_SM_10006detail10merge_sort30DeviceMergeSortPartitionKernelIN6thrust24THRUST_300001_SM_1000_NS6detail15normal_iteratorINS5_10device_ptrI5MovieEEEEm14CompareEndTimeS9_EEvbT_PT2_T0_SG_PSG_T1_SG_i
.visible .entry _ZN3cub18CUB_300001_SM_10006detail10merge_sort30DeviceMergeSortPartitionKernelIN6thrust24THRUST_300001_SM_1000_NS6detail15normal_iteratorINS5_10device_ptrI5MovieEEEEm14CompareEndTimeS9_EEvbT_PT2_T0_SG_PSG_T1_SG_i(
	.param .u8 _ZN3cub18CUB_300001_SM_10006detail10merge_sort30DeviceMergeSortPartitionKernelIN6thrust24THRUST_300001_SM_1000_NS6detail15normal_iteratorINS5_10device_ptrI5MovieEEEEm14CompareEndTimeS9_EEvbT_PT2_T0_SG_PSG_T1_SG_i_param_0,
	.param .align 8 .b8 _ZN3cub18CUB_300001_SM_10006detail10merge_sort30DeviceMergeSortPartitionKernelIN6thrust24THRUST_300001_SM_1000_NS6detail15normal_iteratorINS5_10device_ptrI5MovieEEEEm14CompareEndTimeS9_EEvbT_PT2_T0_SG_PSG_T1_SG_i_param_1[8],
	.param .u64 .ptr .align 1 _ZN3cub18CUB_300001_SM_10006detail10merge_sort30DeviceMergeSortPartitionKernelIN6thrust24THRUST_300001_SM_1000_NS6detail15normal_iteratorINS5_10device_ptrI5MovieEEEEm14CompareEndTimeS9_EEvbT_PT2_T0_SG_PSG_T1_SG_i_param_2,
	.param .u64 _ZN3cub18CUB_300001_SM_10006detail10merge_sort30DeviceMergeSortPartitionKernelIN6thrust24THRUST_300001_SM_1000_NS6detail15normal_iteratorINS5_10device_ptrI5MovieEEEEm14CompareEndTimeS9_EEvbT_PT2_T0_SG_PSG_T1_SG_i_param_3,
	.param .u64 _ZN3cub18CUB_300001_SM_10006detail10merge_sort30DeviceMergeSortPartitionKernelIN6thrust24THRUST_300001_SM_1000_NS6detail15normal_iteratorINS5_10device_ptrI5MovieEEEEm14CompareEndTimeS9_EEvbT_PT2_T0_SG_PSG_T1_SG_i_param_4,
	.param .u64 .ptr .align 1 _ZN3cub18CUB_300001_SM_10006detail10merge_sort30DeviceMergeSortPartitionKernelIN6thrust24THRUST_300001_SM_1000_NS6detail15normal_iteratorINS5_10device_ptrI5MovieEEEEm14CompareEndTimeS9_EEvbT_PT2_T0_SG_PSG_T1_SG_i_param_5,
	.param .align 1 .b8 _ZN3cub18CUB_300001_SM_10006detail10merge_sort30DeviceMergeSortPartitionKernelIN6thrust24THRUST_300001_SM_1000_NS6detail15normal_iteratorINS5_10device_ptrI5MovieEEEEm14CompareEndTimeS9_EEvbT_PT2_T0_SG_PSG_T1_SG_i_param_6[1],
	.param .u64 _ZN3cub18CUB_300001_SM_10006detail10merge_sort30DeviceMergeSortPartitionKernelIN6thrust24THRUST_300001_SM_1000_NS6detail15normal_iteratorINS5_10device_ptrI5MovieEEEEm14CompareEndTimeS9_EEvbT_PT2_T0_SG_PSG_T1_SG_i_param_7,
	.param .u32 _ZN3cub18CUB_300001_SM_10006detail10merge_sort30DeviceMergeSortPartitionKernelIN6thrust24THRUST_300001_SM_1000_NS6detail15normal_iteratorINS5_10device_ptrI5MovieEEEEm14CompareEndTimeS9_EEvbT_PT2_T0_SG_PSG_T1_SG_i_param_8
)
{
	.reg .pred 	%p<10>;
	.reg .b16 	%rs<2>;
	.reg .b32 	%r<10>;
	.reg .b64 	%rd<82>;

	ld.param.u64 	%rd27, [_ZN3cub18CUB_300001_SM_10006detail10merge_sort30DeviceMergeSortPartitionKernelIN6thrust24THRUST_300001_SM_1000_NS6detail15normal_iteratorINS5_10device_ptrI5MovieEEEEm14CompareEndTimeS9_EEvbT_PT2_T0_SG_PSG_T1_SG_i_param_1];
	ld.param.s8 	%rs1, [_ZN3cub18CUB_300001_SM_10006detail10merge_sort30DeviceMergeSortPartitionKernelIN6thrust24THRUST_300001_SM_1000_NS6detail15normal_iteratorINS5_10device_ptrI5MovieEEEEm14CompareEndTimeS9_EEvbT_PT2_T0_SG_PSG_T1_SG_i_param_0];
	ld.param.u64 	%rd28, [_ZN3cub18CUB_300001_SM_10006detail10merge_sort30DeviceMergeSortPartitionKernelIN6thrust24THRUST_300001_SM_1000_NS6detail15normal_iteratorINS5_10device_ptrI5MovieEEEEm14CompareEndTimeS9_EEvbT_PT2_T0_SG_PSG_T1_SG_i_param_2];
	ld.param.u64 	%rd29, [_ZN3cub18CUB_300001_SM_10006detail10merge_sort30DeviceMergeSortPartitionKernelIN6thrust24THRUST_300001_SM_1000_NS6detail15normal_iteratorINS5_10device_ptrI5MovieEEEEm14CompareEndTimeS9_EEvbT_PT2_T0_SG_PSG_T1_SG_i_param_3];
	ld.param.u64 	%rd30, [_ZN3cub18CUB_300001_SM_10006detail10merge_sort30DeviceMergeSortPartitionKernelIN6thrust24THRUST_300001_SM_1000_NS6detail15normal_iteratorINS5_10device_ptrI5MovieEEEEm14CompareEndTimeS9_EEvbT_PT2_T0_SG_PSG_T1_SG_i_param_4];
	ld.param.u64 	%rd32, [_ZN3cub18CUB_300001_SM_10006detail10merge_sort30DeviceMergeSortPartitionKernelIN6thrust24THRUST_300001_SM_1000_NS6detail15normal_iteratorINS5_10device_ptrI5MovieEEEEm14CompareEndTimeS9_EEvbT_PT2_T0_SG_PSG_T1_SG_i_param_5];
	ld.param.u64 	%rd31, [_ZN3cub18CUB_300001_SM_10006detail10merge_sort30DeviceMergeSortPartitionKernelIN6thrust24THRUST_300001_SM_1000_NS6detail15normal_iteratorINS5_10device_ptrI5MovieEEEEm14CompareEndTimeS9_EEvbT_PT2_T0_SG_PSG_T1_SG_i_param_7];
	ld.param.u32 	%r1, [_ZN3cub18CUB_300001_SM_10006detail10merge_sort30DeviceMergeSortPartitionKernelIN6thrust24THRUST_300001_SM_1000_NS6detail15normal_iteratorINS5_10device_ptrI5MovieEEEEm14CompareEndTimeS9_EEvbT_PT2_T0_SG_PSG_T1_SG_i_param_8];
	cvta.to.global.u64 	%rd1, %rd32;
	mov.u32 	%r2, %ntid.x;
	mov.u32 	%r3, %ctaid.x;
	mov.u32 	%r4, %tid.x;
	mad.lo.s32 	%r5, %r2, %r3, %r4;
	cvt.u64.u32 	%rd2, %r5;
	setp.le.u64 	%p1, %rd30, %rd2;
	@%p1 bra 	$L__BB7_11;
	shr.u64 	%rd33, %rd31, 1;
	add.s64 	%rd4, %rd31, 4294967295;
	neg.s64 	%rd34, %rd31;
	and.b64  	%rd35, %rd34, %rd2;
	cvt.s64.s32 	%rd5, %r1;
	mul.lo.s64 	%rd36, %rd35, %rd5;
	mul.lo.s64 	%rd37, %rd33, %rd5;
	min.u64 	%rd6, %rd36, %rd29;
	not.b64 	%rd38, %rd36;
	min.u64 	%rd39, %rd37, %rd38;
	add.s64 	%rd40, %rd39, %rd36;
	min.u64 	%rd7, %rd40, %rd29;
	not.b64 	%rd41, %rd7;
	min.u64 	%rd42, %rd37, %rd41;
	add.s64 	%rd43, %rd42, %rd7;
	min.u64 	%rd8, %rd43, %rd29;
	// begin inline asm
	griddepcontrol.wait;
	// end inline asm
	add.s64 	%rd44, %rd2, 1;
	setp.ne.s64 	%p2, %rd44, %rd30;
	@%p2 bra 	$L__BB7_3;
	shl.b64 	%rd75, %rd2, 3;
	add.s64 	%rd76, %rd1, %rd75;
	st.global.u64 	[%rd76], %rd7;
	bra.uni 	$L__BB7_11;
$L__BB7_3:
	sub.s64 	%rd45, %rd8, %rd6;
	and.b64  	%rd46, %rd4, %rd2;
	mul.lo.s64 	%rd47, %rd46, %rd5;
	min.u64 	%rd9, %rd47, %rd45;
	setp.eq.s16 	%p3, %rs1, 0;
	@%p3 bra 	$L__BB7_7;
	sub.s64 	%rd48, %rd7, %rd6;
	sub.s64 	%rd49, %rd8, %rd7;
	max.u64 	%rd50, %rd9, %rd49;
	sub.s64 	%rd81, %rd50, %rd49;
	min.u64 	%rd77, %rd48, %rd9;
	setp.ge.u64 	%p4, %rd81, %rd77;
	@%p4 bra 	$L__BB7_10;
	cvta.to.global.u64 	%rd12, %rd27;
	add.s64 	%rd13, %rd9, %rd7;
$L__BB7_6:
	sub.s64 	%rd51, %rd77, %rd81;
	shr.u64 	%rd52, %rd51, 1;
	add.s64 	%rd53, %rd52, %rd81;
	add.s64 	%rd54, %rd53, %rd6;
	mad.lo.s64 	%rd55, %rd54, 12, %rd12;
	ld.global.u32 	%r6, [%rd55+4];
	not.b64 	%rd56, %rd53;
	add.s64 	%rd57, %rd13, %rd56;
	mad.lo.s64 	%rd58, %rd57, 12, %rd12;
	ld.global.u32 	%r7, [%rd58+4];
	setp.lt.s32 	%p5, %r7, %r6;
	add.s64 	%rd59, %rd53, 1;
	selp.b64 	%rd81, %rd81, %rd59, %p5;
	selp.b64 	%rd77, %rd53, %rd77, %p5;
	setp.lt.u64 	%p6, %rd81, %rd77;
	@%p6 bra 	$L__BB7_6;
	bra.uni 	$L__BB7_10;
$L__BB7_7:
	sub.s64 	%rd60, %rd7, %rd6;
	sub.s64 	%rd61, %rd8, %rd7;
	max.u64 	%rd62, %rd9, %rd61;
	sub.s64 	%rd81, %rd62, %rd61;
	min.u64 	%rd79, %rd60, %rd9;
	setp.ge.u64 	%p7, %rd81, %rd79;
	@%p7 bra 	$L__BB7_10;
	cvta.to.global.u64 	%rd20, %rd28;
	add.s64 	%rd21, %rd9, %rd7;
$L__BB7_9:
	sub.s64 	%rd63, %rd79, %rd81;
	shr.u64 	%rd64, %rd63, 1;
	add.s64 	%rd65, %rd64, %rd81;
	add.s64 	%rd66, %rd65, %rd6;
	mad.lo.s64 	%rd67, %rd66, 12, %rd20;
	ld.global.u32 	%r8, [%rd67+4];
	not.b64 	%rd68, %rd65;
	add.s64 	%rd69, %rd21, %rd68;
	mad.lo.s64 	%rd70, %rd69, 12, %rd20;
	ld.global.u32 	%r9, [%rd70+4];
	setp.lt.s32 	%p8, %r9, %r8;
	add.s64 	%rd71, %rd65, 1;
	selp.b64 	%rd81, %rd81, %rd71, %p8;
	selp.b64 	%rd79, %rd65, %rd79, %p8;
	setp.lt.u64 	%p9, %rd81, %rd79;
	@%p9 bra 	$L__BB7_9;
$L__BB7_10:
	add.s64 	%rd72, %rd81, %rd6;
	shl.b64 	%rd73, %rd2, 3;
	add.s64 	%rd74, %rd1, %rd73;
	st.global.u64 	[%rd74], %rd72;
$L__BB7_11:
	ret;

}
	// .globl	_ZN3cub18CUB_300001_SM_10006detail10merge_sort26DeviceMergeSortMergeKernelINS2_10policy_hubIN6thrust24THRUST_300001_SM_1000_NS6detail15normal_iteratorINS6_10device_ptrI5MovieEEEEE9Policy600ESC_PNS0_8NullTypeESC_SG_m14CompareEndTimeSA_SF_EEvbT2_T3_T4_PT6_PT7_T5_PSK_SK_NS1_7vsmem_tE
.visible .entry _ZN3cub18CUB_300001_SM_10006detail10merge_sort26DeviceMergeSortMergeKernelINS2_10policy_hubIN6thrust24THRUST_300001_SM_1000_NS6detail15normal_iteratorINS6_10device_ptrI5MovieEEEEE9Policy600ESC_PNS0_8NullTypeESC_SG_m14CompareEndTimeSA_SF_EEvbT2_T3_T4_PT6_PT7_T5_PSK_SK_NS1_7vsmem_tE(
	.param .u8 _ZN3cub18CUB_300001_SM_10006detail10merge_sort26DeviceMergeSortMergeKernelINS2_10policy_hubIN6thrust24THRUST_300001_SM_1000_NS6detail15normal_iteratorINS6_10device_ptrI5MovieEEEEE9Policy600ESC_PNS0_8NullTypeESC_SG_m14CompareEndTimeSA_SF_EEvbT2_T3_T4_PT6_PT7_T5_PSK_SK_NS1_7vsmem_tE_param_0,
	.param .align 8 .b8 _ZN3cub18CUB_300001_SM_10006detail10merge_sort26DeviceMergeSortMergeKernelINS2_10policy_hubIN6thrust24THRUST_300001_SM_1000_NS6detail15normal_iteratorINS6_10device_ptrI5MovieEEEEE9Policy600ESC_PNS0_8NullTypeESC_SG_m14CompareEndTimeSA_SF_EEvbT2_T3_T4_PT6_PT7_T5_PSK_SK_NS1_7vsmem_tE_param_1[8],
	.param .u64 .ptr .align 1 _ZN3cub18CUB_300001_SM_10006detail10merge_sort26DeviceMergeSortMergeKernelINS2_10policy_hubIN6thrust24THRUST_300001_SM_1000_NS6detail15normal_iteratorINS6_10device_ptrI5MovieEEEEE9Policy600ESC_PNS0_8NullTypeESC_SG_m14CompareEndTimeSA_SF_EEvbT2_T3_T4_PT6_PT7_T5_PSK_SK_NS1_7vsmem_tE_param_2,
	.param .u64 _ZN3cub18CUB_300001_SM_10006detail10merge_sort26DeviceMergeSortMergeKernelINS2_10policy_hubIN6thrust24THRUST_300001_SM_1000_NS6detail15normal_iteratorINS6_10device_ptrI5MovieEEEEE9Policy600ESC_PNS0_8NullTypeESC_SG_m14CompareEndTimeSA_SF_EEvbT2_T3_T4_PT6_PT7_T5_PSK_SK_NS1_7vsmem_tE_param_3,
	.param .u64 .ptr .align 1 _ZN3cub18CUB_300001_SM_10006detail10merge_sort26DeviceMergeSortMergeKernelINS2_10policy_hubIN6thrust24THRUST_300001_SM_1000_NS6detail15normal_iteratorINS6_10device_ptrI5MovieEEEEE9Policy600ESC_PNS0_8NullTypeESC_SG_m14CompareEndTimeSA_SF_EEvbT2_T3_T4_PT6_PT7_T5_PSK_SK_NS1_7vsmem_tE_param_4,
	.param .u64 .ptr .align 1 _ZN3cub18CUB_300001_SM_10006detail10merge_sort26DeviceMergeSortMergeKernelINS2_10policy_hubIN6thrust24THRUST_300001_SM_1000_NS6detail15normal_iteratorINS6_10device_ptrI5MovieEEEEE9Policy600ESC_PNS0_8NullTypeESC_SG_m14CompareEndTimeSA_SF_EEvbT2_T3_T4_PT6_PT7_T5_PSK_SK_NS1_7vsmem_tE_param_5,
	.param .align 1 .b8 _ZN3cub18CUB_300001_SM_10006detail10merge_sort26DeviceMergeSortMergeKernelINS2_10policy_hubIN6thrust24THRUST_300001_SM_1000_NS6detail15normal_iteratorINS6_10device_ptrI5MovieEEEEE9Policy600ESC_PNS0_8NullTypeESC_SG_m14CompareEndTimeSA_SF_EEvbT2_T3_T4_PT6_PT7_T5_PSK_SK_NS1_7vsmem_tE_param_6[1],
	.param .u64 .ptr .align 1 _ZN3cub18CUB_300001_SM_10006detail10merge_sort26DeviceMergeSortMergeKernelINS2_10policy_hubIN6thrust24THRUST_300001_SM_1000_NS6detail15normal_iteratorINS6_10device_ptrI5MovieEEEEE9Policy600ESC_PNS0_8NullTypeESC_SG_m14CompareEndTimeSA_SF_EEvbT2_T3_T4_PT6_PT7_T5_PSK_SK_NS1_7vsmem_tE_param_7,
	.param .u64 _ZN3cub18CUB_300001_SM_10006detail10merge_sort26DeviceMergeSortMergeKernelINS2_10policy_hubIN6thrust24THRUST_300001_SM_1000_NS6detail15normal_iteratorINS6_10device_ptrI5MovieEEEEE9Policy600ESC_PNS0_8NullTypeESC_SG_m14CompareEndTimeSA_SF_EEvbT2_T3_T4_PT6_PT7_T5_PSK_SK_NS1_7vsmem_tE_param_8,
	.param .align 8 .b8 _ZN3cub18CUB_300001_SM_10006detail10merge_sort26DeviceMergeSortMergeKernelINS2_10policy_hubIN6thrust24THRUST_300001_SM_1000_NS6detail15normal_iteratorINS6_10device_ptrI5MovieEEEEE9Policy600ESC_PNS0_8NullTypeESC_SG_m14CompareEndTimeSA_SF_EEvbT2_T3_T4_PT6_PT7_T5_PSK_SK_NS1_7vsmem_tE_param_9[8]
)
.maxntid 256
{
	.reg .pred 	%p<136>;
	.reg .b16 	%rs<2>;
	.reg .b32 	%r<758>;
	.reg .b64 	%rd<120>;
	// demoted variable
	.shared .align 16 .b8 _ZZN3cub18CUB_300001_SM_10006detail10merge_sort26DeviceMergeSortMergeKernelINS2_10policy_hubIN6thrust24THRUST_300001_SM_1000_NS6detail15normal_iteratorINS6_10device_ptrI5MovieEEEEE9Policy600ESC_PNS0_8NullTypeESC_SG_m14CompareEndTimeSA_SF_EEvbT2_T3_T4_PT6_PT7_T5_PSK_SK_NS1_7vsmem_tEE19static_temp_storage[15376];
	ld.param.s8 	%rs1, [_ZN3cub18CUB_300001_SM_10006detail10merge_sort26DeviceMergeSortMergeKernelINS2_10policy_hubIN6thrust24THRUST_300001_SM_1000_NS6detail15normal_iteratorINS6_10device_ptrI5MovieEEEEE9Policy600ESC_PNS0_8NullTypeESC_SG_m14CompareEndTimeSA_SF_EEvbT2_T3_T4_PT6_PT7_T5_PSK_SK_NS1_7vsmem_tE_param_0];
	ld.param.u64 	%rd26, [_ZN3cub18CUB_300001_SM_10006detail10merge_sort26DeviceMergeSortMergeKernelINS2_10policy_hubIN6thrust24THRUST_300001_SM_1000_NS6detail15normal_iteratorINS6_10device_ptrI5MovieEEEEE9Policy600ESC_PNS0_8NullTypeESC_SG_m14CompareEndTimeSA_SF_EEvbT2_T3_T4_PT6_PT7_T5_PSK_SK_NS1_7vsmem_tE_param_1];
	ld.param.u64 	%rd27, [_ZN3cub18CUB_300001_SM_10006detail10merge_sort26DeviceMergeSortMergeKernelINS2_10policy_hubIN6thrust24THRUST_300001_SM_1000_NS6detail15normal_iteratorINS6_10device_ptrI5MovieEEEEE9Policy600ESC_PNS0_8NullTypeESC_SG_m14CompareEndTimeSA_SF_EEvbT2_T3_T4_PT6_PT7_T5_PSK_SK_NS1_7vsmem_tE_param_4];
	cvta.to.global.u64 	%rd1, %rd27;
	cvta.to.global.u64 	%rd2, %rd26;
	mov.u32 	%r428, %ctaid.x;
	mov.u32 	%r429, %nctaid.x;
	cvt.u64.u32 	%rd3, %r428;
	mul.wide.u32 	%rd4, %r428, 1280;
	mov.u32 	%r1, %tid.x;
	add.s32 	%r430, %r429, -1;
	setp.ge.u32 	%p21, %r428, %r430;
	@%p21 bra 	$L__BB8_60;
	ld.param.u64 	%rd119, [_ZN3cub18CUB_300001_SM_10006detail10merge_sort26DeviceMergeSortMergeKernelINS2_10policy_hubIN6thrust24THRUST_300001_SM_1000_NS6detail15normal_iteratorINS6_10device_ptrI5MovieEEEEE9Policy600ESC_PNS0_8NullTypeESC_SG_m14CompareEndTimeSA_SF_EEvbT2_T3_T4_PT6_PT7_T5_PSK_SK_NS1_7vsmem_tE_param_8];
	ld.param.u64 	%rd117, [_ZN3cub18CUB_300001_SM_10006detail10merge_sort26DeviceMergeSortMergeKernelINS2_10policy_hubIN6thrust24THRUST_300001_SM_1000_NS6detail15normal_iteratorINS6_10device_ptrI5MovieEEEEE9Policy600ESC_PNS0_8NullTypeESC_SG_m14CompareEndTimeSA_SF_EEvbT2_T3_T4_PT6_PT7_T5_PSK_SK_NS1_7vsmem_tE_param_7];
	ld.param.u64 	%rd115, [_ZN3cub18CUB_300001_SM_10006detail10merge_sort26DeviceMergeSortMergeKernelINS2_10policy_hubIN6thrust24THRUST_300001_SM_1000_NS6detail15normal_iteratorINS6_10device_ptrI5MovieEEEEE9Policy600ESC_PNS0_8NullTypeESC_SG_m14CompareEndTimeSA_SF_EEvbT2_T3_T4_PT6_PT7_T5_PSK_SK_NS1_7vsmem_tE_param_3];
	cvta.to.global.u64 	%rd70, %rd117;
	shl.b64 	%rd71, %rd3, 3;
	add.s64 	%rd72, %rd70, %rd71;
	ld.global.u64 	%rd5, [%rd72];
	ld.global.u64 	%rd73, [%rd72+8];
	shr.u64 	%rd74, %rd119, 1;
	neg.s64 	%rd75, %rd119;
	and.b64  	%rd76, %rd75, %rd3;
	mul.lo.s64 	%rd6, %rd76, 1280;
	mul.lo.s64 	%rd7, %rd74, 1280;
	sub.s64 	%rd77, %rd3, %rd76;
	mul.lo.s64 	%rd78, %rd77, 1280;
	sub.s64 	%rd79, %rd5, %rd6;
	sub.s64 	%rd80, %rd73, %rd6;
	sub.s64 	%rd81, %rd115, %rd6;
	max.u64 	%rd82, %rd81, %rd7;
	sub.s64 	%rd83, %rd82, %rd7;
	sub.s64 	%rd84, %rd78, %rd79;
	min.u64 	%rd8, %rd84, %rd83;
	max.u64 	%rd85, %rd78, -1281;
	not.b64 	%rd86, %rd85;
	add.s64 	%rd87, %rd78, %rd86;
	sub.s64 	%rd88, %rd87, %rd80;
	or.b64  	%rd89, %rd75, %rd3;
	setp.eq.s64 	%p85, %rd89, -1;
	min.u64 	%rd90, %rd7, %rd81;
	selp.b64 	%rd91, %rd90, %rd80, %p85;
	selp.b64 	%rd92, %rd7, %rd88, %p85;
	min.u64 	%rd93, %rd92, %rd83;
	cvt.u32.u64 	%r518, %rd79;
	cvt.u32.u64 	%r519, %rd91;
	sub.s32 	%r2, %r519, %r518;
	cvt.u32.u64 	%r520, %rd93;
	cvt.u32.u64 	%r521, %rd8;
	sub.s32 	%r3, %r520, %r521;
	// begin inline asm
	griddepcontrol.wait;
	// end inline asm
	setp.eq.s16 	%p86, %rs1, 0;
	@%p86 bra 	$L__BB8_17;
	add.s64 	%rd94, %rd6, %rd7;
	add.s64 	%rd95, %rd94, %rd8;
	setp.ge.s32 	%p87, %r1, %r2;
	cvt.u64.u32 	%rd96, %r1;
	add.s64 	%rd97, %rd5, %rd96;
	mad.lo.s64 	%rd9, %rd97, 12, %rd2;
	sub.s32 	%r522, %r1, %r2;
	cvt.s64.s32 	%rd98, %r522;
	add.s64 	%rd99, %rd95, %rd98;
	mad.lo.s64 	%rd10, %rd99, 12, %rd2;
	@%p87 bra 	$L__BB8_4;
	ld.global.u32 	%r664, [%rd9];
	ld.global.u32 	%r663, [%rd9+4];
	ld.global.u32 	%r662, [%rd9+8];
	bra.uni 	$L__BB8_5;
$L__BB8_4:
	ld.global.u32 	%r664, [%rd10];
	ld.global.u32 	%r663, [%rd10+4];
	ld.global.u32 	%r662, [%rd10+8];
$L__BB8_5:
	add.s32 	%r523, %r1, 256;
	setp.lt.s32 	%p88, %r523, %r2;
	@%p88 bra 	$L__BB8_7;
	ld.global.u32 	%r661, [%rd10+3072];
	ld.global.u32 	%r660, [%rd10+3076];
	ld.global.u32 	%r659, [%rd10+3080];
	bra.uni 	$L__BB8_8;
$L__BB8_7:
	ld.global.u32 	%r661, [%rd9+3072];
	ld.global.u32 	%r660, [%rd9+3076];
	ld.global.u32 	%r659, [%rd9+3080];
$L__BB8_8:
	add.s32 	%r524, %r1, 512;
	setp.lt.s32 	%p89, %r524, %r2;
	@%p89 bra 	$L__BB8_10;
	ld.global.u32 	%r658, [%rd10+6144];
	ld.global.u32 	%r657, [%rd10+6148];
	ld.global.u32 	%r656, [%rd10+6152];
	bra.uni 	$L__BB8_11;
$L__BB8_10:
	ld.global.u32 	%r658, [%rd9+6144];
	ld.global.u32 	%r657, [%rd9+6148];
	ld.global.u32 	%r656, [%rd9+6152];
$L__BB8_11:
	add.s32 	%r525, %r1, 768;
	setp.lt.s32 	%p90, %r525, %r2;
	@%p90 bra 	$L__BB8_13;
	ld.global.u32 	%r655, [%rd10+9216];
	ld.global.u32 	%r654, [%rd10+9220];
	ld.global.u32 	%r653, [%rd10+9224];
	bra.uni 	$L__BB8_14;
$L__BB8_13:
	ld.global.u32 	%r655, [%rd9+9216];
	ld.global.u32 	%r654, [%rd9+9220];
	ld.global.u32 	%r653, [%rd9+9224];
$L__BB8_14:
	or.b32  	%r526, %r1, 1024;
	setp.lt.s32 	%p91, %r526, %r2;
	@%p91 bra 	$L__BB8_16;
	ld.global.u32 	%r652, [%rd10+12288];
	ld.global.u32 	%r651, [%rd10+12292];
	ld.global.u32 	%r650, [%rd10+12296];
	bra.uni 	$L__BB8_32;
$L__BB8_16:
	ld.global.u32 	%r652, [%rd9+12288];
	ld.global.u32 	%r651, [%rd9+12292];
	ld.global.u32 	%r650, [%rd9+12296];
	bra.uni 	$L__BB8_32;
$L__BB8_17:
	add.s64 	%rd100, %rd6, %rd7;
	add.s64 	%rd101, %rd100, %rd8;
	setp.ge.s32 	%p92, %r1, %r2;
	cvt.u64.u32 	%rd102, %r1;
	add.s64 	%rd103, %rd5, %rd102;
	mad.lo.s64 	%rd11, %rd103, 12, %rd1;
	sub.s32 	%r527, %r1, %r2;
	cvt.s64.s32 	%rd104, %r527;
	add.s64 	%rd105, %rd101, %rd104;
	mad.lo.s64 	%rd12, %rd105, 12, %rd1;
	@%p92 bra 	$L__BB8_19;
	ld.global.u32 	%r664, [%rd11];
	ld.global.u32 	%r663, [%rd11+4];
	ld.global.u32 	%r662, [%rd11+8];
	bra.uni 	$L__BB8_20;
$L__BB8_19:
	ld.global.u32 	%r664, [%rd12];
	ld.global.u32 	%r663, [%rd12+4];
	ld.global.u32 	%r662, [%rd12+8];
$L__BB8_20:
	add.s32 	%r528, %r1, 256;
	setp.lt.s32 	%p93, %r528, %r2;
	@%p93 bra 	$L__BB8_22;
	ld.global.u32 	%r661, [%rd12+3072];
	ld.global.u32 	%r660, [%rd12+3076];
	ld.global.u32 	%r659, [%rd12+3080];
	bra.uni 	$L__BB8_23;
$L__BB8_22:
	ld.global.u32 	%r661, [%rd11+3072];
	ld.global.u32 	%r660, [%rd11+3076];
	ld.global.u32 	%r659, [%rd11+3080];
$L__BB8_23:
	add.s32 	%r529, %r1, 512;
	setp.lt.s32 	%p94, %r529, %r2;
	@%p94 bra 	$L__BB8_25;
	ld.global.u32 	%r658, [%rd12+6144];
	ld.global.u32 	%r657, [%rd12+6148];
	ld.global.u32 	%r656, [%rd12+6152];
	bra.uni 	$L__BB8_26;
$L__BB8_25:
	ld.global.u32 	%r658, [%rd11+6144];
	ld.global.u32 	%r657, [%rd11+6148];
	ld.global.u32 	%r656, [%rd11+6152];
$L__BB8_26:
	add.s32 	%r530, %r1, 768;
	setp.lt.s32 	%p95, %r530, %r2;
	@%p95 bra 	$L__BB8_28;
	ld.global.u32 	%r655, [%rd12+9216];
	ld.global.u32 	%r654, [%rd12+9220];
	ld.global.u32 	%r653, [%rd12+9224];
	bra.uni 	$L__BB8_29;
$L__BB8_28:
	ld.global.u32 	%r655, [%rd11+9216];
	ld.global.u32 	%r654, [%rd11+9220];
	ld.global.u32 	%r653, [%rd11+9224];
$L__BB8_29:
	or.b32  	%r531, %r1, 1024;
	setp.lt.s32 	%p96, %r531, %r2;
	@%p96 bra 	$L__BB8_31;
	ld.global.u32 	%r652, [%rd12+12288];
	ld.global.u32 	%r651, [%rd12+12292];
	ld.global.u32 	%r650, [%rd12+12296];
	bra.uni 	$L__BB8_32;
$L__BB8_31:
	ld.global.u32 	%r652, [%rd11+12288];
	ld.global.u32 	%r651, [%rd11+12292];
	ld.global.u32 	%r650, [%rd11+12296];
$L__BB8_32:
	mov.u32 	%r532, _ZZN3cub18CUB_300001_SM_10006detail10merge_sort26DeviceMergeSortMergeKernelINS2_10policy_hubIN6thrust24THRUST_300001_SM_1000_NS6detail15normal_iteratorINS6_10device_ptrI5MovieEEEEE9Policy600ESC_PNS0_8NullTypeESC_SG_m14CompareEndTimeSA_SF_EEvbT2_T3_T4_PT6_PT7_T5_PSK_SK_NS1_7vsmem_tEE19static_temp_storage;
	mad.lo.s32 	%r533, %r1, 12, %r532;
	st.shared.u32 	[%r533], %r664;
	st.shared.u32 	[%r533+4], %r663;
	st.shared.u32 	[%r533+8], %r662;
	st.shared.u32 	[%r533+3072], %r661;
	st.shared.u32 	[%r533+3076], %r660;
	st.shared.u32 	[%r533+3080], %r659;
	st.shared.u32 	[%r533+6144], %r658;
	st.shared.u32 	[%r533+6148], %r657;
	st.shared.u32 	[%r533+6152], %r656;
	st.shared.u32 	[%r533+9216], %r655;
	st.shared.u32 	[%r533+9220], %r654;
	st.shared.u32 	[%r533+9224], %r653;
	st.shared.u32 	[%r533+12288], %r652;
	st.shared.u32 	[%r533+12292], %r651;
	st.shared.u32 	[%r533+12296], %r650;
	bar.sync 	0;
	// begin inline asm
	griddepcontrol.launch_dependents;
	// end inline asm
	add.s32 	%r103, %r3, %r2;
	mul.lo.s32 	%r534, %r1, 5;
	min.s32 	%r104, %r534, %r103;
	setp.lt.s32 	%p97, %r104, %r3;
	sub.s32 	%r535, %r104, %r3;
	selp.b32 	%r667, 0, %r535, %p97;
	min.s32 	%r665, %r104, %r2;
	setp.ge.s32 	%p98, %r667, %r665;
	@%p98 bra 	$L__BB8_35;
	add.s32 	%r107, %r104, %r2;
$L__BB8_34:
	sub.s32 	%r536, %r665, %r667;
	shr.u32 	%r537, %r536, 31;
	add.s32 	%r538, %r536, %r537;
	shr.s32 	%r539, %r538, 1;
	add.s32 	%r540, %r539, %r667;
	mad.lo.s32 	%r542, %r540, 12, %r532;
	ld.shared.u32 	%r543, [%r542+4];
	not.b32 	%r544, %r540;
	add.s32 	%r545, %r107, %r544;
	mad.lo.s32 	%r546, %r545, 12, %r532;
	ld.shared.u32 	%r547, [%r546+4];
	setp.lt.s32 	%p99, %r547, %r543;
	add.s32 	%r548, %r540, 1;
	selp.b32 	%r667, %r667, %r548, %p99;
	selp.b32 	%r665, %r540, %r665, %p99;
	setp.lt.s32 	%p100, %r667, %r665;
	@%p100 bra 	$L__BB8_34;
$L__BB8_35:
	sub.s32 	%r549, %r104, %r667;
	add.s32 	%r113, %r549, %r2;
	mad.lo.s32 	%r114, %r113, 12, %r532;
	ld.shared.u32 	%r670, [%r114+8];
	ld.shared.u32 	%r669, [%r114+4];
	ld.shared.u32 	%r668, [%r114];
	mad.lo.s32 	%r118, %r667, 12, %r532;
	ld.shared.u32 	%r679, [%r118+8];
	ld.shared.u32 	%r678, [%r118+4];
	ld.shared.u32 	%r677, [%r118];
	setp.ge.s32 	%p102, %r113, %r103;
	mov.pred 	%p126, 0;
	@%p102 bra 	$L__BB8_37;
	setp.ge.s32 	%p103, %r667, %r2;
	setp.lt.s32 	%p104, %r669, %r678;
	or.pred  	%p126, %p103, %p104;
$L__BB8_37:
	selp.b32 	%r122, %r670, %r679, %p126;
	selp.b32 	%r123, %r669, %r678, %p126;
	selp.b32 	%r124, %r668, %r677, %p126;
	selp.u32 	%r551, 1, 0, %p126;
	add.s32 	%r125, %r113, %r551;
	not.pred 	%p105, %p126;
	selp.u32 	%r552, 1, 0, %p105;
	add.s32 	%r126, %r667, %r552;
	@%p105 bra 	$L__BB8_39;
	ld.shared.u32 	%r668, [%r114+12];
	ld.shared.u32 	%r669, [%r114+16];
	ld.shared.u32 	%r670, [%r114+20];
	bra.uni 	$L__BB8_40;
$L__BB8_39:
	ld.shared.u32 	%r677, [%r118+12];
	ld.shared.u32 	%r678, [%r118+16];
	ld.shared.u32 	%r679, [%r118+20];
$L__BB8_40:
	setp.ge.s32 	%p107, %r125, %r103;
	mov.pred 	%p127, 0;
	@%p107 bra 	$L__BB8_42;
	setp.ge.s32 	%p108, %r126, %r2;
	setp.lt.s32 	%p109, %r669, %r678;
	or.pred  	%p127, %p108, %p109;
$L__BB8_42:
	selp.b32 	%r139, %r670, %r679, %p127;
	selp.b32 	%r140, %r669, %r678, %p127;
	selp.b32 	%r141, %r668, %r677, %p127;
	selp.u32 	%r553, 1, 0, %p127;
	add.s32 	%r142, %r125, %r553;
	not.pred 	%p110, %p127;
	selp.u32 	%r554, 1, 0, %p110;
	add.s32 	%r143, %r126, %r554;
	@%p127 bra 	$L__BB8_44;
	mad.lo.s32 	%r556, %r143, 12, %r532;
	ld.shared.u32 	%r677, [%r556];
	ld.shared.u32 	%r678, [%r556+4];
	ld.shared.u32 	%r679, [%r556+8];
	bra.uni 	$L__BB8_45;
$L__BB8_44:
	mad.lo.s32 	%r558, %r142, 12, %r532;
	ld.shared.u32 	%r668, [%r558];
	ld.shared.u32 	%r669, [%r558+4];
	ld.shared.u32 	%r670, [%r558+8];
$L__BB8_45:
	setp.ge.s32 	%p112, %r142, %r103;
	mov.pred 	%p128, 0;
	@%p112 bra 	$L__BB8_47;
	setp.ge.s32 	%p113, %r143, %r2;
	setp.lt.s32 	%p114, %r669, %r678;
	or.pred  	%p128, %p113, %p114;
$L__BB8_47:
	selp.b32 	%r156, %r670, %r679, %p128;
	selp.b32 	%r157, %r669, %r678, %p128;
	selp.b32 	%r158, %r668, %r677, %p128;
	selp.u32 	%r559, 1, 0, %p128;
	add.s32 	%r159, %r142, %r559;
	not.pred 	%p115, %p128;
	selp.u32 	%r560, 1, 0, %p115;
	add.s32 	%r160, %r143, %r560;
	@%p128 bra 	$L__BB8_49;
	mad.lo.s32 	%r562, %r160, 12, %r532;
	ld.shared.u32 	%r677, [%r562];
	ld.shared.u32 	%r678, [%r562+4];
	ld.shared.u32 	%r679, [%r562+8];
	bra.uni 	$L__BB8_50;
$L__BB8_49:
	mad.lo.s32 	%r564, %r159, 12, %r532;
	ld.shared.u32 	%r668, [%r564];
	ld.shared.u32 	%r669, [%r564+4];
	ld.shared.u32 	%r670, [%r564+8];
$L__BB8_50:
	setp.ge.s32 	%p117, %r159, %r103;
	mov.pred 	%p129, 0;
	@%p117 bra 	$L__BB8_52;
	setp.ge.s32 	%p118, %r160, %r2;
	setp.lt.s32 	%p119, %r669, %r678;
	or.pred  	%p129, %p118, %p119;
$L__BB8_52:
	selp.b32 	%r173, %r670, %r679, %p129;
	selp.b32 	%r174, %r669, %r678, %p129;
	selp.b32 	%r175, %r668, %r677, %p129;
	selp.u32 	%r565, 1, 0, %p129;
	add.s32 	%r176, %r159, %r565;
	not.pred 	%p120, %p129;
	selp.u32 	%r566, 1, 0, %p120;
	add.s32 	%r177, %r160, %r566;
	@%p129 bra 	$L__BB8_54;
	mov.u32 	%r567, _ZZN3cub18CUB_300001_SM_10006detail10merge_sort26DeviceMergeSortMergeKernelINS2_10policy_hubIN6thrust24THRUST_300001_SM_1000_NS6detail15normal_iteratorINS6_10device_ptrI5MovieEEEEE9Policy600ESC_PNS0_8NullTypeESC_SG_m14CompareEndTimeSA_SF_EEvbT2_T3_T4_PT6_PT7_T5_PSK_SK_NS1_7vsmem_tEE19static_temp_storage;
	mad.lo.s32 	%r568, %r177, 12, %r567;
	ld.shared.u32 	%r677, [%r568];
	ld.shared.u32 	%r678, [%r568+4];
	ld.shared.u32 	%r679, [%r568+8];
	bra.uni 	$L__BB8_55;
$L__BB8_54:
	mov.u32 	%r569, _ZZN3cub18CUB_300001_SM_10006detail10merge_sort26DeviceMergeSortMergeKernelINS2_10policy_hubIN6thrust24THRUST_300001_SM_1000_NS6detail15normal_iteratorINS6_10device_ptrI5MovieEEEEE9Policy600ESC_PNS0_8NullTypeESC_SG_m14CompareEndTimeSA_SF_EEvbT2_T3_T4_PT6_PT7_T5_PSK_SK_NS1_7vsmem_tEE19static_temp_storage;
	mad.lo.s32 	%r570, %r176, 12, %r569;
	ld.shared.u32 	%r668, [%r570];
	ld.shared.u32 	%r669, [%r570+4];
	ld.shared.u32 	%r670, [%r570+8];
$L__BB8_55:
	setp.ge.s32 	%p122, %r176, %r103;
	mov.pred 	%p130, 0;
	@%p122 bra 	$L__BB8_57;
	setp.ge.s32 	%p123, %r177, %r2;
	setp.lt.s32 	%p124, %r669, %r678;
	or.pred  	%p130, %p123, %p124;
$L__BB8_57:
	setp.eq.s16 	%p125, %rs1, 0;
	selp.b32 	%r190, %r670, %r679, %p130;
	selp.b32 	%r191, %r669, %r678, %p130;
	selp.b32 	%r192, %r668, %r677, %p130;
	bar.sync 	0;
	@%p125 bra 	$L__BB8_59;
	// begin inline asm
	mov.u32 %r571, %laneid;
	// end inline asm
	shr.u32 	%r572, %r1, 5;
	mul.lo.s32 	%r573, %r572, 160;
	mad.lo.s32 	%r574, %r571, 5, %r573;
	mov.u32 	%r575, _ZZN3cub18CUB_300001_SM_10006detail10merge_sort26DeviceMergeSortMergeKernelINS2_10policy_hubIN6thrust24THRUST_300001_SM_1000_NS6detail15normal_iteratorINS6_10device_ptrI5MovieEEEEE9Policy600ESC_PNS0_8NullTypeESC_SG_m14CompareEndTimeSA_SF_EEvbT2_T3_T4_PT6_PT7_T5_PSK_SK_NS1_7vsmem_tEE19static_temp_storage;
	mad.lo.s32 	%r576, %r574, 12, %r575;
	st.shared.u32 	[%r576], %r124;
	st.shared.u32 	[%r576+4], %r123;
	st.shared.u32 	[%r576+8], %r122;
	st.shared.u32 	[%r576+12], %r141;
	st.shared.u32 	[%r576+16], %r140;
	st.shared.u32 	[%r576+20], %r139;
	st.shared.u32 	[%r576+24], %r158;
	st.shared.u32 	[%r576+28], %r157;
	st.shared.u32 	[%r576+32], %r156;
	st.shared.u32 	[%r576+36], %r175;
	st.shared.u32 	[%r576+40], %r174;
	st.shared.u32 	[%r576+44], %r173;
	st.shared.u32 	[%r576+48], %r192;
	st.shared.u32 	[%r576+52], %r191;
	st.shared.u32 	[%r576+56], %r190;
	bar.warp.sync 	-1;
	shl.b32 	%r577, %r571, 2;
	sub.s32 	%r578, %r574, %r577;
	mad.lo.s32 	%r579, %r578, 12, %r575;
	ld.shared.u32 	%r580, [%r579];
	ld.shared.u32 	%r581, [%r579+4];
	ld.shared.u32 	%r582, [%r579+8];
	ld.shared.u32 	%r583, [%r579+384];
	ld.shared.u32 	%r584, [%r579+388];
	ld.shared.u32 	%r585, [%r579+392];
	ld.shared.u32 	%r586, [%r579+768];
	ld.shared.u32 	%r587, [%r579+772];
	ld.shared.u32 	%r588, [%r579+776];
	ld.shared.u32 	%r589, [%r579+1152];
	ld.shared.u32 	%r590, [%r579+1156];
	ld.shared.u32 	%r591, [%r579+1160];
	ld.shared.u32 	%r592, [%r579+1536];
	ld.shared.u32 	%r593, [%r579+1540];
	ld.shared.u32 	%r594, [%r579+1544];
	and.b32  	%r595, %r1, 31;
	and.b32  	%r596, %r1, 992;
	mul.lo.s32 	%r597, %r596, 5;
	or.b32  	%r598, %r597, %r595;
	cvt.u64.u32 	%rd106, %r598;
	add.s64 	%rd107, %rd4, %rd106;
	mad.lo.s64 	%rd108, %rd107, 12, %rd1;
	st.global.u32 	[%rd108], %r580;
	st.global.u32 	[%rd108+4], %r581;
	st.global.u32 	[%rd108+8], %r582;
	st.global.u32 	[%rd108+384], %r583;
	st.global.u32 	[%rd108+388], %r584;
	st.global.u32 	[%rd108+392], %r585;
	st.global.u32 	[%rd108+768], %r586;
	st.global.u32 	[%rd108+772], %r587;
	st.global.u32 	[%rd108+776], %r588;
	st.global.u32 	[%rd108+1152], %r589;
	st.global.u32 	[%rd108+1156], %r590;
	st.global.u32 	[%rd108+1160], %r591;
	st.global.u32 	[%rd108+1536], %r592;
	st.global.u32 	[%rd108+1540], %r593;
	st.global.u32 	[%rd108+1544], %r594;
	bra.uni 	$L__BB8_151;
$L__BB8_59:
	// begin inline asm
	mov.u32 %r599, %laneid;
	// end inline asm
	shr.u32 	%r600, %r1, 5;
	mul.lo.s32 	%r601, %r600, 160;
	mad.lo.s32 	%r602, %r599, 5, %r601;
	mov.u32 	%r603, _ZZN3cub18CUB_300001_SM_10006detail10merge_sort26DeviceMergeSortMergeKernelINS2_10policy_hubIN6thrust24THRUST_300001_SM_1000_NS6detail15normal_iteratorINS6_10device_ptrI5MovieEEEEE9Policy600ESC_PNS0_8NullTypeESC_SG_m14CompareEndTimeSA_SF_EEvbT2_T3_T4_PT6_PT7_T5_PSK_SK_NS1_7vsmem_tEE19static_temp_storage;
	mad.lo.s32 	%r604, %r602, 12, %r603;
	st.shared.u32 	[%r604], %r124;
	st.shared.u32 	[%r604+4], %r123;
	st.shared.u32 	[%r604+8], %r122;
	st.shared.u32 	[%r604+12], %r141;
	st.shared.u32 	[%r604+16], %r140;
	st.shared.u32 	[%r604+20], %r139;
	st.shared.u32 	[%r604+24], %r158;
	st.shared.u32 	[%r604+28], %r157;
	st.shared.u32 	[%r604+32], %r156;
	st.shared.u32 	[%r604+36], %r175;
	st.shared.u32 	[%r604+40], %r174;
	st.shared.u32 	[%r604+44], %r173;
	st.shared.u32 	[%r604+48], %r192;
	st.shared.u32 	[%r604+52], %r191;
	st.shared.u32 	[%r604+56], %r190;
	bar.warp.sync 	-1;
	shl.b32 	%r605, %r599, 2;
	sub.s32 	%r606, %r602, %r605;
	mad.lo.s32 	%r607, %r606, 12, %r603;
	ld.shared.u32 	%r608, [%r607];
	ld.shared.u32 	%r609, [%r607+4];
	ld.shared.u32 	%r610, [%r607+8];
	ld.shared.u32 	%r611, [%r607+384];
	ld.shared.u32 	%r612, [%r607+388];
	ld.shared.u32 	%r613, [%r607+392];
	ld.shared.u32 	%r614, [%r607+768];
	ld.shared.u32 	%r615, [%r607+772];
	ld.shared.u32 	%r616, [%r607+776];
	ld.shared.u32 	%r617, [%r607+1152];
	ld.shared.u32 	%r618, [%r607+1156];
	ld.shared.u32 	%r619, [%r607+1160];
	ld.shared.u32 	%r620, [%r607+1536];
	ld.shared.u32 	%r621, [%r607+1540];
	ld.shared.u32 	%r622, [%r607+1544];
	and.b32  	%r623, %r1, 31;
	and.b32  	%r624, %r1, 992;
	mul.lo.s32 	%r625, %r624, 5;
	cvt.u64.u32 	%rd109, %r625;
	cvt.u64.u32 	%rd110, %r623;
	add.s64 	%rd111, %rd4, %rd110;
	add.s64 	%rd112, %rd111, %rd109;
	mad.lo.s64 	%rd113, %rd112, 12, %rd2;
	st.global.u32 	[%rd113], %r608;
	st.global.u32 	[%rd113+4], %r609;
	st.global.u32 	[%rd113+8], %r610;
	st.global.u32 	[%rd113+384], %r611;
	st.global.u32 	[%rd113+388], %r612;
	st.global.u32 	[%rd113+392], %r613;
	st.global.u32 	[%rd113+768], %r614;
	st.global.u32 	[%rd113+772], %r615;
	st.global.u32 	[%rd113+776], %r616;
	st.global.u32 	[%rd113+1152], %r617;
	st.global.u32 	[%rd113+1156], %r618;
	st.global.u32 	[%rd113+1160], %r619;
	st.global.u32 	[%rd113+1536], %r620;
	st.global.u32 	[%rd113+1540], %r621;
	st.global.u32 	[%rd113+1544], %r622;
	bra.uni 	$L__BB8_151;
$L__BB8_60:
	ld.param.u64 	%rd118, [_ZN3cub18CUB_300001_SM_10006detail10merge_sort26DeviceMergeSortMergeKernelINS2_10policy_hubIN6thrust24THRUST_300001_SM_1000_NS6detail15normal_iteratorINS6_10device_ptrI5MovieEEEEE9Policy600ESC_PNS0_8NullTypeESC_SG_m14CompareEndTimeSA_SF_EEvbT2_T3_T4_PT6_PT7_T5_PSK_SK_NS1_7vsmem_tE_param_8];
	ld.param.u64 	%rd116, [_ZN3cub18CUB_300001_SM_10006detail10merge_sort26DeviceMergeSortMergeKernelINS2_10policy_hubIN6thrust24THRUST_300001_SM_1000_NS6detail15normal_iteratorINS6_10device_ptrI5MovieEEEEE9Policy600ESC_PNS0_8NullTypeESC_SG_m14CompareEndTimeSA_SF_EEvbT2_T3_T4_PT6_PT7_T5_PSK_SK_NS1_7vsmem_tE_param_7];
	ld.param.u64 	%rd114, [_ZN3cub18CUB_300001_SM_10006detail10merge_sort26DeviceMergeSortMergeKernelINS2_10policy_hubIN6thrust24THRUST_300001_SM_1000_NS6detail15normal_iteratorINS6_10device_ptrI5MovieEEEEE9Policy600ESC_PNS0_8NullTypeESC_SG_m14CompareEndTimeSA_SF_EEvbT2_T3_T4_PT6_PT7_T5_PSK_SK_NS1_7vsmem_tE_param_3];
	cvta.to.global.u64 	%rd28, %rd116;
	shl.b64 	%rd29, %rd3, 3;
	add.s64 	%rd30, %rd28, %rd29;
	ld.global.u64 	%rd13, [%rd30];
	ld.global.u64 	%rd31, [%rd30+8];
	shr.u64 	%rd32, %rd118, 1;
	neg.s64 	%rd33, %rd118;
	and.b64  	%rd34, %rd33, %rd3;
	mul.lo.s64 	%rd14, %rd34, 1280;
	mul.lo.s64 	%rd15, %rd32, 1280;
	sub.s64 	%rd35, %rd3, %rd34;
	mul.lo.s64 	%rd36, %rd35, 1280;
	sub.s64 	%rd37, %rd13, %rd14;
	sub.s64 	%rd38, %rd31, %rd14;
	sub.s64 	%rd39, %rd114, %rd14;
	max.u64 	%rd40, %rd39, %rd15;
	sub.s64 	%rd41, %rd40, %rd15;
	sub.s64 	%rd42, %rd36, %rd37;
	min.u64 	%rd16, %rd42, %rd41;
	max.u64 	%rd43, %rd36, -1281;
	not.b64 	%rd44, %rd43;
	add.s64 	%rd45, %rd36, %rd44;
	sub.s64 	%rd46, %rd45, %rd38;
	or.b64  	%rd47, %rd33, %rd3;
	setp.eq.s64 	%p22, %rd47, -1;
	min.u64 	%rd48, %rd15, %rd39;
	selp.b64 	%rd49, %rd48, %rd38, %p22;
	selp.b64 	%rd50, %rd15, %rd46, %p22;
	min.u64 	%rd51, %rd50, %rd41;
	cvt.u32.u64 	%r431, %rd37;
	cvt.u32.u64 	%r432, %rd49;
	sub.s32 	%r193, %r432, %r431;
	cvt.u32.u64 	%r433, %rd51;
	cvt.u32.u64 	%r434, %rd16;
	sub.s32 	%r194, %r433, %r434;
	// begin inline asm
	griddepcontrol.wait;
	// end inline asm
	setp.eq.s16 	%p23, %rs1, 0;
	@%p23 bra 	$L__BB8_81;
	add.s64 	%rd52, %rd14, %rd15;
	add.s64 	%rd53, %rd52, %rd16;
	add.s32 	%r195, %r194, %r193;
	setp.ge.s32 	%p24, %r1, %r195;
	cvt.u64.u32 	%rd54, %r1;
	add.s64 	%rd55, %rd13, %rd54;
	mad.lo.s64 	%rd17, %rd55, 12, %rd2;
	sub.s32 	%r436, %r1, %r193;
	cvt.s64.s32 	%rd56, %r436;
	add.s64 	%rd57, %rd53, %rd56;
	mad.lo.s64 	%rd18, %rd57, 12, %rd2;
	@%p24 bra 	$L__BB8_65;
	setp.ge.s32 	%p25, %r1, %r193;
	@%p25 bra 	$L__BB8_64;
	ld.global.u32 	%r730, [%rd17];
	ld.global.u32 	%r729, [%rd17+4];
	ld.global.u32 	%r728, [%rd17+8];
	bra.uni 	$L__BB8_65;
$L__BB8_64:
	ld.global.u32 	%r730, [%rd18];
	ld.global.u32 	%r729, [%rd18+4];
	ld.global.u32 	%r728, [%rd18+8];
$L__BB8_65:
	add.s32 	%r205, %r1, 256;
	setp.ge.s32 	%p26, %r205, %r195;
	@%p26 bra 	$L__BB8_69;
	setp.lt.s32 	%p27, %r205, %r193;
	@%p27 bra 	$L__BB8_68;
	ld.global.u32 	%r727, [%rd18+3072];
	ld.global.u32 	%r726, [%rd18+3076];
	ld.global.u32 	%r725, [%rd18+3080];
	bra.uni 	$L__BB8_69;
$L__BB8_68:
	ld.global.u32 	%r727, [%rd17+3072];
	ld.global.u32 	%r726, [%rd17+3076];
	ld.global.u32 	%r725, [%rd17+3080];
$L__BB8_69:
	add.s32 	%r215, %r1, 512;
	setp.ge.s32 	%p28, %r215, %r195;
	@%p28 bra 	$L__BB8_73;
	setp.lt.s32 	%p29, %r215, %r193;
	@%p29 bra 	$L__BB8_72;
	ld.global.u32 	%r724, [%rd18+6144];
	ld.global.u32 	%r723, [%rd18+6148];
	ld.global.u32 	%r722, [%rd18+6152];
	bra.uni 	$L__BB8_73;
$L__BB8_72:
	ld.global.u32 	%r724, [%rd17+6144];
	ld.global.u32 	%r723, [%rd17+6148];
	ld.global.u32 	%r722, [%rd17+6152];
$L__BB8_73:
	add.s32 	%r225, %r1, 768;
	setp.ge.s32 	%p30, %r225, %r195;
	@%p30 bra 	$L__BB8_77;
	setp.lt.s32 	%p31, %r225, %r193;
	@%p31 bra 	$L__BB8_76;
	ld.global.u32 	%r721, [%rd18+9216];
	ld.global.u32 	%r720, [%rd18+9220];
	ld.global.u32 	%r719, [%rd18+9224];
	bra.uni 	$L__BB8_77;
$L__BB8_76:
	ld.global.u32 	%r721, [%rd17+9216];
	ld.global.u32 	%r720, [%rd17+9220];
	ld.global.u32 	%r719, [%rd17+9224];
$L__BB8_77:
	or.b32  	%r235, %r1, 1024;
	setp.ge.s32 	%p32, %r235, %r195;
	@%p32 bra 	$L__BB8_101;
	setp.lt.s32 	%p33, %r235, %r193;
	@%p33 bra 	$L__BB8_80;
	ld.global.u32 	%r718, [%rd18+12288];
	ld.global.u32 	%r717, [%rd18+12292];
	ld.global.u32 	%r716, [%rd18+12296];
	bra.uni 	$L__BB8_101;
$L__BB8_80:
	ld.global.u32 	%r718, [%rd17+12288];
	ld.global.u32 	%r717, [%rd17+12292];
	ld.global.u32 	%r716, [%rd17+12296];
	bra.uni 	$L__BB8_101;
$L__BB8_81:
	add.s64 	%rd58, %rd14, %rd15;
	add.s64 	%rd59, %rd58, %rd16;
	add.s32 	%r242, %r194, %r193;
	setp.ge.s32 	%p34, %r1, %r242;
	cvt.u64.u32 	%rd60, %r1;
	add.s64 	%rd61, %rd13, %rd60;
	mad.lo.s64 	%rd19, %rd61, 12, %rd1;
	sub.s32 	%r442, %r1, %r193;
	cvt.s64.s32 	%rd62, %r442;
	add.s64 	%rd63, %rd59, %rd62;
	mad.lo.s64 	%rd20, %rd63, 12, %rd1;
	@%p34 bra 	$L__BB8_85;
	setp.ge.s32 	%p35, %r1, %r193;
	@%p35 bra 	$L__BB8_84;
	ld.global.u32 	%r730, [%rd19];
	ld.global.u32 	%r729, [%rd19+4];
	ld.global.u32 	%r728, [%rd19+8];
	bra.uni 	$L__BB8_85;
$L__BB8_84:
	ld.global.u32 	%r730, [%rd20];
	ld.global.u32 	%r729, [%rd20+4];
	ld.global.u32 	%r728, [%rd20+8];
$L__BB8_85:
	add.s32 	%r252, %r1, 256;
	setp.ge.s32 	%p36, %r252, %r242;
	@%p36 bra 	$L__BB8_89;
	setp.lt.s32 	%p37, %r252, %r193;
	@%p37 bra 	$L__BB8_88;
	ld.global.u32 	%r727, [%rd20+3072];
	ld.global.u32 	%r726, [%rd20+3076];
	ld.global.u32 	%r725, [%rd20+3080];
	bra.uni 	$L__BB8_89;
$L__BB8_88:
	ld.global.u32 	%r727, [%rd19+3072];
	ld.global.u32 	%r726, [%rd19+3076];
	ld.global.u32 	%r725, [%rd19+3080];
$L__BB8_89:
	add.s32 	%r262, %r1, 512;
	setp.ge.s32 	%p38, %r262, %r242;
	@%p38 bra 	$L__BB8_93;
	setp.lt.s32 	%p39, %r262, %r193;
	@%p39 bra 	$L__BB8_92;
	ld.global.u32 	%r724, [%rd20+6144];
	ld.global.u32 	%r723, [%rd20+6148];
	ld.global.u32 	%r722, [%rd20+6152];
	bra.uni 	$L__BB8_93;
$L__BB8_92:
	ld.global.u32 	%r724, [%rd19+6144];
	ld.global.u32 	%r723, [%rd19+6148];
	ld.global.u32 	%r722, [%rd19+6152];
$L__BB8_93:
	add.s32 	%r272, %r1, 768;
	setp.ge.s32 	%p40, %r272, %r242;
	@%p40 bra 	$L__BB8_97;
	setp.lt.s32 	%p41, %r272, %r193;
	@%p41 bra 	$L__BB8_96;
	ld.global.u32 	%r721, [%rd20+9216];
	ld.global.u32 	%r720, [%rd20+9220];
	ld.global.u32 	%r719, [%rd20+9224];
	bra.uni 	$L__BB8_97;
$L__BB8_96:
	ld.global.u32 	%r721, [%rd19+9216];
	ld.global.u32 	%r720, [%rd19+9220];
	ld.global.u32 	%r719, [%rd19+9224];
$L__BB8_97:
	or.b32  	%r282, %r1, 1024;
	setp.ge.s32 	%p42, %r282, %r242;
	@%p42 bra 	$L__BB8_101;
	setp.lt.s32 	%p43, %r282, %r193;
	@%p43 bra 	$L__BB8_100;
	ld.global.u32 	%r718, [%rd20+12288];
	ld.global.u32 	%r717, [%rd20+12292];
	ld.global.u32 	%r716, [%rd20+12296];
	bra.uni 	$L__BB8_101;
$L__BB8_100:
	ld.global.u32 	%r718, [%rd19+12288];
	ld.global.u32 	%r717, [%rd19+12292];
	ld.global.u32 	%r716, [%rd19+12296];
$L__BB8_101:
	mov.u32 	%r447, _ZZN3cub18CUB_300001_SM_10006detail10merge_sort26DeviceMergeSortMergeKernelINS2_10policy_hubIN6thrust24THRUST_300001_SM_1000_NS6detail15normal_iteratorINS6_10device_ptrI5MovieEEEEE9Policy600ESC_PNS0_8NullTypeESC_SG_m14CompareEndTimeSA_SF_EEvbT2_T3_T4_PT6_PT7_T5_PSK_SK_NS1_7vsmem_tEE19static_temp_storage;
	mad.lo.s32 	%r448, %r1, 12, %r447;
	st.shared.u32 	[%r448], %r730;
	st.shared.u32 	[%r448+4], %r729;
	st.shared.u32 	[%r448+8], %r728;
	st.shared.u32 	[%r448+3072], %r727;
	st.shared.u32 	[%r448+3076], %r726;
	st.shared.u32 	[%r448+3080], %r725;
	st.shared.u32 	[%r448+6144], %r724;
	st.shared.u32 	[%r448+6148], %r723;
	st.shared.u32 	[%r448+6152], %r722;
	st.shared.u32 	[%r448+9216], %r721;
	st.shared.u32 	[%r448+9220], %r720;
	st.shared.u32 	[%r448+9224], %r719;
	st.shared.u32 	[%r448+12288], %r718;
	st.shared.u32 	[%r448+12292], %r717;
	st.shared.u32 	[%r448+12296], %r716;
	bar.sync 	0;
	// begin inline asm
	griddepcontrol.launch_dependents;
	// end inline asm
	add.s32 	%r304, %r194, %r193;
	mul.lo.s32 	%r449, %r1, 5;
	min.s32 	%r305, %r449, %r304;
	setp.lt.s32 	%p44, %r305, %r194;
	sub.s32 	%r450, %r305, %r194;
	selp.b32 	%r733, 0, %r450, %p44;
	min.s32 	%r731, %r305, %r193;
	setp.ge.s32 	%p45, %r733, %r731;
	@%p45 bra 	$L__BB8_104;
	add.s32 	%r308, %r305, %r193;
$L__BB8_103:
	sub.s32 	%r451, %r731, %r733;
	shr.u32 	%r452, %r451, 31;
	add.s32 	%r453, %r451, %r452;
	shr.s32 	%r454, %r453, 1;
	add.s32 	%r455, %r454, %r733;
	mad.lo.s32 	%r457, %r455, 12, %r447;
	ld.shared.u32 	%r458, [%r457+4];
	not.b32 	%r459, %r455;
	add.s32 	%r460, %r308, %r459;
	mad.lo.s32 	%r461, %r460, 12, %r447;
	ld.shared.u32 	%r462, [%r461+4];
	setp.lt.s32 	%p46, %r462, %r458;
	add.s32 	%r463, %r455, 1;
	selp.b32 	%r733, %r733, %r463, %p46;
	selp.b32 	%r731, %r455, %r731, %p46;
	setp.lt.s32 	%p47, %r733, %r731;
	@%p47 bra 	$L__BB8_103;
$L__BB8_104:
	sub.s32 	%r464, %r305, %r733;
	add.s32 	%r314, %r464, %r193;
	mad.lo.s32 	%r315, %r314, 12, %r447;
	ld.shared.u32 	%r736, [%r315+8];
	ld.shared.u32 	%r735, [%r315+4];
	ld.shared.u32 	%r734, [%r315];
	mad.lo.s32 	%r319, %r733, 12, %r447;
	ld.shared.u32 	%r745, [%r319+8];
	ld.shared.u32 	%r744, [%r319+4];
	ld.shared.u32 	%r743, [%r319];
	setp.ge.s32 	%p49, %r314, %r304;
	mov.pred 	%p131, 0;
	@%p49 bra 	$L__BB8_106;
	setp.ge.s32 	%p50, %r733, %r193;
	setp.lt.s32 	%p51, %r735, %r744;
	or.pred  	%p131, %p50, %p51;
$L__BB8_106:
	selp.b32 	%r323, %r736, %r745, %p131;
	selp.b32 	%r324, %r735, %r744, %p131;
	selp.b32 	%r325, %r734, %r743, %p131;
	selp.u32 	%r466, 1, 0, %p131;
	add.s32 	%r326, %r314, %r466;
	not.pred 	%p52, %p131;
	selp.u32 	%r467, 1, 0, %p52;
	add.s32 	%r327, %r733, %r467;
	@%p52 bra 	$L__BB8_108;
	ld.shared.u32 	%r734, [%r315+12];
	ld.shared.u32 	%r735, [%r315+16];
	ld.shared.u32 	%r736, [%r315+20];
	bra.uni 	$L__BB8_109;
$L__BB8_108:
	ld.shared.u32 	%r743, [%r319+12];
	ld.shared.u32 	%r744, [%r319+16];
	ld.shared.u32 	%r745, [%r319+20];
$L__BB8_109:
	setp.ge.s32 	%p54, %r326, %r304;
	mov.pred 	%p132, 0;
	@%p54 bra 	$L__BB8_111;
	setp.ge.s32 	%p55, %r327, %r193;
	setp.lt.s32 	%p56, %r735, %r744;
	or.pred  	%p132, %p55, %p56;
$L__BB8_111:
	selp.b32 	%r340, %r736, %r745, %p132;
	selp.b32 	%r341, %r735, %r744, %p132;
	selp.b32 	%r342, %r734, %r743, %p132;
	selp.u32 	%r468, 1, 0, %p132;
	add.s32 	%r343, %r326, %r468;
	not.pred 	%p57, %p132;
	selp.u32 	%r469, 1, 0, %p57;
	add.s32 	%r344, %r327, %r469;
	@%p132 bra 	$L__BB8_113;
	mad.lo.s32 	%r471, %r344, 12, %r447;
	ld.shared.u32 	%r743, [%r471];
	ld.shared.u32 	%r744, [%r471+4];
	ld.shared.u32 	%r745, [%r471+8];
	bra.uni 	$L__BB8_114;
$L__BB8_113:
	mad.lo.s32 	%r473, %r343, 12, %r447;
	ld.shared.u32 	%r734, [%r473];
	ld.shared.u32 	%r735, [%r473+4];
	ld.shared.u32 	%r736, [%r473+8];
$L__BB8_114:
	setp.ge.s32 	%p59, %r343, %r304;
	mov.pred 	%p133, 0;
	@%p59 bra 	$L__BB8_116;
	setp.ge.s32 	%p60, %r344, %r193;
	setp.lt.s32 	%p61, %r735, %r744;
	or.pred  	%p133, %p60, %p61;
$L__BB8_116:
	selp.b32 	%r357, %r736, %r745, %p133;
	selp.b32 	%r358, %r735, %r744, %p133;
	selp.b32 	%r359, %r734, %r743, %p133;
	selp.u32 	%r474, 1, 0, %p133;
	add.s32 	%r360, %r343, %r474;
	not.pred 	%p62, %p133;
	selp.u32 	%r475, 1, 0, %p62;
	add.s32 	%r361, %r344, %r475;
	@%p133 bra 	$L__BB8_118;
	mad.lo.s32 	%r477, %r361, 12, %r447;
	ld.shared.u32 	%r743, [%r477];
	ld.shared.u32 	%r744, [%r477+4];
	ld.shared.u32 	%r745, [%r477+8];
	bra.uni 	$L__BB8_119;
$L__BB8_118:
	mad.lo.s32 	%r479, %r360, 12, %r447;
	ld.shared.u32 	%r734, [%r479];
	ld.shared.u32 	%r735, [%r479+4];
	ld.shared.u32 	%r736, [%r479+8];
$L__BB8_119:
	setp.ge.s32 	%p64, %r360, %r304;
	mov.pred 	%p134, 0;
	@%p64 bra 	$L__BB8_121;
	setp.ge.s32 	%p65, %r361, %r193;
	setp.lt.s32 	%p66, %r735, %r744;
	or.pred  	%p134, %p65, %p66;
$L__BB8_121:
	selp.b32 	%r374, %r736, %r745, %p134;
	selp.b32 	%r375, %r735, %r744, %p134;
	selp.b32 	%r376, %r734, %r743, %p134;
	selp.u32 	%r480, 1, 0, %p134;
	add.s32 	%r377, %r360, %r480;
	not.pred 	%p67, %p134;
	selp.u32 	%r481, 1, 0, %p67;
	add.s32 	%r378, %r361, %r481;
	@%p134 bra 	$L__BB8_123;
	mov.u32 	%r482, _ZZN3cub18CUB_300001_SM_10006detail10merge_sort26DeviceMergeSortMergeKernelINS2_10policy_hubIN6thrust24THRUST_300001_SM_1000_NS6detail15normal_iteratorINS6_10device_ptrI5MovieEEEEE9Policy600ESC_PNS0_8NullTypeESC_SG_m14CompareEndTimeSA_SF_EEvbT2_T3_T4_PT6_PT7_T5_PSK_SK_NS1_7vsmem_tEE19static_temp_storage;
	mad.lo.s32 	%r483, %r378, 12, %r482;
	ld.shared.u32 	%r743, [%r483];
	ld.shared.u32 	%r744, [%r483+4];
	ld.shared.u32 	%r745, [%r483+8];
	bra.uni 	$L__BB8_124;
$L__BB8_123:
	mov.u32 	%r484, _ZZN3cub18CUB_300001_SM_10006detail10merge_sort26DeviceMergeSortMergeKernelINS2_10policy_hubIN6thrust24THRUST_300001_SM_1000_NS6detail15normal_iteratorINS6_10device_ptrI5MovieEEEEE9Policy600ESC_PNS0_8NullTypeESC_SG_m14CompareEndTimeSA_SF_EEvbT2_T3_T4_PT6_PT7_T5_PSK_SK_NS1_7vsmem_tEE19static_temp_storage;
	mad.lo.s32 	%r485, %r377, 12, %r484;
	ld.shared.u32 	%r734, [%r485];
	ld.shared.u32 	%r735, [%r485+4];
	ld.shared.u32 	%r736, [%r485+8];
$L__BB8_124:
	setp.ge.s32 	%p69, %r377, %r304;
	mov.pred 	%p135, 0;
	@%p69 bra 	$L__BB8_126;
	setp.ge.s32 	%p70, %r378, %r193;
	setp.lt.s32 	%p71, %r735, %r744;
	or.pred  	%p135, %p70, %p71;
$L__BB8_126:
	setp.eq.s16 	%p72, %rs1, 0;
	selp.b32 	%r391, %r736, %r745, %p135;
	selp.b32 	%r392, %r735, %r744, %p135;
	selp.b32 	%r393, %r734, %r743, %p135;
	bar.sync 	0;
	@%p72 bra 	$L__BB8_139;
	// begin inline asm
	mov.u32 %r486, %laneid;
	// end inline asm
	shr.u32 	%r487, %r1, 5;
	mul.lo.s32 	%r488, %r487, 160;
	mad.lo.s32 	%r489, %r486, 5, %r488;
	mov.u32 	%r490, _ZZN3cub18CUB_300001_SM_10006detail10merge_sort26DeviceMergeSortMergeKernelINS2_10policy_hubIN6thrust24THRUST_300001_SM_1000_NS6detail15normal_iteratorINS6_10device_ptrI5MovieEEEEE9Policy600ESC_PNS0_8NullTypeESC_SG_m14CompareEndTimeSA_SF_EEvbT2_T3_T4_PT6_PT7_T5_PSK_SK_NS1_7vsmem_tEE19static_temp_storage;
	mad.lo.s32 	%r491, %r489, 12, %r490;
	st.shared.u32 	[%r491], %r325;
	st.shared.u32 	[%r491+4], %r324;
	st.shared.u32 	[%r491+8], %r323;
	st.shared.u32 	[%r491+12], %r342;
	st.shared.u32 	[%r491+16], %r341;
	st.shared.u32 	[%r491+20], %r340;
	st.shared.u32 	[%r491+24], %r359;
	st.shared.u32 	[%r491+28], %r358;
	st.shared.u32 	[%r491+32], %r357;
	st.shared.u32 	[%r491+36], %r376;
	st.shared.u32 	[%r491+40], %r375;
	st.shared.u32 	[%r491+44], %r374;
	st.shared.u32 	[%r491+48], %r393;
	st.shared.u32 	[%r491+52], %r392;
	st.shared.u32 	[%r491+56], %r391;
	bar.warp.sync 	-1;
	shl.b32 	%r492, %r486, 2;
	sub.s32 	%r493, %r489, %r492;
	mad.lo.s32 	%r494, %r493, 12, %r490;
	ld.shared.u32 	%r394, [%r494];
	ld.shared.u32 	%r395, [%r494+4];
	ld.shared.u32 	%r396, [%r494+8];
	ld.shared.u32 	%r397, [%r494+384];
	ld.shared.u32 	%r398, [%r494+388];
	ld.shared.u32 	%r399, [%r494+392];
	ld.shared.u32 	%r400, [%r494+768];
	ld.shared.u32 	%r401, [%r494+772];
	ld.shared.u32 	%r402, [%r494+776];
	ld.shared.u32 	%r403, [%r494+1152];
	ld.shared.u32 	%r404, [%r494+1156];
	ld.shared.u32 	%r405, [%r494+1160];
	ld.shared.u32 	%r406, [%r494+1536];
	ld.shared.u32 	%r407, [%r494+1540];
	ld.shared.u32 	%r408, [%r494+1544];
	setp.ne.s32 	%p73, %r1, 0;
	@%p73 bra 	$L__BB8_129;
	st.volatile.shared.u32 	[_ZZN3cub18CUB_300001_SM_10006detail10merge_sort26DeviceMergeSortMergeKernelINS2_10policy_hubIN6thrust24THRUST_300001_SM_1000_NS6detail15normal_iteratorINS6_10device_ptrI5MovieEEEEE9Policy600ESC_PNS0_8NullTypeESC_SG_m14CompareEndTimeSA_SF_EEvbT2_T3_T4_PT6_PT7_T5_PSK_SK_NS1_7vsmem_tEE19static_temp_storage+15360], %r304;
$L__BB8_129:
	bar.sync 	0;
	ld.volatile.shared.u32 	%r409, [_ZZN3cub18CUB_300001_SM_10006detail10merge_sort26DeviceMergeSortMergeKernelINS2_10policy_hubIN6thrust24THRUST_300001_SM_1000_NS6detail15normal_iteratorINS6_10device_ptrI5MovieEEEEE9Policy600ESC_PNS0_8NullTypeESC_SG_m14CompareEndTimeSA_SF_EEvbT2_T3_T4_PT6_PT7_T5_PSK_SK_NS1_7vsmem_tEE19static_temp_storage+15360];
	and.b32  	%r495, %r1, 31;
	and.b32  	%r496, %r1, 992;
	mul.lo.s32 	%r497, %r496, 5;
	or.b32  	%r410, %r497, %r495;
	setp.ge.s32 	%p74, %r410, %r409;
	cvt.u64.u32 	%rd64, %r410;
	add.s64 	%rd65, %rd4, %rd64;
	mad.lo.s64 	%rd21, %rd65, 12, %rd1;
	@%p74 bra 	$L__BB8_131;
	st.global.u32 	[%rd21], %r394;
	st.global.u32 	[%rd21+4], %r395;
	st.global.u32 	[%rd21+8], %r396;
$L__BB8_131:
	add.s32 	%r498, %r410, 32;
	setp.ge.s32 	%p75, %r498, %r409;
	@%p75 bra 	$L__BB8_133;
	st.global.u32 	[%rd21+384], %r397;
	st.global.u32 	[%rd21+388], %r398;
	st.global.u32 	[%rd21+392], %r399;
$L__BB8_133:
	add.s32 	%r499, %r410, 64;
	setp.ge.s32 	%p76, %r499, %r409;
	@%p76 bra 	$L__BB8_135;
	st.global.u32 	[%rd21+768], %r400;
	st.global.u32 	[%rd21+772], %r401;
	st.global.u32 	[%rd21+776], %r402;
$L__BB8_135:
	add.s32 	%r500, %r410, 96;
	setp.ge.s32 	%p77, %r500, %r409;
	@%p77 bra 	$L__BB8_137;
	st.global.u32 	[%rd21+1152], %r403;
	st.global.u32 	[%rd21+1156], %r404;
	st.global.u32 	[%rd21+1160], %r405;
$L__BB8_137:
	add.s32 	%r501, %r410, 128;
	setp.ge.s32 	%p78, %r501, %r409;
	@%p78 bra 	$L__BB8_151;
	st.global.u32 	[%rd21+1536], %r406;
	st.global.u32 	[%rd21+1540], %r407;
	st.global.u32 	[%rd21+1544], %r408;
	bra.uni 	$L__BB8_151;
$L__BB8_139:
	// begin inline asm
	mov.u32 %r502, %laneid;
	// end inline asm
	shr.u32 	%r503, %r1, 5;
	mul.lo.s32 	%r504, %r503, 160;
	mad.lo.s32 	%r505, %r502, 5, %r504;
	mov.u32 	%r506, _ZZN3cub18CUB_300001_SM_10006detail10merge_sort26DeviceMergeSortMergeKernelINS2_10policy_hubIN6thrust24THRUST_300001_SM_1000_NS6detail15normal_iteratorINS6_10device_ptrI5MovieEEEEE9Policy600ESC_PNS0_8NullTypeESC_SG_m14CompareEndTimeSA_SF_EEvbT2_T3_T4_PT6_PT7_T5_PSK_SK_NS1_7vsmem_tEE19static_temp_storage;
	mad.lo.s32 	%r507, %r505, 12, %r506;
	st.shared.u32 	[%r507], %r325;
	st.shared.u32 	[%r507+4], %r324;
	st.shared.u32 	[%r507+8], %r323;
	st.shared.u32 	[%r507+12], %r342;
	st.shared.u32 	[%r507+16], %r341;
	st.shared.u32 	[%r507+20], %r340;
	st.shared.u32 	[%r507+24], %r359;
	st.shared.u32 	[%r507+28], %r358;
	st.shared.u32 	[%r507+32], %r357;
	st.shared.u32 	[%r507+36], %r376;
	st.shared.u32 	[%r507+40], %r375;
	st.shared.u32 	[%r507+44], %r374;
	st.shared.u32 	[%r507+48], %r393;
	st.shared.u32 	[%r507+52], %r392;
	st.shared.u32 	[%r507+56], %r391;
	bar.warp.sync 	-1;
	shl.b32 	%r508, %r502, 2;
	sub.s32 	%r509, %r505, %r508;
	mad.lo.s32 	%r510, %r509, 12, %r506;
	ld.shared.u32 	%r411, [%r510];
	ld.shared.u32 	%r412, [%r510+4];
	ld.shared.u32 	%r413, [%r510+8];
	ld.shared.u32 	%r414, [%r510+384];
	ld.shared.u32 	%r415, [%r510+388];
	ld.shared.u32 	%r416, [%r510+392];
	ld.shared.u32 	%r417, [%r510+768];
	ld.shared.u32 	%r418, [%r510+772];
	ld.shared.u32 	%r419, [%r510+776];
	ld.shared.u32 	%r420, [%r510+1152];
	ld.shared.u32 	%r421, [%r510+1156];
	ld.shared.u32 	%r422, [%r510+1160];
	ld.shared.u32 	%r423, [%r510+1536];
	ld.shared.u32 	%r424, [%r510+1540];
	ld.shared.u32 	%r425, [%r510+1544];
	setp.ne.s32 	%p79, %r1, 0;
	@%p79 bra 	$L__BB8_141;
	st.volatile.shared.u32 	[_ZZN3cub18CUB_300001_SM_10006detail10merge_sort26DeviceMergeSortMergeKernelINS2_10policy_hubIN6thrust24THRUST_300001_SM_1000_NS6detail15normal_iteratorINS6_10device_ptrI5MovieEEEEE9Policy600ESC_PNS0_8NullTypeESC_SG_m14CompareEndTimeSA_SF_EEvbT2_T3_T4_PT6_PT7_T5_PSK_SK_NS1_7vsmem_tEE19static_temp_storage+15360], %r304;
$L__BB8_141:
	bar.sync 	0;
	ld.volatile.shared.u32 	%r426, [_ZZN3cub18CUB_300001_SM_10006detail10merge_sort26DeviceMergeSortMergeKernelINS2_10policy_hubIN6thrust24THRUST_300001_SM_1000_NS6detail15normal_iteratorINS6_10device_ptrI5MovieEEEEE9Policy600ESC_PNS0_8NullTypeESC_SG_m14CompareEndTimeSA_SF_EEvbT2_T3_T4_PT6_PT7_T5_PSK_SK_NS1_7vsmem_tEE19static_temp_storage+15360];
	and.b32  	%r511, %r1, 31;
	and.b32  	%r512, %r1, 992;
	mul.lo.s32 	%r513, %r512, 5;
	cvt.u64.u32 	%rd66, %r513;
	cvt.u64.u32 	%rd67, %r511;
	or.b32  	%r427, %r513, %r511;
	add.s64 	%rd68, %rd4, %rd67;
	add.s64 	%rd69, %rd68, %rd66;
	setp.ge.s32 	%p80, %r427, %r426;
	mad.lo.s64 	%rd22, %rd69, 12, %rd2;
	@%p80 bra 	$L__BB8_143;
	st.global.u32 	[%rd22], %r411;
	st.global.u32 	[%rd22+4], %r412;
	st.global.u32 	[%rd22+8], %r413;
$L__BB8_143:
	add.s32 	%r514, %r427, 32;
	setp.ge.s32 	%p81, %r514, %r426;
	@%p81 bra 	$L__BB8_145;
	st.global.u32 	[%rd22+384], %r414;
	st.global.u32 	[%rd22+388], %r415;
	st.global.u32 	[%rd22+392], %r416;
$L__BB8_145:
	add.s32 	%r515, %r427, 64;
	setp.ge.s32 	%p82, %r515, %r426;
	@%p82 bra 	$L__BB8_147;
	st.global.u32 	[%rd22+768], %r417;
	st.global.u32 	[%rd22+772], %r418;
	st.global.u32 	[%rd22+776], %r419;
$L__BB8_147:
	add.s32 	%r516, %r427, 96;
	setp.ge.s32 	%p83, %r516, %r426;
	@%p83 bra 	$L__BB8_149;
	st.global.u32 	[%rd22+1152], %r420;
	st.global.u32 	[%rd22+1156], %r421;
	st.global.u32 	[%rd22+1160], %r422;
$L__BB8_149:
	add.s32 	%r517, %r427, 128;
	setp.ge.s32 	%p84, %r517, %r426;
	@%p84 bra 	$L__BB8_151;
	st.global.u32 	[%rd22+1536], %r423;
	st.global.u32 	[%rd22+1540], %r424;
	st.global.u32 	[%rd22+1544], %r425;
$L__BB8_151:
	ret;

}


// ===== COMPILED SASS (sm_100) =====

	.target	sm_100

	.elftype	@"ET_EXEC"


//--------------------- .note.nv.tkinfo           --------------------------
	.section	.note.nv.tkinfo,"",@"SHT_NOTE"
	.sectionflags	@"SHF_NOTE_NV_TKINFO"
	.tkinfo
        /*0018*/ 	.word	0x00000002
        /*0030*/ 	.string	""
        /*0030*/ 	.string	"ptxas"
        /*0030*/ 	.string	"Cuda compilation tools, release 13.0, V13.0.88"
        /*0030*/ 	.string	"Build cuda_13.0.r13.0/compiler.36424714_0"
        /*0030*/ 	.string	"-arch sm_100 -m 64 "



//--------------------- .note.nv.cuinfo           --------------------------
	.section	.note.nv.cuinfo,"",@"SHT_NOTE"
	.sectionflags	@"SHF_NOTE_NV_CUINFO"
        /*0018*/ 	.short	0x0002
        /*001a*/ 	.short	0x0064
        /*001c*/ 	.short	0x0082
	.zero		2


//--------------------- .nv.info                  --------------------------
	.section	.nv.info,"",@"SHT_CUDA_INFO"
	.align	4


	//----- nvinfo : EIATTR_REGCOUNT
	.align		4
        /*0000*/ 	.byte	0x04, 0x2f
        /*0002*/ 	.short	(.L_46 - .L_45)
	.align		4
.L_45:
        /*0004*/ 	.word	index@(_ZN3cub18CUB_300001_SM_10006detail11EmptyKernelIvEEvv)
        /*0008*/ 	.word	0x00000004


	//----- nvinfo : EIATTR_FRAME_SIZE
	.align		4
.L_46:
        /*000c*/ 	.byte	0x04, 0x11
        /*000e*/ 	.short	(.L_48 - .L_47)
	.align		4
.L_47:
        /*0010*/ 	.word	index@(_ZN3cub18CUB_300001_SM_10006detail11EmptyKernelIvEEvv)
        /*0014*/ 	.word	0x00000000


	//----- nvinfo : EIATTR_REGCOUNT
	.align		4
.L_48:
        /*0018*/ 	.byte	0x04, 0x2f
        /*001a*/ 	.short	(.L_50 - .L_49)
	.align		4
.L_49:
        /*001c*/ 	.word	index@(_ZN3cub18CUB_300001_SM_10006detail4scan23DeviceCompactInitKernelINS0_13ScanTileStateIiLb1EEEPlEEvT_iT0_)
        /*0020*/ 	.word	0x0000000a


	//----- nvinfo : EIATTR_FRAME_SIZE
	.align		4
.L_50:
        /*0024*/ 	.byte	0x04, 0x11
        /*0026*/ 	.short	(.L_52 - .L_51)
	.align		4
.L_51:
        /*0028*/ 	.word	index@(_ZN3cub18CUB_300001_SM_10006detail4scan23DeviceCompactInitKernelINS0_13ScanTileStateIiLb1EEEPlEEvT_iT0_)
        /*002c*/ 	.word	0x00000000


	//----- nvinfo : EIATTR_REGCOUNT
	.align		4
.L_52:
        /*0030*/ 	.byte	0x04, 0x2f
        /*0032*/ 	.short	(.L_54 - .L_53)
	.align		4
.L_53:
        /*0034*/ 	.word	index@(_ZN3cub18CUB_300001_SM_10006detail6select23DeviceSelectSweepKernelINS2_10policy_hubI5MovieNS0_8NullTypeEiLb0ELNS0_10SelectImplE1EE10Policy1000EN6thrust24THRUST_300001_SM_1000_NS6detail15normal_iteratorINSB_10device_ptrIS5_EEEEPS6_SG_PlNS0_13ScanTileStateIiLb1EEEN4cuda3std3__410__not_fn_tI14IsNotOvernightEES6_iNS2_19streaming_context_tIlLb1EEELS7_1EEEvT0_T1_T2_T3_T4_T5_T6_T7_iT8_NS1_7vsmem_tE)
        /*0038*/ 	.word	0x00000028


	//----- nvinfo : EIATTR_FRAME_SIZE
	.align		4
.L_54:
        /*003c*/ 	.byte	0x04, 0x11
        /*003e*/ 	.short	(.L_56 - .L_55)
	.align		4
.L_55:
        /*0040*/ 	.word	index@(_ZN3cub18CUB_300001_SM_10006detail6select23DeviceSelectSweepKernelINS2_10policy_hubI5MovieNS0_8NullTypeEiLb0ELNS0_10SelectImplE1EE10Policy1000EN6thrust24THRUST_300001_SM_1000_NS6detail15normal_iteratorINSB_10device_ptrIS5_EEEEPS6_SG_PlNS0_13ScanTileStateIiLb1EEEN4cuda3std3__410__not_fn_tI14IsNotOvernightEES6_iNS2_19streaming_context_tIlLb1EEELS7_1EEEvT0_T1_T2_T3_T4_T5_T6_T7_iT8_NS1_7vsmem_tE)
        /*0044*/ 	.word	0x00000000


	//----- nvinfo : EIATTR_REGCOUNT
	.align		4
.L_56:
        /*0048*/ 	.byte	0x04, 0x2f
        /*004a*/ 	.short	(.L_58 - .L_57)
	.align		4
.L_57:
        /*004c*/ 	.word	index@(_ZN3cub18CUB_300001_SM_10006detail10merge_sort30DeviceMergeSortBlockSortKernelINS2_10policy_hubIN6thrust24THRUST_300001_SM_1000_NS6detail15normal_iteratorINS6_10device_ptrI5MovieEEEEE9Policy600ESC_PNS0_8NullTypeESC_SG_j14CompareEndTimeSA_SF_EEvbT0_T1_T2_T3_T4_PT6_PT7_T5_NS1_7vsmem_tE)
        /*0050*/ 	.word	0x00000020


	//----- nvinfo : EIATTR_FRAME_SIZE
	.align		4
.L_58:
        /*0054*/ 	.byte	0x04, 0x11
        /*0056*/ 	.short	(.L_60 - .L_59)
	.align		4
.L_59:
        /*0058*/ 	.word	index@(_ZN3cub18CUB_300001_SM_10006detail10merge_sort30DeviceMergeSortBlockSortKernelINS2_10policy_hubIN6thrust24THRUST_300001_SM_1000_NS6detail15normal_iteratorINS6_10device_ptrI5MovieEEEEE9Policy600ESC_PNS0_8NullTypeESC_SG_j14CompareEndTimeSA_SF_EEvbT0_T1_T2_T3_T4_PT6_PT7_T5_NS1_7vsmem_tE)
        /*005c*/ 	.word	0x00000000


	//----- nvinfo : EIATTR_REGCOUNT
	.align		4
.L_60:
        /*0060*/ 	.byte	0x04, 0x2f
        /*0062*/ 	.short	(.L_62 - .L_61)
	.align		4
.L_61:
        /*0064*/ 	.word	index@(_ZN3cub18CUB_300001_SM_10006detail10merge_sort30DeviceMergeSortPartitionKernelIN6thrust24THRUST_300001_SM_1000_NS6detail15normal_iteratorINS5_10device_ptrI5MovieEEEEj14CompareEndTimeS9_EEvbT_PT2_T0_SG_PSG_T1_SG_i)
        /*0068*/ 	.word	0x00000014


	//----- nvinfo : EIATTR_FRAME_SIZE
	.align		4
.L_62:
        /*006c*/ 	.byte	0x04, 0x11
        /*006e*/ 	.short	(.L_64 - .L_63)
	.align		4
.L_63:
        /*0070*/ 	.word	index@(_ZN3cub18CUB_300001_SM_10006detail10merge_sort30DeviceMergeSortPartitionKernelIN6thrust24THRUST_300001_SM_1000_NS6detail15normal_iteratorINS5_10device_ptrI5MovieEEEEj14CompareEndTimeS9_EEvbT_PT2_T0_SG_PSG_T1_SG_i)
        /*0074*/ 	.word	0x00000000


	//----- nvinfo : EIATTR_REGCOUNT
	.align		4
.L_64:
        /*0078*/ 	.byte	0x04, 0x2f
        /*007a*/ 	.short	(.L_66 - .L_65)
	.align		4
.L_65:
        /*007c*/ 	.word	index@(_ZN3cub18CUB_300001_SM_10006detail10merge_sort26DeviceMergeSortMergeKernelINS2_10policy_hubIN6thrust24THRUST_300001_SM_1000_NS6detail15normal_iteratorINS6_10device_ptrI5MovieEEEEE9Policy600ESC_PNS0_8NullTypeESC_SG_j14CompareEndTimeSA_SF_EEvbT2_T3_T4_PT6_PT7_T5_PSK_SK_NS1_7vsmem_tE)
        /*0080*/ 	.word	0x00000020


	//----- nvinfo : EIATTR_FRAME_SIZE
	.align		4
.L_66:
        /*0084*/ 	.byte	0x04, 0x11
        /*0086*/ 	.short	(.L_68 - .L_67)
	.align		4
.L_67:
        /*0088*/ 	.word	index@(_ZN3cub18CUB_300001_SM_10006detail10merge_sort26DeviceMergeSortMergeKernelINS2_10policy_hubIN6thrust24THRUST_300001_SM_1000_NS6detail15normal_iteratorINS6_10device_ptrI5MovieEEEEE9Policy600ESC_PNS0_8NullTypeESC_SG_j14CompareEndTimeSA_SF_EEvbT2_T3_T4_PT6_PT7_T5_PSK_SK_NS1_7vsmem_tE)
        /*008c*/ 	.word	0x00000000


	//----- nvinfo : EIATTR_REGCOUNT
	.align		4
.L_68:
        /*0090*/ 	.byte	0x04, 0x2f
        /*0092*/ 	.short	(.L_70 - .L_69)
	.align		4
.L_69:
        /*0094*/ 	.word	index@(_ZN3cub18CUB_300001_SM_10006detail10merge_sort30DeviceMergeSortBlockSortKernelINS2_10policy_hubIN6thrust24THRUST_300001_SM_1000_NS6detail15normal_iteratorINS6_10device_ptrI5MovieEEEEE9Policy600ESC_PNS0_8NullTypeESC_SG_m14CompareEndTimeSA_SF_EEvbT0_T1_T2_T3_T4_PT6_PT7_T5_NS1_7vsmem_tE)
        /*0098*/ 	.word	0x00000020


	//----- nvinfo : EIATTR_FRAME_SIZE
	.align		4
.L_70:
        /*009c*/ 	.byte	0x04, 0x11
        /*009e*/ 	.short	(.L_72 - .L_71)
	.align		4
.L_71:
        /*00a0*/ 	.word	index@(_ZN3cub18CUB_300001_SM_10006detail10merge_sort30DeviceMergeSortBlockSortKernelINS2_10policy_hubIN6thrust24THRUST_300001_SM_1000_NS6detail15normal_iteratorINS6_10device_ptrI5MovieEEEEE9Policy600ESC_PNS0_8NullTypeESC_SG_m14CompareEndTimeSA_SF_EEvbT0_T1_T2_T3_T4_PT6_PT7_T5_NS1_7vsmem_tE)
        /*00a4*/ 	.word	0x00000000


	//----- nvinfo : EIATTR_REGCOUNT
	.align		4
.L_72:
        /*00a8*/ 	.byte	0x04, 0x2f
        /*00aa*/ 	.short	(.L_74 - .L_73)
	.align		4
.L_73:
        /*00ac*/ 	.word	index@(_ZN3cub18CUB_300001_SM_10006detail10merge_sort30DeviceMergeSortPartitionKernelIN6thrust24THRUST_300001_SM_1000_NS6detail15normal_iteratorINS5_10device_ptrI5MovieEEEEm14CompareEndTimeS9_EEvbT_PT2_T0_SG_PSG_T1_SG_i)
        /*00b0*/ 	.word	0x00000018


	//----- nvinfo : EIATTR_FRAME_SIZE
	.align		4
.L_74:
        /*00b4*/ 	.byte	0x04, 0x11
        /*00b6*/ 	.short	(.L_76 - .L_75)
	.align		4
.L_75:
        /*00b8*/ 	.word	index@(_ZN3cub18CUB_300001_SM_10006detail10merge_sort30DeviceMergeSortPartitionKernelIN6thrust24THRUST_300001_SM_1000_NS6detail15normal_iteratorINS5_10device_ptrI5MovieEEEEm14CompareEndTimeS9_EEvbT_PT2_T0_SG_PSG_T1_SG_i)
        /*00bc*/ 	.word	0x00000000


	//----- nvinfo : EIATTR_REGCOUNT
	.align		4
.L_76:
        /*00c0*/ 	.byte	0x04, 0x2f
        /*00c2*/ 	.short	(.L_78 - .L_77)
	.align		4
.L_77:
        /*00c4*/ 	.word	index@(_ZN3cub18CUB_300001_SM_10006detail10merge_sort26DeviceMergeSortMergeKernelINS2_10policy_hubIN6thrust24THRUST_300001_SM_1000_NS6detail15normal_iteratorINS6_10device_ptrI5MovieEEEEE9Policy600ESC_PNS0_8NullTypeESC_SG_m14CompareEndTimeSA_SF_EEvbT2_T3_T4_PT6_PT7_T5_PSK_SK_NS1_7vsmem_tE)
        /*00c8*/ 	.word	0x00000020


	//----- nvinfo : EIATTR_FRAME_SIZE
	.align		4
.L_78:
        /*00cc*/ 	.byte	0x04, 0x11
        /*00ce*/ 	.short	(.L_80 - .L_79)
	.align		4
.L_79:
        /*00d0*/ 	.word	index@(_ZN3cub18CUB_300001_SM_10006detail10merge_sort26DeviceMergeSortMergeKernelINS2_10policy_hubIN6thrust24THRUST_300001_SM_1000_NS6detail15normal_iteratorINS6_10device_ptrI5MovieEEEEE9Policy600ESC_PNS0_8NullTypeESC_SG_m14CompareEndTimeSA_SF_EEvbT2_T3_T4_PT6_PT7_T5_PSK_SK_NS1_7vsmem_tE)
        /*00d4*/ 	.word	0x00000000


	//----- nvinfo : EIATTR_MIN_STACK_SIZE
	.align		4
.L_80:
        /*00d8*/ 	.byte	0x04, 0x12
        /*00da*/ 	.short	(.L_82 - .L_81)
	.align		4
.L_81:
        /*00dc*/ 	.word	index@(_ZN3cub18CUB_300001_SM_10006detail10merge_sort26DeviceMergeSortMergeKernelINS2_10policy_hubIN6thrust24THRUST_300001_SM_1000_NS6detail15normal_iteratorINS6_10device_ptrI5MovieEEEEE9Policy600ESC_PNS0_8NullTypeESC_SG_m14CompareEndTimeSA_SF_EEvbT2_T3_T4_PT6_PT7_T5_PSK_SK_NS1_7vsmem_tE)
        /*00e0*/ 	.word	0x00000000


	//----- nvinfo : EIATTR_MIN_STACK_SIZE
	.align		4
.L_82:
        /*00e4*/ 	.byte	0x04, 0x12
        /*00e6*/ 	.short	(.L_84 - .L_83)
	.align		4
.L_83:
        /*00e8*/ 	.word	index@(_ZN3cub18CUB_300001_SM_10006detail10merge_sort30DeviceMergeSortPartitionKernelIN6thrust24THRUST_300001_SM_1000_NS6detail15normal_iteratorINS5_10device_ptrI5MovieEEEEm14CompareEndTimeS9_EEvbT_PT2_T0_SG_PSG_T1_SG_i)
        /*00ec*/ 	.word	0x00000000


	//----- nvinfo : EIATTR_MIN_STACK_SIZE
	.align		4
.L_84:
        /*00f0*/ 	.byte	0x04, 0x12
        /*00f2*/ 	.short	(.L_86 - .L_85)
	.align		4
.L_85:
        /*00f4*/ 	.word	index@(_ZN3cub18CUB_300001_SM_10006detail10merge_sort30DeviceMergeSortBlockSortKernelINS2_10policy_hubIN6thrust24THRUST_300001_SM_1000_NS6detail15normal_iteratorINS6_10device_ptrI5MovieEEEEE9Policy600ESC_PNS0_8NullTypeESC_SG_m14CompareEndTimeSA_SF_EEvbT0_T1_T2_T3_T4_PT6_PT7_T5_NS1_7vsmem_tE)
        /*00f8*/ 	.word	0x00000000


	//----- nvinfo : EIATTR_MIN_STACK_SIZE
	.align		4
.L_86:
        /*00fc*/ 	.byte	0x04, 0x12
        /*00fe*/ 	.short	(.L_88 - .L_87)
	.align		4
.L_87:
        /*0100*/ 	.word	index@(_ZN3cub18CUB_300001_SM_10006detail10merge_sort26DeviceMergeSortMergeKernelINS2_10policy_hubIN6thrust24THRUST_300001_SM_1000_NS6detail15normal_iteratorINS6_10device_ptrI5MovieEEEEE9Policy600ESC_PNS0_8NullTypeESC_SG_j14CompareEndTimeSA_SF_EEvbT2_T3_T4_PT6_PT7_T5_PSK_SK_NS1_7vsmem_tE)
        /*0104*/ 	.word	0x00000000


	//----- nvinfo : EIATTR_MIN_STACK_SIZE
	.align		4
.L_88:
        /*0108*/ 	.byte	0x04, 0x12
        /*010a*/ 	.short	(.L_90 - .L_89)
	.align		4
.L_89:
        /*010c*/ 	.word	index@(_ZN3cub18CUB_300001_SM_10006detail10merge_sort30DeviceMergeSortPartitionKernelIN6thrust24THRUST_300001_SM_1000_NS6detail15normal_iteratorINS5_10device_ptrI5MovieEEEEj14CompareEndTimeS9_EEvbT_PT2_T0_SG_PSG_T1_SG_i)
        /*0110*/ 	.word	0x00000000


	//----- nvinfo : EIATTR_MIN_STACK_SIZE
	.align		4
.L_90:
        /*0114*/ 	.byte	0x04, 0x12
        /*0116*/ 	.short	(.L_92 - .L_91)
	.align		4
.L_91:
        /*0118*/ 	.word	index@(_ZN3cub18CUB_300001_SM_10006detail10merge_sort30DeviceMergeSortBlockSortKernelINS2_10policy_hubIN6thrust24THRUST_300001_SM_1000_NS6detail15normal_iteratorINS6_10device_ptrI5MovieEEEEE9Policy600ESC_PNS0_8NullTypeESC_SG_j14CompareEndTimeSA_SF_EEvbT0_T1_T2_T3_T4_PT6_PT7_T5_NS1_7vsmem_tE)
        /*011c*/ 	.word	0x00000000


	//----- nvinfo : EIATTR_MIN_STACK_SIZE
	.align		4
.L_92:
        /*0120*/ 	.byte	0x04, 0x12
        /*0122*/ 	.short	(.L_94 - .L_93)
	.align		4
.L_93:
        /*0124*/ 	.word	index@(_ZN3cub18CUB_300001_SM_10006detail6select23DeviceSelectSweepKernelINS2_10policy_hubI5MovieNS0_8NullTypeEiLb0ELNS0_10SelectImplE1EE10Policy1000EN6thrust24THRUST_300001_SM_1000_NS6detail15normal_iteratorINSB_10device_ptrIS5_EEEEPS6_SG_PlNS0_13ScanTileStateIiLb1EEEN4cuda3std3__410__not_fn_tI14IsNotOvernightEES6_iNS2_19streaming_context_tIlLb1EEELS7_1EEEvT0_T1_T2_T3_T4_T5_T6_T7_iT8_NS1_7vsmem_tE)
        /*0128*/ 	.word	0x00000000


	//----- nvinfo : EIATTR_MIN_STACK_SIZE
	.align		4
.L_94:
        /*012c*/ 	.byte	0x04, 0x12
        /*012e*/ 	.short	(.L_96 - .L_95)
	.align		4
.L_95:
        /*0130*/ 	.word	index@(_ZN3cub18CUB_300001_SM_10006detail4scan23DeviceCompactInitKernelINS0_13ScanTileStateIiLb1EEEPlEEvT_iT0_)
        /*0134*/ 	.word	0x00000000


	//----- nvinfo : EIATTR_MIN_STACK_SIZE
	.align		4
.L_96:
        /*0138*/ 	.byte	0x04, 0x12
        /*013a*/ 	.short	(.L_98 - .L_97)
	.align		4
.L_97:
        /*013c*/ 	.word	index@(_ZN3cub18CUB_300001_SM_10006detail11EmptyKernelIvEEvv)
        /*0140*/ 	.word	0x00000000
.L_98:


//--------------------- .nv.compat                --------------------------
	.section	.nv.compat,"",@"SHT_CUDA_COMPAT_INFO"
	.align	4
        /*0000*/ 	.byte	0x02, 0x09, 0x00, 0x00, 0x02, 0x02, 0x01, 0x00, 0x02, 0x05, 0x05, 0x00, 0x03, 0x07, 0x01, 0x01
        /*0010*/ 	.byte	0x02, 0x03, 0x00, 0x00, 0x02, 0x06, 0x01, 0x00, 0x04, 0x0b, 0x08, 0x00, 0x09, 0x00, 0x00, 0x00
        /*0020*/ 	.byte	0x00, 0x00, 0x00, 0x00


//--------------------- .nv.info._ZN3cub18CUB_300001_SM_10006detail10merge_sort26DeviceMergeSortMergeKernelINS2_10policy_hubIN6thrust24THRUST_300001_SM_1000_NS6detail15normal_iteratorINS6_10device_ptrI5MovieEEEEE9Policy600ESC_PNS0_8NullTypeESC_SG_m14CompareEndTimeSA_SF_EEvbT2_T3_T4_PT6_PT7_T5_PSK_SK_NS1_7vsmem_tE --------------------------
	.section	.nv.info._ZN3cub18CUB_300001_SM_10006detail10merge_sort26DeviceMergeSortMergeKernelINS2_10policy_hubIN6thrust24THRUST_300001_SM_1000_NS6detail15normal_iteratorINS6_10device_ptrI5MovieEEEEE9Policy600ESC_PNS0_8NullTypeESC_SG_m14CompareEndTimeSA_SF_EEvbT2_T3_T4_PT6_PT7_T5_PSK_SK_NS1_7vsmem_tE,"",@"SHT_CUDA_INFO"
	.sectionflags	@""
	.align	4


	//----- nvinfo : EIATTR_CUDA_API_VERSION
	.align		4
        /*0000*/ 	.byte	0x04, 0x37
        /*0002*/ 	.short	(.L_100 - .L_99)
.L_99:
        /*0004*/ 	.word	0x00000082


	//----- nvinfo : EIATTR_KPARAM_INFO
	.align		4
.L_100:
        /*0008*/ 	.byte	0x04, 0x17
        /*000a*/ 	.short	(.L_102 - .L_101)
.L_101:
        /*000c*/ 	.word	0x00000000
        /*0010*/ 	.short	0x0009
        /*0012*/ 	.short	0x0048
        /*0014*/ 	.byte	0x00, 0xf0, 0x21, 0x00


	//----- nvinfo : EIATTR_KPARAM_INFO
	.align		4
.L_102:
        /*0018*/ 	.byte	0x04, 0x17
        /*001a*/ 	.short	(.L_104 - .L_103)
.L_103:
        /*001c*/ 	.word	0x00000000
        /*0020*/ 	.short	0x0008
        /*0022*/ 	.short	0x0040
        /*0024*/ 	.byte	0x00, 0xf0, 0x21, 0x00


	//----- nvinfo : EIATTR_KPARAM_INFO
	.align		4
.L_104:
        /*0028*/ 	.byte	0x04, 0x17
        /*002a*/ 	.short	(.L_106 - .L_105)
.L_105:
        /*002c*/ 	.word	0x00000000
        /*0030*/ 	.short	0x0007
        /*0032*/ 	.short	0x0038
        /*0034*/ 	.byte	0x00, 0xf5, 0x21, 0x00


	//----- nvinfo : EIATTR_KPARAM_INFO
	.align		4
.L_106:
        /*0038*/ 	.byte	0x04, 0x17
        /*003a*/ 	.short	(.L_108 - .L_107)
.L_107:
        /*003c*/ 	.word	0x00000000
        /*0040*/ 	.short	0x0006
        /*0042*/ 	.short	0x0030
        /*0044*/ 	.byte	0x00, 0xf0, 0x05, 0x00


	//----- nvinfo : EIATTR_KPARAM_INFO
	.align		4
.L_108:
        /*0048*/ 	.byte	0x04, 0x17
        /*004a*/ 	.short	(.L_110 - .L_109)
.L_109:
        /*004c*/ 	.word	0x00000000
        /*0050*/ 	.short	0x0005
        /*0052*/ 	.short	0x0028
        /*0054*/ 	.byte	0x00, 0xf5, 0x21, 0x00


	//----- nvinfo : EIATTR_KPARAM_INFO
	.align		4
.L_110:
        /*0058*/ 	.byte	0x04, 0x17
        /*005a*/ 	.short	(.L_112 - .L_111)
.L_111:
        /*005c*/ 	.word	0x00000000
        /*0060*/ 	.short	0x0004
        /*0062*/ 	.short	0x0020
        /*0064*/ 	.byte	0x00, 0xf5, 0x21, 0x00


	//----- nvinfo : EIATTR_KPARAM_INFO
	.align		4
.L_112:
        /*0068*/ 	.byte	0x04, 0x17
        /*006a*/ 	.short	(.L_114 - .L_113)
.L_113:
        /*006c*/ 	.word	0x00000000
        /*0070*/ 	.short	0x0003
        /*0072*/ 	.short	0x0018
        /*0074*/ 	.byte	0x00, 0xf0, 0x21, 0x00


	//----- nvinfo : EIATTR_KPARAM_INFO
	.align		4
.L_114:
        /*0078*/ 	.byte	0x04, 0x17
        /*007a*/ 	.short	(.L_116 - .L_115)
.L_115:
        /*007c*/ 	.word	0x00000000
        /*0080*/ 	.short	0x0002
        /*0082*/ 	.short	0x0010
        /*0084*/ 	.byte	0x00, 0xf5, 0x21, 0x00


	//----- nvinfo : EIATTR_KPARAM_INFO
	.align		4
.L_116:
        /*0088*/ 	.byte	0x04, 0x17
        /*008a*/ 	.short	(.L_118 - .L_117)
.L_117:
        /*008c*/ 	.word	0x00000000
        /*0090*/ 	.short	0x0001
        /*0092*/ 	.short	0x0008
        /*0094*/ 	.byte	0x00, 0xf0, 0x21, 0x00


	//----- nvinfo : EIATTR_KPARAM_INFO
	.align		4
.L_118:
        /*0098*/ 	.byte	0x04, 0x17
        /*009a*/ 	.short	(.L_120 - .L_119)
.L_119:
        /*009c*/ 	.word	0x00000000
        /*00a0*/ 	.short	0x0000
        /*00a2*/ 	.short	0x0000
        /*00a4*/ 	.byte	0x00, 0xf0, 0x05, 0x00


	//----- nvinfo : EIATTR_SPARSE_MMA_MASK
	.align		4
.L_120:
        /*00a8*/ 	.byte	0x03, 0x50
        /*00aa*/ 	.short	0x0000


	//----- nvinfo : EIATTR_MAXREG_COUNT
	.align		4
        /*00ac*/ 	.byte	0x03, 0x1b
        /*00ae*/ 	.short	0x00ff


	//----- nvinfo : EIATTR_NUM_BARRIERS
	.align		4
        /*00b0*/ 	.byte	0x02, 0x4c
        /*00b2*/ 	.byte	0x01
	.zero		1


	//----- nvinfo : EIATTR_MERCURY_ISA_VERSION
	.align		4
        /*00b4*/ 	.byte	0x03, 0x5f
        /*00b6*/ 	.short	0x0101


	//----- nvinfo : EIATTR_COOP_GROUP_MASK_REGIDS
	.align		4
        /*00b8*/ 	.byte	0x04, 0x29
        /*00ba*/ 	.short	(.L_122 - .L_121)


	//   ....[0]....
.L_121:
        /*00bc*/ 	.word	0xffffffff


	//   ....[1]....
        /*00c0*/ 	.word	0xffffffff


	//   ....[2]....
        /*00c4*/ 	.word	0xffffffff


	//   ....[3]....
        /*00c8*/ 	.word	0xffffffff


	//----- nvinfo : EIATTR_COOP_GROUP_INSTR_OFFSETS
	.align		4
.L_122:
        /*00cc*/ 	.byte	0x04, 0x28
        /*00ce*/ 	.short	(.L_124 - .L_123)


	//   ....[0]....
.L_123:
        /*00d0*/ 	.word	0x00001660


	//   ....[1]....
        /*00d4*/ 	.word	0x00001a70


	//   ....[2]....
        /*00d8*/ 	.word	0x000034a0


	//   ....[3]....
        /*00dc*/ 	.word	0x00003970


	//----- nvinfo : EIATTR_VRC_CTA_INIT_COUNT
	.align		4
.L_124:
        /*00e0*/ 	.byte	0x02, 0x4a
	.zero		1
	.zero		1


	//----- nvinfo : EIATTR_EXIT_INSTR_OFFSETS
	.align		4
        /*00e4*/ 	.byte	0x04, 0x1c
        /*00e6*/ 	.short	(.L_126 - .L_125)


	//   ....[0]....
.L_125:
        /*00e8*/ 	.word	0x00001860


	//   ....[1]....
        /*00ec*/ 	.word	0x00001c70


	//   ....[2]....
        /*00f0*/ 	.word	0x00003770


	//   ....[3]....
        /*00f4*/ 	.word	0x000037b0


	//   ....[4]....
        /*00f8*/ 	.word	0x00003c70


	//   ....[5]....
        /*00fc*/ 	.word	0x00003cb0


	//----- nvinfo : EIATTR_MAX_THREADS
	.align		4
.L_126:
        /*0100*/ 	.byte	0x04, 0x05
        /*0102*/ 	.short	(.L_128 - .L_127)
.L_127:
        /*0104*/ 	.word	0x00000100
        /*0108*/ 	.word	0x00000001
        /*010c*/ 	.word	0x00000001


	//----- nvinfo : EIATTR_CRS_STACK_SIZE
	.align		4
.L_128:
        /*0110*/ 	.byte	0x04, 0x1e
        /*0112*/ 	.short	(.L_130 - .L_129)
.L_129:
        /*0114*/ 	.word	0x00000000


	//----- nvinfo : EIATTR_CBANK_PARAM_SIZE
	.align		4
.L_130:
        /*0118*/ 	.byte	0x03, 0x19
        /*011a*/ 	.short	0x0050


	//----- nvinfo : EIATTR_PARAM_CBANK
	.align		4
        /*011c*/ 	.byte	0x04, 0x0a
        /*011e*/ 	.short	(.L_132 - .L_131)
	.align		4
.L_131:
        /*0120*/ 	.word	index@(.nv.constant0._ZN3cub18CUB_300001_SM_10006detail10merge_sort26DeviceMergeSortMergeKernelINS2_10policy_hubIN6thrust24THRUST_300001_SM_1000_NS6detail15normal_iteratorINS6_10device_ptrI5MovieEEEEE9Policy600ESC_PNS0_8NullTypeESC_SG_m14CompareEndTimeSA_SF_EEvbT2_T3_T4_PT6_PT7_T5_PSK_SK_NS1_7vsmem_tE)
        /*0124*/ 	.short	0x0380
        /*0126*/ 	.short	0x0050


	//----- nvinfo : EIATTR_SW_WAR
	.align		4
.L_132:
        /*0128*/ 	.byte	0x04, 0x36
        /*012a*/ 	.short	(.L_134 - .L_133)
.L_133:
        /*012c*/ 	.word	0x00000008
.L_134:


//--------------------- .nv.info._ZN3cub18CUB_300001_SM_10006detail10merge_sort30DeviceMergeSortPartitionKernelIN6thrust24THRUST_300001_SM_1000_NS6detail15normal_iteratorINS5_10device_ptrI5MovieEEEEm14CompareEndTimeS9_EEvbT_PT2_T0_SG_PSG_T1_SG_i --------------------------
	.section	.nv.info._ZN3cub18CUB_300001_SM_10006detail10merge_sort30DeviceMergeSortPartitionKernelIN6thrust24THRUST_300001_SM_1000_NS6detail15normal_iteratorINS5_10device_ptrI5MovieEEEEm14CompareEndTimeS9_EEvbT_PT2_T0_SG_PSG_T1_SG_i,"",@"SHT_CUDA_INFO"
	.sectionflags	@""
	.align	4


	//----- nvinfo : EIATTR_CUDA_API_VERSION
	.align		4
        /*0000*/ 	.byte	0x04, 0x37
        /*0002*/ 	.short	(.L_136 - .L_135)
.L_135:
        /*0004*/ 	.word	0x00000082


	//----- nvinfo : EIATTR_KPARAM_INFO
	.align		4
.L_136:
        /*0008*/ 	.byte	0x04, 0x17
        /*000a*/ 	.short	(.L_138 - .L_137)
.L_137:
        /*000c*/ 	.word	0x00000000
        /*0010*/ 	.short	0x0008
        /*0012*/ 	.short	0x0040
        /*0014*/ 	.byte	0x00, 0xf0, 0x11, 0x00


	//----- nvinfo : EIATTR_KPARAM_INFO
	.align		4
.L_138:
        /*0018*/ 	.byte	0x04, 0x17
        /*001a*/ 	.short	(.L_140 - .L_139)
.L_139:
        /*001c*/ 	.word	0x00000000
        /*0020*/ 	.short	0x0007
        /*0022*/ 	.short	0x0038
        /*0024*/ 	.byte	0x00, 0xf0, 0x21, 0x00


	//----- nvinfo : EIATTR_KPARAM_INFO
	.align		4
.L_140:
        /*0028*/ 	.byte	0x04, 0x17
        /*002a*/ 	.short	(.L_142 - .L_141)
.L_141:
        /*002c*/ 	.word	0x00000000
        /*0030*/ 	.short	0x0006
        /*0032*/ 	.short	0x0030
        /*0034*/ 	.byte	0x00, 0xf0, 0x05, 0x00


	//----- nvinfo : EIATTR_KPARAM_INFO
	.align		4
.L_142:
        /*0038*/ 	.byte	0x04, 0x17
        /*003a*/ 	.short	(.L_144 - .L_143)
.L_143:
        /*003c*/ 	.word	0x00000000
        /*0040*/ 	.short	0x0005
        /*0042*/ 	.short	0x0028
        /*0044*/ 	.byte	0x00, 0xf5, 0x21, 0x00


	//----- nvinfo : EIATTR_KPARAM_INFO
	.align		4
.L_144:
        /*0048*/ 	.byte	0x04, 0x17
        /*004a*/ 	.short	(.L_146 - .L_145)
.L_145:
        /*004c*/ 	.word	0x00000000
        /*0050*/ 	.short	0x0004
        /*0052*/ 	.short	0x0020
        /*0054*/ 	.byte	0x00, 0xf0, 0x21, 0x00


	//----- nvinfo : EIATTR_KPARAM_INFO
	.align		4
.L_146:
        /*0058*/ 	.byte	0x04, 0x17
        /*005a*/ 	.short	(.L_148 - .L_147)
.L_147:
        /*005c*/ 	.word	0x00000000
        /*0060*/ 	.short	0x0003
        /*0062*/ 	.short	0x0018
        /*0064*/ 	.byte	0x00, 0xf0, 0x21, 0x00


	//----- nvinfo : EIATTR_KPARAM_INFO
	.align		4
.L_148:
        /*0068*/ 	.byte	0x04, 0x17
        /*006a*/ 	.short	(.L_150 - .L_149)
.L_149:
        /*006c*/ 	.word	0x00000000
        /*0070*/ 	.short	0x0002
        /*0072*/ 	.short	0x0010
        /*0074*/ 	.byte	0x00, 0xf5, 0x21, 0x00


	//----- nvinfo : EIATTR_KPARAM_INFO
	.align		4
.L_150:
        /*0078*/ 	.byte	0x04, 0x17
        /*007a*/ 	.short	(.L_152 - .L_151)
.L_151:
        /*007c*/ 	.word	0x00000000
        /*0080*/ 	.short	0x0001
        /*0082*/ 	.short	0x0008
        /*0084*/ 	.byte	0x00, 0xf0, 0x21, 0x00


	//----- nvinfo : EIATTR_KPARAM_INFO
	.align		4
.L_152:
        /*0088*/ 	.byte	0x04, 0x17
        /*008a*/ 	.short	(.L_154 - .L_153)
.L_153:
        /*008c*/ 	.word	0x00000000
        /*0090*/ 	.short	0x0000
        /*0092*/ 	.short	0x0000
        /*0094*/ 	.byte	0x00, 0xf0, 0x05, 0x00


	//----- nvinfo : EIATTR_SPARSE_MMA_MASK
	.align		4
.L_154:
        /*0098*/ 	.byte	0x03, 0x50
        /*009a*/ 	.short	0x0000


	//----- nvinfo : EIATTR_MAXREG_COUNT
	.align		4
        /*009c*/ 	.byte	0x03, 0x1b
        /*009e*/ 	.short	0x00ff


	//----- nvinfo : EIATTR_MERCURY_ISA_VERSION
	.align		4
        /*00a0*/ 	.byte	0x03, 0x5f
        /*00a2*/ 	.short	0x0101


	//----- nvinfo : EIATTR_VRC_CTA_INIT_COUNT
	.align		4
        /*00a4*/ 	.byte	0x02, 0x4a
	.zero		1
	.zero		1


	//----- nvinfo : EIATTR_EXIT_INSTR_OFFSETS
	.align		4
        /*00a8*/ 	.byte	0x04, 0x1c
        /*00aa*/ 	.short	(.L_156 - .L_155)


	//   ....[0]....
.L_155:
        /*00ac*/ 	.word	0x00000080


	//   ....[1]....
        /*00b0*/ 	.word	0x000003d0


	//   ....[2]....
        /*00b4*/ 	.word	0x00000bf0


	//----- nvinfo : EIATTR_CRS_STACK_SIZE
	.align		4
.L_156:
        /*00b8*/ 	.byte	0x04, 0x1e
        /*00ba*/ 	.short	(.L_158 - .L_157)
.L_157:
        /*00bc*/ 	.word	0x00000000


	//----- nvinfo : EIATTR_CBANK_PARAM_SIZE
	.align		4
.L_158:
        /*00c0*/ 	.byte	0x03, 0x19
        /*00c2*/ 	.short	0x0044


	//----- nvinfo : EIATTR_PARAM_CBANK
	.align		4
        /*00c4*/ 	.byte	0x04, 0x0a
        /*00c6*/ 	.short	(.L_160 - .L_159)
	.align		4
.L_159:
        /*00c8*/ 	.word	index@(.nv.constant0._ZN3cub18CUB_300001_SM_10006detail10merge_sort30DeviceMergeSortPartitionKernelIN6thrust24THRUST_300001_SM_1000_NS6detail15normal_iteratorINS5_10device_ptrI5MovieEEEEm14CompareEndTimeS9_EEvbT_PT2_T0_SG_PSG_T1_SG_i)
        /*00cc*/ 	.short	0x0380
        /*00ce*/ 	.short	0x0044


	//----- nvinfo : EIATTR_SW_WAR
	.align		4
.L_160:
        /*00d0*/ 	.byte	0x04, 0x36
        /*00d2*/ 	.short	(.L_162 - .L_161)
.L_161:
        /*00d4*/ 	.word	0x00000008
.L_162:


//--------------------- .nv.info._ZN3cub18CUB_300001_SM_10006detail10merge_sort30DeviceMergeSortBlockSortKernelINS2_10policy_hubIN6thrust24THRUST_300001_SM_1000_NS6detail15normal_iteratorINS6_10device_ptrI5MovieEEEEE9Policy600ESC_PNS0_8NullTypeESC_SG_m14CompareEndTimeSA_SF_EEvbT0_T1_T2_T3_T4_PT6_PT7_T5_NS1_7vsmem_tE --------------------------
	.section	.nv.info._ZN3cub18CUB_300001_SM_10006detail10merge_sort30DeviceMergeSortBlockSortKernelINS2_10policy_hubIN6thrust24THRUST_300001_SM_1000_NS6detail15normal_iteratorINS6_10device_ptrI5MovieEEEEE9Policy600ESC_PNS0_8NullTypeESC_SG_m14CompareEndTimeSA_SF_EEvbT0_T1_T2_T3_T4_PT6_PT7_T5_NS1_7vsmem_tE,"",@"SHT_CUDA_INFO"
	.sectionflags	@""
	.align	4


	//----- nvinfo : EIATTR_CUDA_API_VERSION
	.align		4
        /*0000*/ 	.byte	0x04, 0x37
        /*0002*/ 	.short	(.L_164 - .L_163)
.L_163:
        /*0004*/ 	.word	0x00000082


	//----- nvinfo : EIATTR_KPARAM_INFO
	.align		4
.L_164:
        /*0008*/ 	.byte	0x04, 0x17
        /*000a*/ 	.short	(.L_166 - .L_165)
.L_165:
        /*000c*/ 	.word	0x00000000
        /*0010*/ 	.short	0x0009
        /*0012*/ 	.short	0x0048
        /*0014*/ 	.byte	0x00, 0xf0, 0x21, 0x00


	//----- nvinfo : EIATTR_KPARAM_INFO
	.align		4
.L_166:
        /*0018*/ 	.byte	0x04, 0x17
        /*001a*/ 	.short	(.L_168 - .L_167)
.L_167:
        /*001c*/ 	.word	0x00000000
        /*0020*/ 	.short	0x0008
        /*0022*/ 	.short	0x0040
        /*0024*/ 	.byte	0x00, 0xf0, 0x05, 0x00


	//----- nvinfo : EIATTR_KPARAM_INFO
	.align		4
.L_168:
        /*0028*/ 	.byte	0x04, 0x17
        /*002a*/ 	.short	(.L_170 - .L_169)
.L_169:
        /*002c*/ 	.word	0x00000000
        /*0030*/ 	.short	0x0007
        /*0032*/ 	.short	0x0038
        /*0034*/ 	.byte	0x00, 0xf5, 0x21, 0x00


	//----- nvinfo : EIATTR_KPARAM_INFO
	.align		4
.L_170:
        /*0038*/ 	.byte	0x04, 0x17
        /*003a*/ 	.short	(.L_172 - .L_171)
.L_171:
        /*003c*/ 	.word	0x00000000
        /*0040*/ 	.short	0x0006
        /*0042*/ 	.short	0x0030
        /*0044*/ 	.byte	0x00, 0xf5, 0x21, 0x00


	//----- nvinfo : EIATTR_KPARAM_INFO
	.align		4
.L_172:
        /*0048*/ 	.byte	0x04, 0x17
        /*004a*/ 	.short	(.L_174 - .L_173)
.L_173:
        /*004c*/ 	.word	0x00000000
        /*0050*/ 	.short	0x0005
        /*0052*/ 	.short	0x0028
        /*0054*/ 	.byte	0x00, 0xf0, 0x21, 0x00


	//----- nvinfo : EIATTR_KPARAM_INFO
	.align		4
.L_174:
        /*0058*/ 	.byte	0x04, 0x17
        /*005a*/ 	.short	(.L_176 - .L_175)
.L_175:
        /*005c*/ 	.word	0x00000000
        /*0060*/ 	.short	0x0004
        /*0062*/ 	.short	0x0020
        /*0064*/ 	.byte	0x00, 0xf5, 0x21, 0x00


	//----- nvinfo : EIATTR_KPARAM_INFO
	.align		4
.L_176:
        /*0068*/ 	.byte	0x04, 0x17
        /*006a*/ 	.short	(.L_178 - .L_177)
.L_177:
        /*006c*/ 	.word	0x00000000
        /*0070*/ 	.short	0x0003
        /*0072*/ 	.short	0x0018
        /*0074*/ 	.byte	0x00, 0xf0, 0x21, 0x00


	//----- nvinfo : EIATTR_KPARAM_INFO
	.align		4
.L_178:
        /*0078*/ 	.byte	0x04, 0x17
        /*007a*/ 	.short	(.L_180 - .L_179)
.L_179:
        /*007c*/ 	.word	0x00000000
        /*0080*/ 	.short	0x0002
        /*0082*/ 	.short	0x0010
        /*0084*/ 	.byte	0x00, 0xf5, 0x21, 0x00


	//----- nvinfo : EIATTR_KPARAM_INFO
	.align		4
.L_180:
        /*0088*/ 	.byte	0x04, 0x17
        /*008a*/ 	.short	(.L_182 - .L_181)
.L_181:
        /*008c*/ 	.word	0x00000000
        /*0090*/ 	.short	0x0001
        /*0092*/ 	.short	0x0008
        /*0094*/ 	.byte	0x00, 0xf0, 0x21, 0x00


	//----- nvinfo : EIATTR_KPARAM_INFO
	.align		4
.L_182:
        /*0098*/ 	.byte	0x04, 0x17
        /*009a*/ 	.short	(.L_184 - .L_183)
.L_183:
        /*009c*/ 	.word	0x00000000
        /*00a0*/ 	.short	0x0000
        /*00a2*/ 	.short	0x0000
        /*00a4*/ 	.byte	0x00, 0xf0, 0x05, 0x00


	//----- nvinfo : EIATTR_SPARSE_MMA_MASK
	.align		4
.L_184:
        /*00a8*/ 	.byte	0x03, 0x50
        /*00aa*/ 	.short	0x0000


	//----- nvinfo : EIATTR_MAXREG_COUNT
	.align		4
        /*00ac*/ 	.byte	0x03, 0x1b
        /*00ae*/ 	.short	0x00ff


	//----- nvinfo : EIATTR_NUM_BARRIERS
	.align		4
        /*00b0*/ 	.byte	0x02, 0x4c
        /*00b2*/ 	.byte	0x01
	.zero		1


	//----- nvinfo : EIATTR_MERCURY_ISA_VERSION
	.align		4
        /*00b4*/ 	.byte	0x03, 0x5f
        /*00b6*/ 	.short	0x0101


	//----- nvinfo : EIATTR_COOP_GROUP_MASK_REGIDS
	.align		4
        /*00b8*/ 	.byte	0x04, 0x29
        /*00ba*/ 	.short	(.L_186 - .L_185)


	//   ....[0]....
.L_185:
        /*00bc*/ 	.word	0xffffffff


	//   ....[1]....
        /*00c0*/ 	.word	0xffffffff


	//   ....[2]....
        /*00c4*/ 	.word	0xffffffff


	//   ....[3]....
        /*00c8*/ 	.word	0xffffffff


	//   ....[4]....
        /*00cc*/ 	.word	0xffffffff


	//   ....[5]....
        /*00d0*/ 	.word	0xffffffff


	//----- nvinfo : EIATTR_COOP_GROUP_INSTR_OFFSETS
	.align		4
.L_186:
        /*00d4*/ 	.byte	0x04, 0x28
        /*00d6*/ 	.short	(.L_188 - .L_187)


	//   ....[0]....
.L_187:
        /*00d8*/ 	.word	0x000003c0


	//   ....[1]....
        /*00dc*/ 	.word	0x00001760


	//   ....[2]....
        /*00e0*/ 	.word	0x00001a90


	//   ....[3]....
        /*00e4*/ 	.word	0x00002170


	//   ....[4]....
        /*00e8*/ 	.word	0x00003710


	//   ....[5]....
        /*00ec*/ 	.word	0x00003b90


	//----- nvinfo : EIATTR_VRC_CTA_INIT_COUNT
	.align		4
.L_188:
        /*00f0*/ 	.byte	0x02, 0x4a
	.zero		1
	.zero		1


	//----- nvinfo : EIATTR_EXIT_INSTR_OFFSETS
	.align		4
        /*00f4*/ 	.byte	0x04, 0x1c
        /*00f6*/ 	.short	(.L_190 - .L_189)


	//   ....[0]....
.L_189:
        /*00f8*/ 	.word	0x00001950


	//   ....[1]....
        /*00fc*/ 	.word	0x00001c80


	//   ....[2]....
        /*0100*/ 	.word	0x00003a40


	//   ....[3]....
        /*0104*/ 	.word	0x00003a80


	//   ....[4]....
        /*0108*/ 	.word	0x00003eb0


	//   ....[5]....
        /*010c*/ 	.word	0x00003ef0


	//----- nvinfo : EIATTR_MAX_THREADS
	.align		4
.L_190:
        /*0110*/ 	.byte	0x04, 0x05
        /*0112*/ 	.short	(.L_192 - .L_191)
.L_191:
        /*0114*/ 	.word	0x00000100
        /*0118*/ 	.word	0x00000001
        /*011c*/ 	.word	0x00000001


	//----- nvinfo : EIATTR_CRS_STACK_SIZE
	.align		4
.L_192:
        /*0120*/ 	.byte	0x04, 0x1e
        /*0122*/ 	.short	(.L_194 - .L_193)
.L_193:
        /*0124*/ 	.word	0x00000000


	//----- nvinfo : EIATTR_CBANK_PARAM_SIZE
	.align		4
.L_194:
        /*0128*/ 	.byte	0x03, 0x19
        /*012a*/ 	.short	0x0050


	//----- nvinfo : EIATTR_PARAM_CBANK
	.align		4
        /*012c*/ 	.byte	0x04, 0x0a
        /*012e*/ 	.short	(.L_196 - .L_195)
	.align		4
.L_195:
        /*0130*/ 	.word	index@(.nv.constant0._ZN3cub18CUB_300001_SM_10006detail10merge_sort30DeviceMergeSortBlockSortKernelINS2_10policy_hubIN6thrust24THRUST_300001_SM_1000_NS6detail15normal_iteratorINS6_10device_ptrI5MovieEEEEE9Policy600ESC_PNS0_8NullTypeESC_SG_m14CompareEndTimeSA_SF_EEvbT0_T1_T2_T3_T4_PT6_PT7_T5_NS1_7vsmem_tE)
        /*0134*/ 	.short	0x0380
        /*0136*/ 	.short	0x0050


	//----- nvinfo : EIATTR_SW_WAR
	.align		4
.L_196:
        /*0138*/ 	.byte	0x04, 0x36
        /*013a*/ 	.short	(.L_198 - .L_197)
.L_197:
        /*013c*/ 	.word	0x00000008
.L_198:


//--------------------- .nv.info._ZN3cub18CUB_300001_SM_10006detail10merge_sort26DeviceMergeSortMergeKernelINS2_10policy_hubIN6thrust24THRUST_300001_SM_1000_NS6detail15normal_iteratorINS6_10device_ptrI5MovieEEEEE9Policy600ESC_PNS0_8NullTypeESC_SG_j14CompareEndTimeSA_SF_EEvbT2_T3_T4_PT6_PT7_T5_PSK_SK_NS1_7vsmem_tE --------------------------
	.section	.nv.info._ZN3cub18CUB_300001_SM_10006detail10merge_sort26DeviceMergeSortMergeKernelINS2_10policy_hubIN6thrust24THRUST_300001_SM_1000_NS6detail15normal_iteratorINS6_10device_ptrI5MovieEEEEE9Policy600ESC_PNS0_8NullTypeESC_SG_j14CompareEndTimeSA_SF_EEvbT2_T3_T4_PT6_PT7_T5_PSK_SK_NS1_7vsmem_tE,"",@"SHT_CUDA_INFO"
	.sectionflags	@""
	.align	4


	//----- nvinfo : EIATTR_CUDA_API_VERSION
	.align		4
        /*0000*/ 	.byte	0x04, 0x37
        /*0002*/ 	.short	(.L_200 - .L_199)
.L_199:
        /*0004*/ 	.word	0x00000082


	//----- nvinfo : EIATTR_KPARAM_INFO
	.align		4
.L_200:
        /*0008*/ 	.byte	0x04, 0x17
        /*000a*/ 	.short	(.L_202 - .L_201)
.L_201:
        /*000c*/ 	.word	0x00000000
        /*0010*/ 	.short	0x0009
        /*0012*/ 	.short	0x0048
        /*0014*/ 	.byte	0x00, 0xf0, 0x21, 0x00


	//----- nvinfo : EIATTR_KPARAM_INFO
	.align		4
.L_202:
        /*0018*/ 	.byte	0x04, 0x17
        /*001a*/ 	.short	(.L_204 - .L_203)
.L_203:
        /*001c*/ 	.word	0x00000000
        /*0020*/ 	.short	0x0008
        /*0022*/ 	.short	0x0040
        /*0024*/ 	.byte	0x00, 0xf0, 0x11, 0x00


	//----- nvinfo : EIATTR_KPARAM_INFO
	.align		4
.L_204:
        /*0028*/ 	.byte	0x04, 0x17
        /*002a*/ 	.short	(.L_206 - .L_205)
.L_205:
        /*002c*/ 	.word	0x00000000
        /*0030*/ 	.short	0x0007
        /*0032*/ 	.short	0x0038
        /*0034*/ 	.byte	0x00, 0xf5, 0x21, 0x00


	//----- nvinfo : EIATTR_KPARAM_INFO
	.align		4
.L_206:
        /*0038*/ 	.byte	0x04, 0x17
        /*003a*/ 	.short	(.L_208 - .L_207)
.L_207:
        /*003c*/ 	.word	0x00000000
        /*0040*/ 	.short	0x0006
        /*0042*/ 	.short	0x0030
        /*0044*/ 	.byte	0x00, 0xf0, 0x05, 0x00


	//----- nvinfo : EIATTR_KPARAM_INFO
	.align		4
.L_208:
        /*0048*/ 	.byte	0x04, 0x17
        /*004a*/ 	.short	(.L_210 - .L_209)
.L_209:
        /*004c*/ 	.word	0x00000000
        /*0050*/ 	.short	0x0005
        /*0052*/ 	.short	0x0028
        /*0054*/ 	.byte	0x00, 0xf5, 0x21, 0x00


	//----- nvinfo : EIATTR_KPARAM_INFO
	.align		4
.L_210:
        /*0058*/ 	.byte	0x04, 0x17
        /*005a*/ 	.short	(.L_212 - .L_211)
.L_211:
        /*005c*/ 	.word	0x00000000
        /*0060*/ 	.short	0x0004
        /*0062*/ 	.short	0x0020
        /*0064*/ 	.byte	0x00, 0xf5, 0x21, 0x00


	//----- nvinfo : EIATTR_KPARAM_INFO
	.align		4
.L_212:
        /*0068*/ 	.byte	0x04, 0x17
        /*006a*/ 	.short	(.L_214 - .L_213)
.L_213:
        /*006c*/ 	.word	0x00000000
        /*0070*/ 	.short	0x0003
        /*0072*/ 	.short	0x0018
        /*0074*/ 	.byte	0x00, 0xf0, 0x11, 0x00


	//----- nvinfo : EIATTR_KPARAM_INFO
	.align		4
.L_214:
        /*0078*/ 	.byte	0x04, 0x17
        /*007a*/ 	.short	(.L_216 - .L_215)
.L_215:
        /*007c*/ 	.word	0x00000000
        /*0080*/ 	.short	0x0002
        /*0082*/ 	.short	0x0010
        /*0084*/ 	.byte	0x00, 0xf5, 0x21, 0x00


	//----- nvinfo : EIATTR_KPARAM_INFO
	.align		4
.L_216:
        /*0088*/ 	.byte	0x04, 0x17
        /*008a*/ 	.short	(.L_218 - .L_217)
.L_217:
        /*008c*/ 	.word	0x00000000
        /*0090*/ 	.short	0x0001
        /*0092*/ 	.short	0x0008
        /*0094*/ 	.byte	0x00, 0xf0, 0x21, 0x00


	//----- nvinfo : EIATTR_KPARAM_INFO
	.align		4
.L_218:
        /*0098*/ 	.byte	0x04, 0x17
        /*009a*/ 	.short	(.L_220 - .L_219)
.L_219:
        /*009c*/ 	.word	0x00000000
        /*00a0*/ 	.short	0x0000
        /*00a2*/ 	.short	0x0000
        /*00a4*/ 	.byte	0x00, 0xf0, 0x05, 0x00


	//----- nvinfo : EIATTR_SPARSE_MMA_MASK
	.align		4
.L_220:
        /*00a8*/ 	.byte	0x03, 0x50
        /*00aa*/ 	.short	0x0000


	//----- nvinfo : EIATTR_MAXREG_COUNT
	.align		4
        /*00ac*/ 	.byte	0x03, 0x1b
        /*00ae*/ 	.short	0x00ff


	//----- nvinfo : EIATTR_NUM_BARRIERS
	.align		4
        /*00b0*/ 	.byte	0x02, 0x4c
        /*00b2*/ 	.byte	0x01
	.zero		1


	//----- nvinfo : EIATTR_MERCURY_ISA_VERSION
	.align		4
        /*00b4*/ 	.byte	0x03, 0x5f
        /*00b6*/ 	.short	0x0101


	//----- nvinfo : EIATTR_COOP_GROUP_MASK_REGIDS
	.align		4
        /*00b8*/ 	.byte	0x04, 0x29
        /*00ba*/ 	.short	(.L_222 - .L_221)


	//   ....[0]....
.L_221:
        /*00bc*/ 	.word	0xffffffff


	//   ....[1]....
        /*00c0*/ 	.word	0xffffffff


	//   ....[2]....
        /*00c4*/ 	.word	0xffffffff


	//   ....[3]....
        /*00c8*/ 	.word	0xffffffff


	//----- nvinfo : EIATTR_COOP_GROUP_INSTR_OFFSETS
	.align		4
.L_222:
        /*00cc*/ 	.byte	0x04, 0x28
        /*00ce*/ 	.short	(.L_224 - .L_223)


	//   ....[0]....
.L_223:
        /*00d0*/ 	.word	0x00001470


	//   ....[1]....
        /*00d4*/ 	.word	0x00001870


	//   ....[2]....
        /*00d8*/ 	.word	0x00003030


	//   ....[3]....
        /*00dc*/ 	.word	0x00003510


	//----- nvinfo : EIATTR_VRC_CTA_INIT_COUNT
	.align		4
.L_224:
        /*00e0*/ 	.byte	0x02, 0x4a
	.zero		1
	.zero		1


	//----- nvinfo : EIATTR_EXIT_INSTR_OFFSETS
	.align		4
        /*00e4*/ 	.byte	0x04, 0x1c
        /*00e6*/ 	.short	(.L_226 - .L_225)


	//   ....[0]....
.L_225:
        /*00e8*/ 	.word	0x00001660


	//   ....[1]....
        /*00ec*/ 	.word	0x00001a60


	//   ....[2]....
        /*00f0*/ 	.word	0x00003340


	//   ....[3]....
        /*00f4*/ 	.word	0x00003380


	//   ....[4]....
        /*00f8*/ 	.word	0x00003830


	//   ....[5]....
        /*00fc*/ 	.word	0x00003870


	//----- nvinfo : EIATTR_MAX_THREADS
	.align		4
.L_226:
        /*0100*/ 	.byte	0x04, 0x05
        /*0102*/ 	.short	(.L_228 - .L_227)
.L_227:
        /*0104*/ 	.word	0x00000100
        /*0108*/ 	.word	0x00000001
        /*010c*/ 	.word	0x00000001


	//----- nvinfo : EIATTR_CRS_STACK_SIZE
	.align		4
.L_228:
        /*0110*/ 	.byte	0x04, 0x1e
        /*0112*/ 	.short	(.L_230 - .L_229)
.L_229:
        /*0114*/ 	.word	0x00000000


	//----- nvinfo : EIATTR_CBANK_PARAM_SIZE
	.align		4
.L_230:
        /*0118*/ 	.byte	0x03, 0x19
        /*011a*/ 	.short	0x0050


	//----- nvinfo : EIATTR_PARAM_CBANK
	.align		4
        /*011c*/ 	.byte	0x04, 0x0a
        /*011e*/ 	.short	(.L_232 - .L_231)
	.align		4
.L_231:
        /*0120*/ 	.word	index@(.nv.constant0._ZN3cub18CUB_300001_SM_10006detail10merge_sort26DeviceMergeSortMergeKernelINS2_10policy_hubIN6thrust24THRUST_300001_SM_1000_NS6detail15normal_iteratorINS6_10device_ptrI5MovieEEEEE9Policy600ESC_PNS0_8NullTypeESC_SG_j14CompareEndTimeSA_SF_EEvbT2_T3_T4_PT6_PT7_T5_PSK_SK_NS1_7vsmem_tE)
        /*0124*/ 	.short	0x0380
        /*0126*/ 	.short	0x0050


	//----- nvinfo : EIATTR_SW_WAR
	.align		4
.L_232:
        /*0128*/ 	.byte	0x04, 0x36
        /*012a*/ 	.short	(.L_234 - .L_233)
.L_233:
        /*012c*/ 	.word	0x00000008
.L_234:


//--------------------- .nv.info._ZN3cub18CUB_300001_SM_10006detail10merge_sort30DeviceMergeSortPartitionKernelIN6thrust24THRUST_300001_SM_1000_NS6detail15normal_iteratorINS5_10device_ptrI5MovieEEEEj14CompareEndTimeS9_EEvbT_PT2_T0_SG_PSG_T1_SG_i --------------------------
	.section	.nv.info._ZN3cub18CUB_300001_SM_10006detail10merge_sort30DeviceMergeSortPartitionKernelIN6thrust24THRUST_300001_SM_1000_NS6detail15normal_iteratorINS5_10device_ptrI5MovieEEEEj14CompareEndTimeS9_EEvbT_PT2_T0_SG_PSG_T1_SG_i,"",@"SHT_CUDA_INFO"
	.sectionflags	@""
	.align	4


	//----- nvinfo : EIATTR_CUDA_API_VERSION
	.align		4
        /*0000*/ 	.byte	0x04, 0x37
        /*0002*/ 	.short	(.L_236 - .L_235)
.L_235:
        /*0004*/ 	.word	0x00000082


	//----- nvinfo : EIATTR_KPARAM_INFO
	.align		4
.L_236:
        /*0008*/ 	.byte	0x04, 0x17
        /*000a*/ 	.short	(.L_238 - .L_237)
.L_237:
        /*000c*/ 	.word	0x00000000
        /*0010*/ 	.short	0x0008
        /*0012*/ 	.short	0x0030
        /*0014*/ 	.byte	0x00, 0xf0, 0x11, 0x00


	//----- nvinfo : EIATTR_KPARAM_INFO
	.align		4
.L_238:
        /*0018*/ 	.byte	0x04, 0x17
        /*001a*/ 	.short	(.L_240 - .L_239)
.L_239:
        /*001c*/ 	.word	0x00000000
        /*0020*/ 	.short	0x0007
        /*0022*/ 	.short	0x002c
        /*0024*/ 	.byte	0x00, 0xf0, 0x11, 0x00


	//----- nvinfo : EIATTR_KPARAM_INFO
	.align		4
.L_240:
        /*0028*/ 	.byte	0x04, 0x17
        /*002a*/ 	.short	(.L_242 - .L_241)
.L_241:
        /*002c*/ 	.word	0x00000000
        /*0030*/ 	.short	0x0006
        /*0032*/ 	.short	0x0028
        /*0034*/ 	.byte	0x00, 0xf0, 0x05, 0x00


	//----- nvinfo : EIATTR_KPARAM_INFO
	.align		4
.L_242:
        /*0038*/ 	.byte	0x04, 0x17
        /*003a*/ 	.short	(.L_244 - .L_243)
.L_243:
        /*003c*/ 	.word	0x00000000
        /*0040*/ 	.short	0x0005
        /*0042*/ 	.short	0x0020
        /*0044*/ 	.byte	0x00, 0xf5, 0x21, 0x00


	//----- nvinfo : EIATTR_KPARAM_INFO
	.align		4
.L_244:
        /*0048*/ 	.byte	0x04, 0x17
        /*004a*/ 	.short	(.L_246 - .L_245)
.L_245:
        /*004c*/ 	.word	0x00000000
        /*0050*/ 	.short	0x0004
        /*0052*/ 	.short	0x001c
        /*0054*/ 	.byte	0x00, 0xf0, 0x11, 0x00


	//----- nvinfo : EIATTR_KPARAM_INFO
	.align		4
.L_246:
        /*0058*/ 	.byte	0x04, 0x17
        /*005a*/ 	.short	(.L_248 - .L_247)
.L_247:
        /*005c*/ 	.word	0x00000000
        /*0060*/ 	.short	0x0003
        /*0062*/ 	.short	0x0018
        /*0064*/ 	.byte	0x00, 0xf0, 0x11, 0x00


	//----- nvinfo : EIATTR_KPARAM_INFO
	.align		4
.L_248:
        /*0068*/ 	.byte	0x04, 0x17
        /*006a*/ 	.short	(.L_250 - .L_249)
.L_249:
        /*006c*/ 	.word	0x00000000
        /*0070*/ 	.short	0x0002
        /*0072*/ 	.short	0x0010
        /*0074*/ 	.byte	0x00, 0xf5, 0x21, 0x00


	//----- nvinfo : EIATTR_KPARAM_INFO
	.align		4
.L_250:
        /*0078*/ 	.byte	0x04, 0x17
        /*007a*/ 	.short	(.L_252 - .L_251)
.L_251:
        /*007c*/ 	.word	0x00000000
        /*0080*/ 	.short	0x0001
        /*0082*/ 	.short	0x0008
        /*0084*/ 	.byte	0x00, 0xf0, 0x21, 0x00


	//----- nvinfo : EIATTR_KPARAM_INFO
	.align		4
.L_252:
        /*0088*/ 	.byte	0x04, 0x17
        /*008a*/ 	.short	(.L_254 - .L_253)
.L_253:
        /*008c*/ 	.word	0x00000000
        /*0090*/ 	.short	0x0000
        /*0092*/ 	.short	0x0000
        /*0094*/ 	.byte	0x00, 0xf0, 0x05, 0x00


	//----- nvinfo : EIATTR_SPARSE_MMA_MASK
	.align		4
.L_254:
        /*0098*/ 	.byte	0x03, 0x50
        /*009a*/ 	.short	0x0000


	//----- nvinfo : EIATTR_MAXREG_COUNT
	.align		4
        /*009c*/ 	.byte	0x03, 0x1b
        /*009e*/ 	.short	0x00ff


	//----- nvinfo : EIATTR_MERCURY_ISA_VERSION
	.align		4
        /*00a0*/ 	.byte	0x03, 0x5f
        /*00a2*/ 	.short	0x0101


	//----- nvinfo : EIATTR_VRC_CTA_INIT_COUNT
	.align		4
        /*00a4*/ 	.byte	0x02, 0x4a
	.zero		1
	.zero		1


	//----- nvinfo : EIATTR_EXIT_INSTR_OFFSETS
	.align		4
        /*00a8*/ 	.byte	0x04, 0x1c
        /*00aa*/ 	.short	(.L_256 - .L_255)


	//   ....[0]....
.L_255:
        /*00ac*/ 	.word	0x00000070


	//   ....[1]....
        /*00b0*/ 	.word	0x000001e0


	//   ....[2]....
        /*00b4*/ 	.word	0x00000690


	//----- nvinfo : EIATTR_CRS_STACK_SIZE
	.align		4
.L_256:
        /*00b8*/ 	.byte	0x04, 0x1e
        /*00ba*/ 	.short	(.L_258 - .L_257)
.L_257:
        /*00bc*/ 	.word	0x00000000


	//----- nvinfo : EIATTR_CBANK_PARAM_SIZE
	.align		4
.L_258:
        /*00c0*/ 	.byte	0x03, 0x19
        /*00c2*/ 	.short	0x0034


	//----- nvinfo : EIATTR_PARAM_CBANK
	.align		4
        /*00c4*/ 	.byte	0x04, 0x0a
        /*00c6*/ 	.short	(.L_260 - .L_259)
	.align		4
.L_259:
        /*00c8*/ 	.word	index@(.nv.constant0._ZN3cub18CUB_300001_SM_10006detail10merge_sort30DeviceMergeSortPartitionKernelIN6thrust24THRUST_300001_SM_1000_NS6detail15normal_iteratorINS5_10device_ptrI5MovieEEEEj14CompareEndTimeS9_EEvbT_PT2_T0_SG_PSG_T1_SG_i)
        /*00cc*/ 	.short	0x0380
        /*00ce*/ 	.short	0x0034


	//----- nvinfo : EIATTR_SW_WAR
	.align		4
.L_260:
        /*00d0*/ 	.byte	0x04, 0x36
        /*00d2*/ 	.short	(.L_262 - .L_261)
.L_261:
        /*00d4*/ 	.word	0x00000008
.L_262:


//--------------------- .nv.info._ZN3cub18CUB_300001_SM_10006detail10merge_sort30DeviceMergeSortBlockSortKernelINS2_10policy_hubIN6thrust24THRUST_300001_SM_1000_NS6detail15normal_iteratorINS6_10device_ptrI5MovieEEEEE9Policy600ESC_PNS0_8NullTypeESC_SG_j14CompareEndTimeSA_SF_EEvbT0_T1_T2_T3_T4_PT6_PT7_T5_NS1_7vsmem_tE --------------------------
	.section	.nv.info._ZN3cub18CUB_300001_SM_10006detail10merge_sort30DeviceMergeSortBlockSortKernelINS2_10policy_hubIN6thrust24THRUST_300001_SM_1000_NS6detail15normal_iteratorINS6_10device_ptrI5MovieEEEEE9Policy600ESC_PNS0_8NullTypeESC_SG_j14CompareEndTimeSA_SF_EEvbT0_T1_T2_T3_T4_PT6_PT7_T5_NS1_7vsmem_tE,"",@"SHT_CUDA_INFO"
	.sectionflags	@""
	.align	4


	//----- nvinfo : EIATTR_CUDA_API_VERSION
	.align		4
        /*0000*/ 	.byte	0x04, 0x37
        /*0002*/ 	.short	(.L_264 - .L_263)
.L_263:
        /*0004*/ 	.word	0x00000082


	//----- nvinfo : EIATTR_KPARAM_INFO
	.align		4
.L_264:
        /*0008*/ 	.byte	0x04, 0x17
        /*000a*/ 	.short	(.L_266 - .L_265)
.L_265:
        /*000c*/ 	.word	0x00000000
        /*0010*/ 	.short	0x0009
        /*0012*/ 	.short	0x0048
        /*0014*/ 	.byte	0x00, 0xf0, 0x21, 0x00


	//----- nvinfo : EIATTR_KPARAM_INFO
	.align		4
.L_266:
        /*0018*/ 	.byte	0x04, 0x17
        /*001a*/ 	.short	(.L_268 - .L_267)
.L_267:
        /*001c*/ 	.word	0x00000000
        /*0020*/ 	.short	0x0008
        /*0022*/ 	.short	0x0040
        /*0024*/ 	.byte	0x00, 0xf0, 0x05, 0x00


	//----- nvinfo : EIATTR_KPARAM_INFO
	.align		4
.L_268:
        /*0028*/ 	.byte	0x04, 0x17
        /*002a*/ 	.short	(.L_270 - .L_269)
.L_269:
        /*002c*/ 	.word	0x00000000
        /*0030*/ 	.short	0x0007
        /*0032*/ 	.short	0x0038
        /*0034*/ 	.byte	0x00, 0xf5, 0x21, 0x00


	//----- nvinfo : EIATTR_KPARAM_INFO
	.align		4
.L_270:
        /*0038*/ 	.byte	0x04, 0x17
        /*003a*/ 	.short	(.L_272 - .L_271)
.L_271:
        /*003c*/ 	.word	0x00000000
        /*0040*/ 	.short	0x0006
        /*0042*/ 	.short	0x0030
        /*0044*/ 	.byte	0x00, 0xf5, 0x21, 0x00


	//----- nvinfo : EIATTR_KPARAM_INFO
	.align		4
.L_272:
        /*0048*/ 	.byte	0x04, 0x17
        /*004a*/ 	.short	(.L_274 - .L_273)
.L_273:
        /*004c*/ 	.word	0x00000000
        /*0050*/ 	.short	0x0005
        /*0052*/ 	.short	0x0028
        /*0054*/ 	.byte	0x00, 0xf0, 0x11, 0x00


	//----- nvinfo : EIATTR_KPARAM_INFO
	.align		4
.L_274:
        /*0058*/ 	.byte	0x04, 0x17
        /*005a*/ 	.short	(.L_276 - .L_275)
.L_275:
        /*005c*/ 	.word	0x00000000
        /*0060*/ 	.short	0x0004
        /*0062*/ 	.short	0x0020
        /*0064*/ 	.byte	0x00, 0xf5, 0x21, 0x00


	//----- nvinfo : EIATTR_KPARAM_INFO
	.align		4
.L_276:
        /*0068*/ 	.byte	0x04, 0x17
        /*006a*/ 	.short	(.L_278 - .L_277)
.L_277:
        /*006c*/ 	.word	0x00000000
        /*0070*/ 	.short	0x0003
        /*0072*/ 	.short	0x0018
        /*0074*/ 	.byte	0x00, 0xf0, 0x21, 0x00


	//----- nvinfo : EIATTR_KPARAM_INFO
	.align		4
.L_278:
        /*0078*/ 	.byte	0x04, 0x17
        /*007a*/ 	.short	(.L_280 - .L_279)
.L_279:
        /*007c*/ 	.word	0x00000000
        /*0080*/ 	.short	0x0002
        /*0082*/ 	.short	0x0010
        /*0084*/ 	.byte	0x00, 0xf5, 0x21, 0x00


	//----- nvinfo : EIATTR_KPARAM_INFO
	.align		4
.L_280:
        /*0088*/ 	.byte	0x04, 0x17
        /*008a*/ 	.short	(.L_282 - .L_281)
.L_281:
        /*008c*/ 	.word	0x00000000
        /*0090*/ 	.short	0x0001
        /*0092*/ 	.short	0x0008
        /*0094*/ 	.byte	0x00, 0xf0, 0x21, 0x00


	//----- nvinfo : EIATTR_KPARAM_INFO
	.align		4
.L_282:
        /*0098*/ 	.byte	0x04, 0x17
        /*009a*/ 	.short	(.L_284 - .L_283)
.L_283:
        /*009c*/ 	.word	0x00000000
        /*00a0*/ 	.short	0x0000
        /*00a2*/ 	.short	0x0000
        /*00a4*/ 	.byte	0x00, 0xf0, 0x05, 0x00


	//----- nvinfo : EIATTR_SPARSE_MMA_MASK
	.align		4
.L_284:
        /*00a8*/ 	.byte	0x03, 0x50
        /*00aa*/ 	.short	0x0000


	//----- nvinfo : EIATTR_MAXREG_COUNT
	.align		4
        /*00ac*/ 	.byte	0x03, 0x1b
        /*00ae*/ 	.short	0x00ff


	//----- nvinfo : EIATTR_NUM_BARRIERS
	.align		4
        /*00b0*/ 	.byte	0x02, 0x4c
        /*00b2*/ 	.byte	0x01
	.zero		1


	//----- nvinfo : EIATTR_MERCURY_ISA_VERSION
	.align		4
        /*00b4*/ 	.byte	0x03, 0x5f
        /*00b6*/ 	.short	0x0101


	//----- nvinfo : EIATTR_COOP_GROUP_MASK_REGIDS
	.align		4
        /*00b8*/ 	.byte	0x04, 0x29
        /*00ba*/ 	.short	(.L_286 - .L_285)


	//   ....[0]....
.L_285:
        /*00bc*/ 	.word	0xffffffff


	//   ....[1]....
        /*00c0*/ 	.word	0xffffffff


	//   ....[2]....
        /*00c4*/ 	.word	0xffffffff


	//   ....[3]....
        /*00c8*/ 	.word	0xffffffff


	//   ....[4]....
        /*00cc*/ 	.word	0xffffffff


	//   ....[5]....
        /*00d0*/ 	.word	0xffffffff


	//----- nvinfo : EIATTR_COOP_GROUP_INSTR_OFFSETS
	.align		4
.L_286:
        /*00d4*/ 	.byte	0x04, 0x28
        /*00d6*/ 	.short	(.L_288 - .L_287)


	//   ....[0]....
.L_287:
        /*00d8*/ 	.word	0x00000390


	//   ....[1]....
        /*00dc*/ 	.word	0x00001700


	//   ....[2]....
        /*00e0*/ 	.word	0x00001a60


	//   ....[3]....
        /*00e4*/ 	.word	0x00002110


	//   ....[4]....
        /*00e8*/ 	.word	0x00003700


	//   ....[5]....
        /*00ec*/ 	.word	0x00003b90


	//----- nvinfo : EIATTR_VRC_CTA_INIT_COUNT
	.align		4
.L_288:
        /*00f0*/ 	.byte	0x02, 0x4a
	.zero		1
	.zero		1


	//----- nvinfo : EIATTR_EXIT_INSTR_OFFSETS
	.align		4
        /*00f4*/ 	.byte	0x04, 0x1c
        /*00f6*/ 	.short	(.L_290 - .L_289)


	//   ....[0]....
.L_289:
        /*00f8*/ 	.word	0x00001920


	//   ....[1]....
        /*00fc*/ 	.word	0x00001c50


	//   ....[2]....
        /*0100*/ 	.word	0x00003a40


	//   ....[3]....
        /*0104*/ 	.word	0x00003a80


	//   ....[4]....
        /*0108*/ 	.word	0x00003ea0


	//   ....[5]....
        /*010c*/ 	.word	0x00003ee0


	//----- nvinfo : EIATTR_MAX_THREADS
	.align		4
.L_290:
        /*0110*/ 	.byte	0x04, 0x05
        /*0112*/ 	.short	(.L_292 - .L_291)
.L_291:
        /*0114*/ 	.word	0x00000100
        /*0118*/ 	.word	0x00000001
        /*011c*/ 	.word	0x00000001


	//----- nvinfo : EIATTR_CRS_STACK_SIZE
	.align		4
.L_292:
        /*0120*/ 	.byte	0x04, 0x1e
        /*0122*/ 	.short	(.L_294 - .L_293)
.L_293:
        /*0124*/ 	.word	0x00000000


	//----- nvinfo : EIATTR_CBANK_PARAM_SIZE
	.align		4
.L_294:
        /*0128*/ 	.byte	0x03, 0x19
        /*012a*/ 	.short	0x0050


	//----- nvinfo : EIATTR_PARAM_CBANK
	.align		4
        /*012c*/ 	.byte	0x04, 0x0a
        /*012e*/ 	.short	(.L_296 - .L_295)
	.align		4
.L_295:
        /*0130*/ 	.word	index@(.nv.constant0._ZN3cub18CUB_300001_SM_10006detail10merge_sort30DeviceMergeSortBlockSortKernelINS2_10policy_hubIN6thrust24THRUST_300001_SM_1000_NS6detail15normal_iteratorINS6_10device_ptrI5MovieEEEEE9Policy600ESC_PNS0_8NullTypeESC_SG_j14CompareEndTimeSA_SF_EEvbT0_T1_T2_T3_T4_PT6_PT7_T5_NS1_7vsmem_tE)
        /*0134*/ 	.short	0x0380
        /*0136*/ 	.short	0x0050


	//----- nvinfo : EIATTR_SW_WAR
	.align		4
.L_296:
        /*0138*/ 	.byte	0x04, 0x36
        /*013a*/ 	.short	(.L_298 - .L_297)
.L_297:
        /*013c*/ 	.word	0x00000008
.L_298:


//--------------------- .nv.info._ZN3cub18CUB_300001_SM_10006detail6select23DeviceSelectSweepKernelINS2_10policy_hubI5MovieNS0_8NullTypeEiLb0ELNS0_10SelectImplE1EE10Policy1000EN6thrust24THRUST_300001_SM_1000_NS6detail15normal_iteratorINSB_10device_ptrIS5_EEEEPS6_SG_PlNS0_13ScanTileStateIiLb1EEEN4cuda3std3__410__not_fn_tI14IsNotOvernightEES6_iNS2_19streaming_context_tIlLb1EEELS7_1EEEvT0_T1_T2_T3_T4_T5_T6_T7_iT8_NS1_7vsmem_tE --------------------------
	.section	.nv.info._ZN3cub18CUB_300001_SM_10006detail6select23DeviceSelectSweepKernelINS2_10policy_hubI5MovieNS0_8NullTypeEiLb0ELNS0_10SelectImplE1EE10Policy1000EN6thrust24THRUST_300001_SM_1000_NS6detail15normal_iteratorINSB_10device_ptrIS5_EEEEPS6_SG_PlNS0_13ScanTileStateIiLb1EEEN4cuda3std3__410__not_fn_tI14IsNotOvernightEES6_iNS2_19streaming_context_tIlLb1EEELS7_1EEEvT0_T1_T2_T3_T4_T5_T6_T7_iT8_NS1_7vsmem_tE,"",@"SHT_CUDA_INFO"
	.sectionflags	@""
	.align	4


	//----- nvinfo : EIATTR_CUDA_API_VERSION
	.align		4
        /*0000*/ 	.byte	0x04, 0x37
        /*0002*/ 	.short	(.L_300 - .L_299)
.L_299:
        /*0004*/ 	.word	0x00000082


	//----- nvinfo : EIATTR_KPARAM_INFO
	.align		4
.L_300:
        /*0008*/ 	.byte	0x04, 0x17
        /*000a*/ 	.short	(.L_302 - .L_301)
.L_301:
        /*000c*/ 	.word	0x00000000
        /*0010*/ 	.short	0x000a
        /*0012*/ 	.short	0x0060
        /*0014*/ 	.byte	0x00, 0xf0, 0x21, 0x00


	//----- nvinfo : EIATTR_KPARAM_INFO
	.align		4
.L_302:
        /*0018*/ 	.byte	0x04, 0x17
        /*001a*/ 	.short	(.L_304 - .L_303)
.L_303:
        /*001c*/ 	.word	0x00000000
        /*0020*/ 	.short	0x0009
        /*0022*/ 	.short	0x0038
        /*0024*/ 	.byte	0x00, 0xf0, 0xa1, 0x00


	//----- nvinfo : EIATTR_KPARAM_INFO
	.align		4
.L_304:
        /*0028*/ 	.byte	0x04, 0x17
        /*002a*/ 	.short	(.L_306 - .L_305)
.L_305:
        /*002c*/ 	.word	0x00000000
        /*0030*/ 	.short	0x0008
        /*0032*/ 	.short	0x0030
        /*0034*/ 	.byte	0x00, 0xf0, 0x11, 0x00


	//----- nvinfo : EIATTR_KPARAM_INFO
	.align		4
.L_306:
        /*0038*/ 	.byte	0x04, 0x17
        /*003a*/ 	.short	(.L_308 - .L_307)
.L_307:
        /*003c*/ 	.word	0x00000000
        /*0040*/ 	.short	0x0007
        /*0042*/ 	.short	0x002c
        /*0044*/ 	.byte	0x00, 0xf0, 0x11, 0x00


	//----- nvinfo : EIATTR_KPARAM_INFO
	.align		4
.L_308:
        /*0048*/ 	.byte	0x04, 0x17
        /*004a*/ 	.short	(.L_310 - .L_309)
.L_309:
        /*004c*/ 	.word	0x00000000
        /*0050*/ 	.short	0x0006
        /*0052*/ 	.short	0x0029
        /*0054*/ 	.byte	0x00, 0xf0, 0x05, 0x00


	//----- nvinfo : EIATTR_KPARAM_INFO
	.align		4
.L_310:
        /*0058*/ 	.byte	0x04, 0x17
        /*005a*/ 	.short	(.L_312 - .L_311)
.L_311:
        /*005c*/ 	.word	0x00000000
        /*0060*/ 	.short	0x0005
        /*0062*/ 	.short	0x0028
        /*0064*/ 	.byte	0x00, 0xf0, 0x05, 0x00


	//----- nvinfo : EIATTR_KPARAM_INFO
	.align		4
.L_312:
        /*0068*/ 	.byte	0x04, 0x17
        /*006a*/ 	.short	(.L_314 - .L_313)
.L_313:
        /*006c*/ 	.word	0x00000000
        /*0070*/ 	.short	0x0004
        /*0072*/ 	.short	0x0020
        /*0074*/ 	.byte	0x00, 0xf0, 0x21, 0x00


	//----- nvinfo : EIATTR_KPARAM_INFO
	.align		4
.L_314:
        /*0078*/ 	.byte	0x04, 0x17
        /*007a*/ 	.short	(.L_316 - .L_315)
.L_315:
        /*007c*/ 	.word	0x00000000
        /*0080*/ 	.short	0x0003
        /*0082*/ 	.short	0x0018
        /*0084*/ 	.byte	0x00, 0xf5, 0x21, 0x00


	//----- nvinfo : EIATTR_KPARAM_INFO
	.align		4
.L_316:
        /*0088*/ 	.byte	0x04, 0x17
        /*008a*/ 	.short	(.L_318 - .L_317)
.L_317:
        /*008c*/ 	.word	0x00000000
        /*0090*/ 	.short	0x0002
        /*0092*/ 	.short	0x0010
        /*0094*/ 	.byte	0x00, 0xf0, 0x21, 0x00


	//----- nvinfo : EIATTR_KPARAM_INFO
	.align		4
.L_318:
        /*0098*/ 	.byte	0x04, 0x17
        /*009a*/ 	.short	(.L_320 - .L_319)
.L_319:
        /*009c*/ 	.word	0x00000000
        /*00a0*/ 	.short	0x0001
        /*00a2*/ 	.short	0x0008
        /*00a4*/ 	.byte	0x00, 0xf5, 0x21, 0x00


	//----- nvinfo : EIATTR_KPARAM_INFO
	.align		4
.L_320:
        /*00a8*/ 	.byte	0x04, 0x17
        /*00aa*/ 	.short	(.L_322 - .L_321)
.L_321:
        /*00ac*/ 	.word	0x00000000
        /*00b0*/ 	.short	0x0000
        /*00b2*/ 	.short	0x0000
        /*00b4*/ 	.byte	0x00, 0xf0, 0x21, 0x00


	//----- nvinfo : EIATTR_SPARSE_MMA_MASK
	.align		4
.L_322:
        /*00b8*/ 	.byte	0x03, 0x50
        /*00ba*/ 	.short	0x0000


	//----- nvinfo : EIATTR_MAXREG_COUNT
	.align		4
        /*00bc*/ 	.byte	0x03, 0x1b
        /*00be*/ 	.short	0x00ff


	//----- nvinfo : EIATTR_NUM_BARRIERS
	.align		4
        /*00c0*/ 	.byte	0x02, 0x4c
        /*00c2*/ 	.byte	0x01
	.zero		1


	//----- nvinfo : EIATTR_MERCURY_ISA_VERSION
	.align		4
        /*00c4*/ 	.byte	0x03, 0x5f
        /*00c6*/ 	.short	0x0101


	//----- nvinfo : EIATTR_UNUSED_LOAD_BYTE_OFFSET
	.align		4
        /*00c8*/ 	.byte	0x04, 0x44
        /*00ca*/ 	.short	(.L_324 - .L_323)


	//   ....[0]....
.L_323:
        /*00cc*/ 	.word	0x00004b60
        /*00d0*/ 	.word	0x0000fff0


	//----- nvinfo : EIATTR_COOP_GROUP_MASK_REGIDS
	.align		4
.L_324:
        /*00d4*/ 	.byte	0x04, 0x29
        /*00d6*/ 	.short	(.L_326 - .L_325)


	//   ....[0]....
.L_325:
        /*00d8*/ 	.word	0xffffffff


	//   ....[1]....
        /*00dc*/ 	.word	0xffffffff


	//   ....[2]....
        /*00e0*/ 	.word	0xffffffff


	//   ....[3]....
        /*00e4*/ 	.word	0xffffffff


	//   ....[4]....
        /*00e8*/ 	.word	0xffffffff


	//   ....[5]....
        /*00ec*/ 	.word	0xffffffff


	//   ....[6]....
        /*00f0*/ 	.word	0xffffffff


	//   ....[7]....
        /*00f4*/ 	.word	0xffffffff


	//   ....[8]....
        /*00f8*/ 	.word	0xffffffff


	//   ....[9]....
        /*00fc*/ 	.word	0xffffffff


	//   ....[10]....
        /*0100*/ 	.word	0xffffffff


	//   ....[11]....
        /*0104*/ 	.word	0xffffffff


	//   ....[12]....
        /*0108*/ 	.word	0xffffffff


	//   ....[13]....
        /*010c*/ 	.word	0xffffffff


	//   ....[14]....
        /*0110*/ 	.word	0xffffffff


	//   ....[15]....
        /*0114*/ 	.word	0xffffffff


	//   ....[16]....
        /*0118*/ 	.word	0xffffffff


	//   ....[17]....
        /*011c*/ 	.word	0xffffffff


	//   ....[18]....
        /*0120*/ 	.word	0xffffffff


	//   ....[19]....
        /*0124*/ 	.word	0xffffffff


	//   ....[20]....
        /*0128*/ 	.word	0xffffffff


	//   ....[21]....
        /*012c*/ 	.word	0xffffffff


	//   ....[22]....
        /*0130*/ 	.word	0xffffffff


	//   ....[23]....
        /*0134*/ 	.word	0xffffffff


	//   ....[24]....
        /*0138*/ 	.word	0xffffffff


	//   ....[25]....
        /*013c*/ 	.word	0xffffffff


	//   ....[26]....
        /*0140*/ 	.word	0xffffffff


	//   ....[27]....
        /*0144*/ 	.word	0xffffffff


	//   ....[28]....
        /*0148*/ 	.word	0xffffffff


	//   ....[29]....
        /*014c*/ 	.word	0xffffffff


	//   ....[30]....
        /*0150*/ 	.word	0xffffffff


	//   ....[31]....
        /*0154*/ 	.word	0xffffffff


	//   ....[32]....
        /*0158*/ 	.word	0xffffffff


	//   ....[33]....
        /*015c*/ 	.word	0xffffffff


	//   ....[34]....
        /*0160*/ 	.word	0xffffffff


	//   ....[35]....
        /*0164*/ 	.word	0xffffffff


	//   ....[36]....
        /*0168*/ 	.word	0xffffffff


	//   ....[37]....
        /*016c*/ 	.word	0xffffffff


	//   ....[38]....
        /*0170*/ 	.word	0xffffffff


	//   ....[39]....
        /*0174*/ 	.word	0xffffffff


	//   ....[40]....
        /*0178*/ 	.word	0xffffffff


	//   ....[41]....
        /*017c*/ 	.word	0xffffffff


	//   ....[42]....
        /*0180*/ 	.word	0xffffffff


	//   ....[43]....
        /*0184*/ 	.word	0xffffffff


	//   ....[44]....
        /*0188*/ 	.word	0xffffffff


	//   ....[45]....
        /*018c*/ 	.word	0xffffffff


	//   ....[46]....
        /*0190*/ 	.word	0xffffffff


	//   ....[47]....
        /*0194*/ 	.word	0xffffffff


	//   ....[48]....
        /*0198*/ 	.word	0xffffffff


	//   ....[49]....
        /*019c*/ 	.word	0xffffffff


	//   ....[50]....
        /*01a0*/ 	.word	0xffffffff


	//   ....[51]....
        /*01a4*/ 	.word	0xffffffff


	//   ....[52]....
        /*01a8*/ 	.word	0xffffffff


	//   ....[53]....
        /*01ac*/ 	.word	0xffffffff


	//   ....[54]....
        /*01b0*/ 	.word	0xffffffff


	//   ....[55]....
        /*01b4*/ 	.word	0xffffffff


	//   ....[56]....
        /*01b8*/ 	.word	0x05000016


	//   ....[57]....
        /*01bc*/ 	.word	0x05000016


	//   ....[58]....
        /*01c0*/ 	.word	0x05000016


	//   ....[59]....
        /*01c4*/ 	.word	0x05000016


	//   ....[60]....
        /*01c8*/ 	.word	0x05000016


	//   ....[61]....
        /*01cc*/ 	.word	0x05000016


	//   ....[62]....
        /*01d0*/ 	.word	0x05000016


	//   ....[63]....
        /*01d4*/ 	.word	0x05000016


	//   ....[64]....
        /*01d8*/ 	.word	0x05000016


	//   ....[65]....
        /*01dc*/ 	.word	0x05000016


	//   ....[66]....
        /*01e0*/ 	.word	0x05000016


	//   ....[67]....
        /*01e4*/ 	.word	0x05000016


	//   ....[68]....
        /*01e8*/ 	.word	0x05000016


	//   ....[69]....
        /*01ec*/ 	.word	0x05000016


	//   ....[70]....
        /*01f0*/ 	.word	0x05000016


	//   ....[71]....
        /*01f4*/ 	.word	0x05000016


	//   ....[72]....
        /*01f8*/ 	.word	0x05000016


	//   ....[73]....
        /*01fc*/ 	.word	0x05000016


	//   ....[74]....
        /*0200*/ 	.word	0x05000016


	//   ....[75]....
        /*0204*/ 	.word	0x05000016


	//   ....[76]....
        /*0208*/ 	.word	0x05000016


	//   ....[77]....
        /*020c*/ 	.word	0x05000016


	//   ....[78]....
        /*0210*/ 	.word	0x05000016


	//   ....[79]....
        /*0214*/ 	.word	0x05000016


	//   ....[80]....
        /*0218*/ 	.word	0x05000016


	//   ....[81]....
        /*021c*/ 	.word	0x05000016


	//   ....[82]....
        /*0220*/ 	.word	0x05000016


	//   ....[83]....
        /*0224*/ 	.word	0x05000016


	//   ....[84]....
        /*0228*/ 	.word	0x05000016


	//   ....[85]....
        /*022c*/ 	.word	0x05000016


	//   ....[86]....
        /*0230*/ 	.word	0x05000016


	//   ....[87]....
        /*0234*/ 	.word	0x05000016


	//   ....[88]....
        /*0238*/ 	.word	0x05000016


	//   ....[89]....
        /*023c*/ 	.word	0x05000016


	//   ....[90]....
        /*0240*/ 	.word	0x05000016


	//   ....[91]....
        /*0244*/ 	.word	0x05000016


	//----- nvinfo : EIATTR_COOP_GROUP_INSTR_OFFSETS
	.align		4
.L_326:
        /*0248*/ 	.byte	0x04, 0x28
        /*024a*/ 	.short	(.L_328 - .L_327)


	//   ....[0]....
.L_327:
        /*024c*/ 	.word	0x00000320


	//   ....[1]....
        /*0250*/ 	.word	0x00000340


	//   ....[2]....
        /*0254*/ 	.word	0x00000360


	//   ....[3]....
        /*0258*/ 	.word	0x00000380


	//   ....[4]....
        /*025c*/ 	.word	0x000003b0


	//   ....[5]....
        /*0260*/ 	.word	0x00001390


	//   ....[6]....
        /*0264*/ 	.word	0x000013b0


	//   ....[7]....
        /*0268*/ 	.word	0x000013d0


	//   ....[8]....
        /*026c*/ 	.word	0x000013f0


	//   ....[9]....
        /*0270*/ 	.word	0x00001410


	//   ....[10]....
        /*0274*/ 	.word	0x000016c0


	//   ....[11]....
        /*0278*/ 	.word	0x00001790


	//   ....[12]....
        /*027c*/ 	.word	0x000017f0


	//   ....[13]....
        /*0280*/ 	.word	0x00001870


	//   ....[14]....
        /*0284*/ 	.word	0x000018c0


	//   ....[15]....
        /*0288*/ 	.word	0x00001910


	//   ....[16]....
        /*028c*/ 	.word	0x00001960


	//   ....[17]....
        /*0290*/ 	.word	0x000019c0


	//   ....[18]....
        /*0294*/ 	.word	0x000019e0


	//   ....[19]....
        /*0298*/ 	.word	0x00001aa0


	//   ....[20]....
        /*029c*/ 	.word	0x00001b80


	//   ....[21]....
        /*02a0*/ 	.word	0x00001bd0


	//   ....[22]....
        /*02a4*/ 	.word	0x00001c30


	//   ....[23]....
        /*02a8*/ 	.word	0x00001c90


	//   ....[24]....
        /*02ac*/ 	.word	0x00001cd0


	//   ....[25]....
        /*02b0*/ 	.word	0x00001d10


	//   ....[26]....
        /*02b4*/ 	.word	0x00001d50


	//   ....[27]....
        /*02b8*/ 	.word	0x00001d60


	//   ....[28]....
        /*02bc*/ 	.word	0x00002f10


	//   ....[29]....
        /*02c0*/ 	.word	0x00002f30


	//   ....[30]....
        /*02c4*/ 	.word	0x00002f50


	//   ....[31]....
        /*02c8*/ 	.word	0x00002f70


	//   ....[32]....
        /*02cc*/ 	.word	0x00002f90


	//   ....[33]....
        /*02d0*/ 	.word	0x00003fb0


	//   ....[34]....
        /*02d4*/ 	.word	0x00003fd0


	//   ....[35]....
        /*02d8*/ 	.word	0x00003ff0


	//   ....[36]....
        /*02dc*/ 	.word	0x00004010


	//   ....[37]....
        /*02e0*/ 	.word	0x00004030


	//   ....[38]....
        /*02e4*/ 	.word	0x000042f0


	//   ....[39]....
        /*02e8*/ 	.word	0x000043c0


	//   ....[40]....
        /*02ec*/ 	.word	0x00004420


	//   ....[41]....
        /*02f0*/ 	.word	0x000044a0


	//   ....[42]....
        /*02f4*/ 	.word	0x00004500


	//   ....[43]....
        /*02f8*/ 	.word	0x00004550


	//   ....[44]....
        /*02fc*/ 	.word	0x000045a0


	//   ....[45]....
        /*0300*/ 	.word	0x000045f0


	//   ....[46]....
        /*0304*/ 	.word	0x00004610


	//   ....[47]....
        /*0308*/ 	.word	0x000046c0


	//   ....[48]....
        /*030c*/ 	.word	0x00004790


	//   ....[49]....
        /*0310*/ 	.word	0x000047e0


	//   ....[50]....
        /*0314*/ 	.word	0x00004840


	//   ....[51]....
        /*0318*/ 	.word	0x000048a0


	//   ....[52]....
        /*031c*/ 	.word	0x000048e0


	//   ....[53]....
        /*0320*/ 	.word	0x00004920


	//   ....[54]....
        /*0324*/ 	.word	0x00004960


	//   ....[55]....
        /*0328*/ 	.word	0x00004970


	//   ....[56]....
        /*032c*/ 	.word	0x000059d0


	//   ....[57]....
        /*0330*/ 	.word	0x00005a60


	//   ....[58]....
        /*0334*/ 	.word	0x00005b00


	//   ....[59]....
        /*0338*/ 	.word	0x00005be0


	//   ....[60]....
        /*033c*/ 	.word	0x00005c80


	//   ....[61]....
        /*0340*/ 	.word	0x00005d00


	//   ....[62]....
        /*0344*/ 	.word	0x00005db0


	//   ....[63]....
        /*0348*/ 	.word	0x00005e30


	//   ....[64]....
        /*034c*/ 	.word	0x00005e60


	//   ....[65]....
        /*0350*/ 	.word	0x00005f20


	//   ....[66]....
        /*0354*/ 	.word	0x00005fb0


	//   ....[67]....
        /*0358*/ 	.word	0x00006040


	//   ....[68]....
        /*035c*/ 	.word	0x00006100


	//   ....[69]....
        /*0360*/ 	.word	0x00006190


	//   ....[70]....
        /*0364*/ 	.word	0x00006210


	//   ....[71]....
        /*0368*/ 	.word	0x00006290


	//   ....[72]....
        /*036c*/ 	.word	0x00006310


	//   ....[73]....
        /*0370*/ 	.word	0x00006380


	//   ....[74]....
        /*0374*/ 	.word	0x00006400


	//   ....[75]....
        /*0378*/ 	.word	0x00006480


	//   ....[76]....
        /*037c*/ 	.word	0x00006510


	//   ....[77]....
        /*0380*/ 	.word	0x000065f0


	//   ....[78]....
        /*0384*/ 	.word	0x00006680


	//   ....[79]....
        /*0388*/ 	.word	0x00006710


	//   ....[80]....
        /*038c*/ 	.word	0x000067a0


	//   ....[81]....
        /*0390*/ 	.word	0x00006820


	//   ....[82]....
        /*0394*/ 	.word	0x00006850


	//   ....[83]....
        /*0398*/ 	.word	0x00006910


	//   ....[84]....
        /*039c*/ 	.word	0x00006990


	//   ....[85]....
        /*03a0*/ 	.word	0x00006a10


	//   ....[86]....
        /*03a4*/ 	.word	0x00006ad0


	//   ....[87]....
        /*03a8*/ 	.word	0x00006b60


	//   ....[88]....
        /*03ac*/ 	.word	0x00006be0


	//   ....[89]....
        /*03b0*/ 	.word	0x00006c60


	//   ....[90]....
        /*03b4*/ 	.word	0x00006ce0


	//   ....[91]....
        /*03b8*/ 	.word	0x00006d40


	//----- nvinfo : EIATTR_VRC_CTA_INIT_COUNT
	.align		4
.L_328:
        /*03bc*/ 	.byte	0x02, 0x4a
	.zero		1
	.zero		1


	//----- nvinfo : EIATTR_EXIT_INSTR_OFFSETS
	.align		4
        /*03c0*/ 	.byte	0x04, 0x1c
        /*03c2*/ 	.short	(.L_330 - .L_329)


	//   ....[0]....
.L_329:
        /*03c4*/ 	.word	0x000007c0


	//   ....[1]....
        /*03c8*/ 	.word	0x000008b0


	//   ....[2]....
        /*03cc*/ 	.word	0x000009e0


	//   ....[3]....
        /*03d0*/ 	.word	0x00000c60


	//   ....[4]....
        /*03d4*/ 	.word	0x00001100


	//   ....[5]....
        /*03d8*/ 	.word	0x00002220


	//   ....[6]....
        /*03dc*/ 	.word	0x00002310


	//   ....[7]....
        /*03e0*/ 	.word	0x00002470


	//   ....[8]....
        /*03e4*/ 	.word	0x000026f0


	//   ....[9]....
        /*03e8*/ 	.word	0x00002bd0


	//   ....[10]....
        /*03ec*/ 	.word	0x000057f0


	//   ....[11]....
        /*03f0*/ 	.word	0x000058d0


	//   ....[12]....
        /*03f4*/ 	.word	0x00005980


	//----- nvinfo : EIATTR_MAX_THREADS
	.align		4
.L_330:
        /*03f8*/ 	.byte	0x04, 0x05
        /*03fa*/ 	.short	(.L_332 - .L_331)
.L_331:
        /*03fc*/ 	.word	0x00000080
        /*0400*/ 	.word	0x00000001
        /*0404*/ 	.word	0x00000001


	//----- nvinfo : EIATTR_CRS_STACK_SIZE
	.align		4
.L_332:
        /*0408*/ 	.byte	0x04, 0x1e
        /*040a*/ 	.short	(.L_334 - .L_333)
.L_333:
        /*040c*/ 	.word	0x00000000


	//----- nvinfo : EIATTR_CBANK_PARAM_SIZE
	.align		4
.L_334:
        /*0410*/ 	.byte	0x03, 0x19
        /*0412*/ 	.short	0x0068


	//----- nvinfo : EIATTR_PARAM_CBANK
	.align		4
        /*0414*/ 	.byte	0x04, 0x0a
        /*0416*/ 	.short	(.L_336 - .L_335)
	.align		4
.L_335:
        /*0418*/ 	.word	index@(.nv.constant0._ZN3cub18CUB_300001_SM_10006detail6select23DeviceSelectSweepKernelINS2_10policy_hubI5MovieNS0_8NullTypeEiLb0ELNS0_10SelectImplE1EE10Policy1000EN6thrust24THRUST_300001_SM_1000_NS6detail15normal_iteratorINSB_10device_ptrIS5_EEEEPS6_SG_PlNS0_13ScanTileStateIiLb1EEEN4cuda3std3__410__not_fn_tI14IsNotOvernightEES6_iNS2_19streaming_context_tIlLb1EEELS7_1EEEvT0_T1_T2_T3_T4_T5_T6_T7_iT8_NS1_7vsmem_tE)
        /*041c*/ 	.short	0x0380
        /*041e*/ 	.short	0x0068


	//----- nvinfo : EIATTR_SW_WAR
	.align		4
.L_336:
        /*0420*/ 	.byte	0x04, 0x36
        /*0422*/ 	.short	(.L_338 - .L_337)
.L_337:
        /*0424*/ 	.word	0x00000008
.L_338:


//--------------------- .nv.info._ZN3cub18CUB_300001_SM_10006detail4scan23DeviceCompactInitKernelINS0_13ScanTileStateIiLb1EEEPlEEvT_iT0_ --------------------------
	.section	.nv.info._ZN3cub18CUB_300001_SM_10006detail4scan23DeviceCompactInitKernelINS0_13ScanTileStateIiLb1EEEPlEEvT_iT0_,"",@"SHT_CUDA_INFO"
	.sectionflags	@""
	.align	4


	//----- nvinfo : EIATTR_CUDA_API_VERSION
	.align		4
        /*0000*/ 	.byte	0x04, 0x37
        /*0002*/ 	.short	(.L_340 - .L_339)
.L_339:
        /*0004*/ 	.word	0x00000082


	//----- nvinfo : EIATTR_KPARAM_INFO
	.align		4
.L_340:
        /*0008*/ 	.byte	0x04, 0x17
        /*000a*/ 	.short	(.L_342 - .L_341)
.L_341:
        /*000c*/ 	.word	0x00000000
        /*0010*/ 	.short	0x0002
        /*0012*/ 	.short	0x0010
        /*0014*/ 	.byte	0x00, 0xf5, 0x21, 0x00


	//----- nvinfo : EIATTR_KPARAM_INFO
	.align		4
.L_342:
        /*0018*/ 	.byte	0x04, 0x17
        /*001a*/ 	.short	(.L_344 - .L_343)
.L_343:
        /*001c*/ 	.word	0x00000000
        /*0020*/ 	.short	0x0001
        /*0022*/ 	.short	0x0008
        /*0024*/ 	.byte	0x00, 0xf0, 0x11, 0x00


	//----- nvinfo : EIATTR_KPARAM_INFO
	.align		4
.L_344:
        /*0028*/ 	.byte	0x04, 0x17
        /*002a*/ 	.short	(.L_346 - .L_345)
.L_345:
        /*002c*/ 	.word	0x00000000
        /*0030*/ 	.short	0x0000
        /*0032*/ 	.short	0x0000
        /*0034*/ 	.byte	0x00, 0xf0, 0x21, 0x00


	//----- nvinfo : EIATTR_SPARSE_MMA_MASK
	.align		4
.L_346:
        /*0038*/ 	.byte	0x03, 0x50
        /*003a*/ 	.short	0x0000


	//----- nvinfo : EIATTR_MAXREG_COUNT
	.align		4
        /*003c*/ 	.byte	0x03, 0x1b
        /*003e*/ 	.short	0x00ff


	//----- nvinfo : EIATTR_MERCURY_ISA_VERSION
	.align		4
        /*0040*/ 	.byte	0x03, 0x5f
        /*0042*/ 	.short	0x0101


	//----- nvinfo : EIATTR_VRC_CTA_INIT_COUNT
	.align		4
        /*0044*/ 	.byte	0x02, 0x4a
	.zero		1
	.zero		1


	//----- nvinfo : EIATTR_EXIT_INSTR_OFFSETS
	.align		4
        /*0048*/ 	.byte	0x04, 0x1c
        /*004a*/ 	.short	(.L_348 - .L_347)


	//   ....[0]....
.L_347:
        /*004c*/ 	.word	0x00000130


	//   ....[1]....
        /*0050*/ 	.word	0x00000160


	//----- nvinfo : EIATTR_CBANK_PARAM_SIZE
	.align		4
.L_348:
        /*0054*/ 	.byte	0x03, 0x19
        /*0056*/ 	.short	0x0018


	//----- nvinfo : EIATTR_PARAM_CBANK
	.align		4
        /*0058*/ 	.byte	0x04, 0x0a
        /*005a*/ 	.short	(.L_350 - .L_349)
	.align		4
.L_349:
        /*005c*/ 	.word	index@(.nv.constant0._ZN3cub18CUB_300001_SM_10006detail4scan23DeviceCompactInitKernelINS0_13ScanTileStateIiLb1EEEPlEEvT_iT0_)
        /*0060*/ 	.short	0x0380
        /*0062*/ 	.short	0x0018


	//----- nvinfo : EIATTR_SW_WAR
	.align		4
.L_350:
        /*0064*/ 	.byte	0x04, 0x36
        /*0066*/ 	.short	(.L_352 - .L_351)
.L_351:
        /*0068*/ 	.word	0x00000008
.L_352:


//--------------------- .nv.info._ZN3cub18CUB_300001_SM_10006detail11EmptyKernelIvEEvv --------------------------
	.section	.nv.info._ZN3cub18CUB_300001_SM_10006detail11EmptyKernelIvEEvv,"",@"SHT_CUDA_INFO"
	.sectionflags	@""
	.align	4


	//----- nvinfo : EIATTR_CUDA_API_VERSION
	.align		4
        /*0000*/ 	.byte	0x04, 0x37
        /*0002*/ 	.short	(.L_354 - .L_353)
.L_353:
        /*0004*/ 	.word	0x00000082


	//----- nvinfo : EIATTR_SPARSE_MMA_MASK
	.align		4
.L_354:
        /*0008*/ 	.byte	0x03, 0x50
        /*000a*/ 	.short	0x0000


	//----- nvinfo : EIATTR_MAXREG_COUNT
	.align		4
        /*000c*/ 	.byte	0x03, 0x1b
        /*000e*/ 	.short	0x00ff


	//----- nvinfo : EIATTR_MERCURY_ISA_VERSION
	.align		4
        /*0010*/ 	.byte	0x03, 0x5f
        /*0012*/ 	.short	0x0101


	//----- nvinfo : EIATTR_VRC_CTA_INIT_COUNT
	.align		4
        /*0014*/ 	.byte	0x02, 0x4a
	.zero		1
	.zero		1


	//----- nvinfo : EIATTR_EXIT_INSTR_OFFSETS
	.align		4
        /*0018*/ 	.byte	0x04, 0x1c
        /*001a*/ 	.short	(.L_356 - .L_355)


	//   ....[0]....
.L_355:
        /*001c*/ 	.word	0x00000010


	//----- nvinfo : EIATTR_SW_WAR
	.align		4
.L_356:
        /*0020*/ 	.byte	0x04, 0x36
        /*0022*/ 	.short	(.L_358 - .L_357)
.L_357:
        /*0024*/ 	.word	0x00000008
.L_358:


//--------------------- .nv.callgraph             --------------------------
	.section	.nv.callgraph,"",@"SHT_CUDA_CALLGRAPH"
	.align	4
	.sectionentsize	8
	.align		4
        /*0000*/ 	.word	0x00000000
	.align		4
        /*0004*/ 	.word	0xffffffff
	.align		4
        /*0008*/ 	.word	0x00000000
	.align		4
        /*000c*/ 	.word	0xfffffffe
	.align		4
        /*0010*/ 	.word	0x00000000
	.align		4
        /*0014*/ 	.word	0xfffffffd
	.align		4
        /*0018*/ 	.word	0x00000000
	.align		4
        /*001c*/ 	.word	0xfffffffc


//--------------------- .nv.constant4             --------------------------
	.section	.nv.constant4,"a",@progbits
	.align	8
	.align		8
.nv.constant4:
        /*0000*/ 	.dword	_ZN34_INTERNAL_752f0cc2_4_k_cu_8ea76d814cuda3std3__45__cpo5beginE
	.align		8
        /*0008*/ 	.dword	_ZN34_INTERNAL_752f0cc2_4_k_cu_8ea76d814cuda3std3__45__cpo3endE
	.align		8
        /*0010*/ 	.dword	_ZN34_INTERNAL_752f0cc2_4_k_cu_8ea76d814cuda3std3__45__cpo6cbeginE
	.align		8
        /*0018*/ 	.dword	_ZN34_INTERNAL_752f0cc2_4_k_cu_8ea76d814cuda3std3__45__cpo4cendE
	.align		8
        /*0020*/ 	.dword	_ZN34_INTERNAL_752f0cc2_4_k_cu_8ea76d814cuda3std3__45__cpo6rbeginE
	.align		8
        /*0028*/ 	.dword	_ZN34_INTERNAL_752f0cc2_4_k_cu_8ea76d814cuda3std3__45__cpo4rendE
	.align		8
        /*0030*/ 	.dword	_ZN34_INTERNAL_752f0cc2_4_k_cu_8ea76d814cuda3std3__45__cpo7crbeginE
	.align		8
        /*0038*/ 	.dword	_ZN34_INTERNAL_752f0cc2_4_k_cu_8ea76d814cuda3std3__45__cpo5crendE
	.align		8
        /*0040*/ 	.dword	_ZN34_INTERNAL_752f0cc2_4_k_cu_8ea76d814cuda3std3__436_GLOBAL__N__752f0cc2_4_k_cu_8ea76d816ignoreE
	.align		8
        /*0048*/ 	.dword	_ZN34_INTERNAL_752f0cc2_4_k_cu_8ea76d814cuda3std3__419piecewise_constructE
	.align		8
        /*0050*/ 	.dword	_ZN34_INTERNAL_752f0cc2_4_k_cu_8ea76d814cuda3std3__48in_placeE
	.align		8
        /*0058*/ 	.dword	_ZN34_INTERNAL_752f0cc2_4_k_cu_8ea76d814cuda3std3__420unreachable_sentinelE
	.align		8
        /*0060*/ 	.dword	_ZN34_INTERNAL_752f0cc2_4_k_cu_8ea76d814cuda3std3__47nulloptE
	.align		8
        /*0068*/ 	.dword	_ZN34_INTERNAL_752f0cc2_4_k_cu_8ea76d814cuda3std3__48unexpectE
	.align		8
        /*0070*/ 	.dword	_ZN34_INTERNAL_752f0cc2_4_k_cu_8ea76d814cuda3std6ranges3__45__cpo4swapE
	.align		8
        /*0078*/ 	.dword	_ZN34_INTERNAL_752f0cc2_4_k_cu_8ea76d814cuda3std6ranges3__45__cpo9iter_moveE
	.align		8
        /*0080*/ 	.dword	_ZN34_INTERNAL_752f0cc2_4_k_cu_8ea76d814cuda3std6ranges3__45__cpo5beginE
	.align		8
        /*0088*/ 	.dword	_ZN34_INTERNAL_752f0cc2_4_k_cu_8ea76d814cuda3std6ranges3__45__cpo3endE
	.align		8
        /*0090*/ 	.dword	_ZN34_INTERNAL_752f0cc2_4_k_cu_8ea76d814cuda3std6ranges3__45__cpo6cbeginE
	.align		8
        /*0098*/ 	.dword	_ZN34_INTERNAL_752f0cc2_4_k_cu_8ea76d814cuda3std6ranges3__45__cpo4cendE
	.align		8
        /*00a0*/ 	.dword	_ZN34_INTERNAL_752f0cc2_4_k_cu_8ea76d814cuda3std6ranges3__45__cpo7advanceE
	.align		8
        /*00a8*/ 	.dword	_ZN34_INTERNAL_752f0cc2_4_k_cu_8ea76d814cuda3std6ranges3__45__cpo9iter_swapE
	.align		8
        /*00b0*/ 	.dword	_ZN34_INTERNAL_752f0cc2_4_k_cu_8ea76d814cuda3std6ranges3__45__cpo4nextE
	.align		8
        /*00b8*/ 	.dword	_ZN34_INTERNAL_752f0cc2_4_k_cu_8ea76d814cuda3std6ranges3__45__cpo4prevE
	.align		8
        /*00c0*/ 	.dword	_ZN34_INTERNAL_752f0cc2_4_k_cu_8ea76d814cuda3std6ranges3__45__cpo4dataE
	.align		8
        /*00c8*/ 	.dword	_ZN34_INTERNAL_752f0cc2_4_k_cu_8ea76d814cuda3std6ranges3__45__cpo5cdataE
	.align		8
        /*00d0*/ 	.dword	_ZN34_INTERNAL_752f0cc2_4_k_cu_8ea76d814cuda3std6ranges3__45__cpo4sizeE
	.align		8
        /*00d8*/ 	.dword	_ZN34_INTERNAL_752f0cc2_4_k_cu_8ea76d814cuda3std6ranges3__45__cpo5ssizeE
	.align		8
        /*00e0*/ 	.dword	_ZN34_INTERNAL_752f0cc2_4_k_cu_8ea76d814cuda3std6ranges3__45__cpo8distanceE
	.align		8
        /*00e8*/ 	.dword	_ZN34_INTERNAL_752f0cc2_4_k_cu_8ea76d816thrust24THRUST_300001_SM_1000_NS8cuda_cub3parE
	.align		8
        /*00f0*/ 	.dword	_ZN34_INTERNAL_752f0cc2_4_k_cu_8ea76d816thrust24THRUST_300001_SM_1000_NS8cuda_cub10par_nosyncE
	.align		8
        /*00f8*/ 	.dword	_ZN34_INTERNAL_752f0cc2_4_k_cu_8ea76d816thrust24THRUST_300001_SM_1000_NS6system6detail10sequential3seqE
	.align		8
        /*0100*/ 	.dword	_ZN34_INTERNAL_752f0cc2_4_k_cu_8ea76d816thrust24THRUST_300001_SM_1000_NS6system3cpp3parE
	.align		8
        /*0108*/ 	.dword	_ZN34_INTERNAL_752f0cc2_4_k_cu_8ea76d816thrust24THRUST_300001_SM_1000_NS12placeholders2_1E
	.align		8
        /*0110*/ 	.dword	_ZN34_INTERNAL_752f0cc2_4_k_cu_8ea76d816thrust24THRUST_300001_SM_1000_NS12placeholders2_2E
	.align		8
        /*0118*/ 	.dword	_ZN34_INTERNAL_752f0cc2_4_k_cu_8ea76d816thrust24THRUST_300001_SM_1000_NS12placeholders2_3E
	.align		8
        /*0120*/ 	.dword	_ZN34_INTERNAL_752f0cc2_4_k_cu_8ea76d816thrust24THRUST_300001_SM_1000_NS12placeholders2_4E
	.align		8
        /*0128*/ 	.dword	_ZN34_INTERNAL_752f0cc2_4_k_cu_8ea76d816thrust24THRUST_300001_SM_1000_NS12placeholders2_5E
	.align		8
        /*0130*/ 	.dword	_ZN34_INTERNAL_752f0cc2_4_k_cu_8ea76d816thrust24THRUST_300001_SM_1000_NS12placeholders2_6E
	.align		8
        /*0138*/ 	.dword	_ZN34_INTERNAL_752f0cc2_4_k_cu_8ea76d816thrust24THRUST_300001_SM_1000_NS12placeholders2_7E
	.align		8
        /*0140*/ 	.dword	_ZN34_INTERNAL_752f0cc2_4_k_cu_8ea76d816thrust24THRUST_300001_SM_1000_NS12placeholders2_8E
	.align		8
        /*0148*/ 	.dword	_ZN34_INTERNAL_752f0cc2_4_k_cu_8ea76d816thrust24THRUST_300001_SM_1000_NS12placeholders2_9E
	.align		8
        /*0150*/ 	.dword	_ZN34_INTERNAL_752f0cc2_4_k_cu_8ea76d816thrust24THRUST_300001_SM_1000_NS12placeholders3_10E
	.align		8
        /*0158*/ 	.dword	_ZN34_INTERNAL_752f0cc2_4_k_cu_8ea76d816thrust24THRUST_300001_SM_1000_NS3seqE
	.align		8
        /*0160*/ 	.dword	_ZN34_INTERNAL_752f0cc2_4_k_cu_8ea76d816thrust24THRUST_300001_SM_1000_NS6deviceE


//--------------------- .text._ZN3cub18CUB_300001_SM_10006detail10merge_sort26DeviceMergeSortMergeKernelINS2_10policy_hubIN6thrust24THRUST_300001_SM_1000_NS6detail15normal_iteratorINS6_10device_ptrI5MovieEEEEE9Policy600ESC_PNS0_8NullTypeESC_SG_m14CompareEndTimeSA_SF_EEvbT2_T3_T4_PT6_PT7_T5_PSK_SK_NS1_7vsmem_tE --------------------------
	.section	.text._ZN3cub18CUB_300001_SM_10006detail10merge_sort26DeviceMergeSortMergeKernelINS2_10policy_hubIN6thrust24THRUST_300001_SM_1000_NS6detail15normal_iteratorINS6_10device_ptrI5MovieEEEEE9Policy600ESC_PNS0_8NullTypeESC_SG_m14CompareEndTimeSA_SF_EEvbT2_T3_T4_PT6_PT7_T5_PSK_SK_NS1_7vsmem_tE,"ax",@progbits
	.align	128
        .global         _ZN3cub18CUB_300001_SM_10006detail10merge_sort26DeviceMergeSortMergeKernelINS2_10policy_hubIN6thrust24THRUST_300001_SM_1000_NS6detail15normal_iteratorINS6_10device_ptrI5MovieEEEEE9Policy600ESC_PNS0_8NullTypeESC_SG_m14CompareEndTimeSA_SF_EEvbT2_T3_T4_PT6_PT7_T5_PSK_SK_NS1_7vsmem_tE
        .type           _ZN3cub18CUB_300001_SM_10006detail10merge_sort26DeviceMergeSortMergeKernelINS2_10policy_hubIN6thrust24THRUST_300001_SM_1000_NS6detail15normal_iteratorINS6_10device_ptrI5MovieEEEEE9Policy600ESC_PNS0_8NullTypeESC_SG_m14CompareEndTimeSA_SF_EEvbT2_T3_T4_PT6_PT7_T5_PSK_SK_NS1_7vsmem_tE,@function
        .size           _ZN3cub18CUB_300001_SM_10006detail10merge_sort26DeviceMergeSortMergeKernelINS2_10policy_hubIN6thrust24THRUST_300001_SM_1000_NS6detail15normal_iteratorINS6_10device_ptrI5MovieEEEEE9Policy600ESC_PNS0_8NullTypeESC_SG_m14CompareEndTimeSA_SF_EEvbT2_T3_T4_PT6_PT7_T5_PSK_SK_NS1_7vsmem_tE,(.L_x_266 - _ZN3cub18CUB_300001_SM_10006detail10merge_sort26DeviceMergeSortMergeKernelINS2_10policy_hubIN6thrust24THRUST_300001_SM_1000_NS6detail15normal_iteratorINS6_10device_ptrI5MovieEEEEE9Policy600ESC_PNS0_8NullTypeESC_SG_m14CompareEndTimeSA_SF_EEvbT2_T3_T4_PT6_PT7_T5_PSK_SK_NS1_7vsmem_tE)
        .other          _ZN3cub18CUB_300001_SM_10006detail10merge_sort26DeviceMergeSortMergeKernelINS2_10policy_hubIN6thrust24THRUST_300001_SM_1000_NS6detail15normal_iteratorINS6_10device_ptrI5MovieEEEEE9Policy600ESC_PNS0_8NullTypeESC_SG_m14CompareEndTimeSA_SF_EEvbT2_T3_T4_PT6_PT7_T5_PSK_SK_NS1_7vsmem_tE,@"STO_CUDA_ENTRY STV_DEFAULT"
_ZN3cub18CUB_300001_SM_10006detail10merge_sort26DeviceMergeSortMergeKernelINS2_10policy_hubIN6thrust24THRUST_300001_SM_1000_NS6detail15normal_iteratorINS6_10device_ptrI5MovieEEEEE9Policy600ESC_PNS0_8NullTypeESC_SG_m14CompareEndTimeSA_SF_EEvbT2_T3_T4_PT6_PT7_T5_PSK_SK_NS1_7vsmem_tE:
.text._ZN3cub18CUB_300001_SM_10006detail10merge_sort26DeviceMergeSortMergeKernelINS2_10policy_hubIN6thrust24THRUST_300001_SM_1000_NS6detail15normal_iteratorINS6_10device_ptrI5MovieEEEEE9Policy600ESC_PNS0_8NullTypeESC_SG_m14CompareEndTimeSA_SF_EEvbT2_T3_T4_PT6_PT7_T5_PSK_SK_NS1_7vsmem_tE:
[----:B------:R-:W-:Y:S01]  /*0000*/  LDC R1, c[0x0][0x37c] ;  /* 0x0000df00ff017b82 */ /* 0x000fe20000000800 */
[----:B------:R-:W0:Y:S01]  /*0010*/  S2R R2, SR_CTAID.X ;  /* 0x0000000000027919 */ /* 0x000e220000002500 */
[----:B------:R-:W1:Y:S01]  /*0020*/  LDCU UR4, c[0x0][0x370] ;  /* 0x00006e00ff0477ac */ /* 0x000e620008000800 */
[----:B------:R-:W2:Y:S01]  /*0030*/  S2R R0, SR_TID.X ;  /* 0x0000000000007919 */ /* 0x000ea20000002100 */
[----:B------:R-:W3:Y:S01]  /*0040*/  LDCU.64 UR6, c[0x0][0x358] ;  /* 0x00006b00ff0677ac */ /* 0x000ee20008000a00 */
[----:B-1----:R-:W-:-:S06]  /*0050*/  UIADD3 UR4, UPT, UPT, UR4, -0x1, URZ ;  /* 0xffffffff04047890 */ /* 0x002fcc000fffe0ff */
[----:B0-----:R-:W-:-:S13]  /*0060*/  ISETP.GE.U32.AND P0, PT, R2, UR4, PT ;  /* 0x0000000402007c0c */ /* 0x001fda000bf06070 */
[----:B--23--:R-:W-:Y:S05]  /*0070*/  @P0 BRA `(.L_x_0) ;  /* 0x0000001c00000947 */ /* 0x00cfea0003800000 */
[----:B------:R-:W0:Y:S01]  /*0080*/  LDC.64 R6, c[0x0][0x3b8] ;  /* 0x0000ee00ff067b82 */ /* 0x000e220000000a00 */
[----:B------:R-:W1:Y:S07]  /*0090*/  LDCU.U8 UR4, c[0x0][0x380] ;  /* 0x00007000ff0477ac */ /* 0x000e6e0008000000 */
[----:B------:R-:W2:Y:S08]  /*00a0*/  LDC.64 R4, c[0x0][0x3c0] ;  /* 0x0000f000ff047b82 */ /* 0x000eb00000000a00 */
[----:B------:R-:W3:Y:S01]  /*00b0*/  LDC.64 R12, c[0x0][0x398] ;  /* 0x0000e600ff0c7b82 */ /* 0x000ee20000000a00 */
[----:B0-----:R-:W-:-:S04]  /*00c0*/  LEA R6, P0, R2, R6, 0x3 ;  /* 0x0000000602067211 */ /* 0x001fc800078018ff */
[----:B------:R-:W-:-:S05]  /*00d0*/  LEA.HI.X R7, R2, R7, RZ, 0x3, P0 ;  /* 0x0000000702077211 */ /* 0x000fca00000f1cff */
[----:B------:R-:W4:Y:S04]  /*00e0*/  LDG.E.64 R8, desc[UR6][R6.64] ;  /* 0x0000000606087981 */ /* 0x000f28000c1e1b00 */
[----:B------:R0:W5:Y:S01]  /*00f0*/  LDG.E.64 R16, desc[UR6][R6.64+0x8] ;  /* 0x0000080606107981 */ /* 0x000162000c1e1b00 */
[----:B--2---:R-:W-:Y:S01]  /*0100*/  IADD3 R3, P1, PT, RZ, -R4, RZ ;  /* 0x80000004ff037210 */ /* 0x004fe20007f3e0ff */
[----:B-1----:R-:W-:Y:S01]  /*0110*/  UPRMT UR4, UR4, 0x8880, URZ ;  /* 0x0000888004047896 */ /* 0x002fe200080000ff */
[----:B------:R-:W-:Y:S02]  /*0120*/  ACQBULK ;  /* 0x000000000000782e */ /* 0x000fe40000000000 */
[CC--:B------:R-:W-:Y:S01]  /*0130*/  LOP3.LUT R15, R3.reuse, R2.reuse, RZ, 0xc0, !PT ;  /* 0x00000002030f7212 */ /* 0x0c0fe200078ec0ff */
[----:B------:R-:W-:Y:S01]  /*0140*/  UISETP.NE.AND UP0, UPT, UR4, URZ, UPT ;  /* 0x000000ff0400728c */ /* 0x000fe2000bf05270 */
[----:B------:R-:W-:-:S02]  /*0150*/  LOP3.LUT R3, R3, R2, RZ, 0xfc, !PT ;  /* 0x0000000203037212 */ /* 0x000fc400078efcff */
[----:B------:R-:W-:Y:S01]  /*0160*/  IADD3 R10, P0, PT, R2, -R15, RZ ;  /* 0x8000000f020a7210 */ /* 0x000fe20007f1e0ff */
[----:B---3--:R-:W-:Y:S01]  /*0170*/  IMAD.WIDE.U32 R12, R15, -0x500, R12 ;  /* 0xfffffb000f0c7825 */ /* 0x008fe200078e000c */
[----:B0-----:R-:W-:-:S03]  /*0180*/  SHF.R.U64 R6, R4, 0x1, R5 ;  /* 0x0000000104067819 */ /* 0x001fc60000001205 */
[----:B------:R-:W-:Y:S01]  /*0190*/  IMAD.X R14, RZ, RZ, -0x1, P0 ;  /* 0xffffffffff0e7424 */ /* 0x000fe200000e06ff */
[----:B------:R-:W-:Y:S01]  /*01a0*/  ISETP.NE.U32.AND P0, PT, R3, -0x1, PT ;  /* 0xffffffff0300780c */ /* 0x000fe20003f05070 */
[----:B------:R-:W-:Y:S01]  /*01b0*/  IMAD.WIDE.U32 R10, R10, 0x500, RZ ;  /* 0x000005000a0a7825 */ /* 0x000fe200078e00ff */
[----:B------:R-:W-:-:S03]  /*01c0*/  SHF.R.U32.HI R3, RZ, 0x1, R5 ;  /* 0x00000001ff037819 */ /* 0x000fc60000011605 */
[----:B------:R-:W-:Y:S01]  /*01d0*/  IMAD R7, R14, 0x500, RZ ;  /* 0x000005000e077824 */ /* 0x000fe200078e02ff */
[----:B------:R-:W-:Y:S01]  /*01e0*/  ISETP.GT.U32.AND P2, PT, R10, -0x501, PT ;  /* 0xfffffaff0a00780c */ /* 0x000fe20003f44070 */
[----:B------:R-:W-:Y:S02]  /*01f0*/  IMAD R19, R3, 0x500, RZ ;  /* 0x0000050003137824 */ /* 0x000fe400078e02ff */
[----:B------:R-:W-:Y:S02]  /*0200*/  IMAD.IADD R3, R11, 0x1, R7 ;  /* 0x000000010b037824 */ /* 0x000fe400078e0207 */
[----:B------:R-:W-:-:S03]  /*0210*/  IMAD.WIDE.U32 R6, R6, 0x500, RZ ;  /* 0x0000050006067825 */ /* 0x000fc600078e00ff */
[----:B------:R-:W-:Y:S01]  /*0220*/  ISETP.GT.U32.AND.EX P2, PT, R3, -0x1, PT, P2 ;  /* 0xffffffff0300780c */ /* 0x000fe20003f44120 */
[----:B------:R-:W-:Y:S01]  /*0230*/  IMAD.X R5, RZ, RZ, ~R5, P1 ;  /* 0x000000ffff057224 */ /* 0x000fe200008e0e05 */
[----:B------:R-:W-:Y:S01]  /*0240*/  ISETP.GT.U32.AND P1, PT, R12, R6, PT ;  /* 0x000000060c00720c */ /* 0x000fe20003f24070 */
[----:B------:R-:W-:Y:S01]  /*0250*/  IMAD.IADD R11, R7, 0x1, R19 ;  /* 0x00000001070b7824 */ /* 0x000fe200078e0213 */
[----:B------:R-:W-:Y:S01]  /*0260*/  SEL R19, R10, 0xfffffaff, P2 ;  /* 0xfffffaff0a137807 */ /* 0x000fe20001000000 */
[----:B------:R-:W-:Y:S01]  /*0270*/  IMAD.IADD R13, R13, 0x1, -R15 ;  /* 0x000000010d0d7824 */ /* 0x000fe200078e0a0f */
[----:B------:R-:W-:Y:S02]  /*0280*/  ISETP.NE.AND.EX P0, PT, R5, -0x1, PT, P0 ;  /* 0xffffffff0500780c */ /* 0x000fe40003f05300 */
[----:B------:R-:W-:Y:S02]  /*0290*/  LOP3.LUT R19, RZ, R19, RZ, 0x33, !PT ;  /* 0x00000013ff137212 */ /* 0x000fe400078e33ff */
[----:B------:R-:W-:-:S02]  /*02a0*/  ISETP.GT.U32.AND.EX P1, PT, R13, R11, PT, P1 ;  /* 0x0000000b0d00720c */ /* 0x000fc40003f24110 */
[----:B------:R-:W-:Y:S02]  /*02b0*/  SEL R18, R3, 0xffffffff, P2 ;  /* 0xffffffff03127807 */ /* 0x000fe40001000000 */
[----:B------:R-:W-:Y:S02]  /*02c0*/  ISETP.LT.U32.AND P3, PT, R6, R12, PT ;  /* 0x0000000c0600720c */ /* 0x000fe40003f61070 */
[----:B------:R-:W-:Y:S02]  /*02d0*/  SEL R21, R12, R6, P1 ;  /* 0x000000060c157207 */ /* 0x000fe40000800000 */
[----:B------:R-:W-:Y:S02]  /*02e0*/  LOP3.LUT R18, RZ, R18, RZ, 0x33, !PT ;  /* 0x00000012ff127212 */ /* 0x000fe400078e33ff */
[----:B------:R-:W-:Y:S01]  /*02f0*/  ISETP.LT.U32.AND.EX P3, PT, R11, R13, PT, P3 ;  /* 0x0000000d0b00720c */ /* 0x000fe20003f61130 */
[----:B----4-:R-:W-:-:S04]  /*0300*/  IMAD.WIDE.U32 R4, R15, -0x500, R8 ;  /* 0xfffffb000f047825 */ /* 0x010fc800078e0008 */
[----:B-----5:R-:W-:Y:S01]  /*0310*/  IMAD.WIDE.U32 R16, R15, -0x500, R16 ;  /* 0xfffffb000f107825 */ /* 0x020fe200078e0010 */
[----:B------:R-:W-:-:S03]  /*0320*/  IADD3 R14, P4, PT, R10, -R4, RZ ;  /* 0x800000040a0e7210 */ /* 0x000fc60007f9e0ff */
[----:B------:R-:W-:Y:S01]  /*0330*/  IMAD.IADD R22, R5, 0x1, -R15 ;  /* 0x0000000105167824 */ /* 0x000fe200078e0a0f */
[----:B------:R-:W-:Y:S01]  /*0340*/  IADD3 R19, P5, P6, -R16, R10, R19 ;  /* 0x0000000a10137210 */ /* 0x000fe20007ebe113 */
[----:B------:R-:W-:Y:S01]  /*0350*/  IMAD.IADD R20, R17, 0x1, -R15 ;  /* 0x0000000111147824 */ /* 0x000fe200078e0a0f */
[----:B------:R-:W-:Y:S01]  /*0360*/  SEL R17, R13, R11, P1 ;  /* 0x0000000b0d117207 */ /* 0x000fe20000800000 */
[----:B------:R-:W-:Y:S01]  /*0370*/  IMAD.X R5, R3, 0x1, ~R22, P4 ;  /* 0x0000000103057824 */ /* 0x000fe200020e0e16 */
[----:B------:R-:W-:Y:S02]  /*0380*/  IADD3 R13, P1, PT, R21, -R6, RZ ;  /* 0x80000006150d7210 */ /* 0x000fe40007f3e0ff */
[----:B------:R-:W-:Y:S02]  /*0390*/  IADD3.X R3, PT, PT, ~R20, R3, R18, P5, P6 ;  /* 0x0000000314037210 */ /* 0x000fe40002fec512 */
[----:B------:R-:W-:Y:S01]  /*03a0*/  SEL R18, R6, R19, !P0 ;  /* 0x0000001306127207 */ /* 0x000fe20004000000 */
[----:B------:R-:W-:Y:S01]  /*03b0*/  IMAD.X R20, R17, 0x1, ~R11, P1 ;  /* 0x0000000111147824 */ /* 0x000fe200008e0e0b */
[----:B------:R-:W-:-:S02]  /*03c0*/  ISETP.LT.U32.AND P1, PT, R14, R13, PT ;  /* 0x0000000d0e00720c */ /* 0x000fc40003f21070 */
[----:B------:R-:W-:Y:S02]  /*03d0*/  SEL R3, R11, R3, !P0 ;  /* 0x000000030b037207 */ /* 0x000fe40004000000 */
[----:B------:R-:W-:Y:S02]  /*03e0*/  ISETP.LT.U32.AND P2, PT, R18, R13, PT ;  /* 0x0000000d1200720c */ /* 0x000fe40003f41070 */
[----:B------:R-:W-:Y:S02]  /*03f0*/  SEL R17, R6, R12, P3 ;  /* 0x0000000c06117207 */ /* 0x000fe40001800000 */
[-C--:B------:R-:W-:Y:S02]  /*0400*/  ISETP.LT.U32.AND.EX P1, PT, R5, R20.reuse, PT, P1 ;  /* 0x000000140500720c */ /* 0x080fe40003f21110 */
[----:B------:R-:W-:Y:S02]  /*0410*/  ISETP.LT.U32.AND.EX P2, PT, R3, R20, PT, P2 ;  /* 0x000000140300720c */ /* 0x000fe40003f41120 */
[----:B------:R-:W-:-:S02]  /*0420*/  SEL R3, R17, R16, !P0 ;  /* 0x0000001011037207 */ /* 0x000fc40004000000 */
[-C--:B------:R-:W-:Y:S02]  /*0430*/  SEL R14, R14, R13.reuse, P1 ;  /* 0x0000000d0e0e7207 */ /* 0x080fe40000800000 */
[----:B------:R-:W-:Y:S01]  /*0440*/  SEL R13, R18, R13, P2 ;  /* 0x0000000d120d7207 */ /* 0x000fe20001000000 */
[----:B------:R-:W-:Y:S01]  /*0450*/  IMAD.IADD R3, R3, 0x1, -R4 ;  /* 0x0000000103037824 */ /* 0x000fe200078e0a04 */
[----:B------:R-:W-:-:S03]  /*0460*/  SEL R5, R5, R20, P1 ;  /* 0x0000001405057207 */ /* 0x000fc60000800000 */
[----:B------:R-:W-:Y:S01]  /*0470*/  IMAD.IADD R4, R13, 0x1, -R14 ;  /* 0x000000010d047824 */ /* 0x000fe200078e0a0e */
[----:B------:R-:W-:Y:S06]  /*0480*/  BRA.U !UP0, `(.L_x_1) ;  /* 0x0000000108e47547 */ /* 0x000fec000b800000 */
[----:B------:R-:W0:Y:S01]  /*0490*/  LDC.64 R12, c[0x0][0x388] ;  /* 0x0000e200ff0c7b82 */ /* 0x000e220000000a00 */
[----:B------:R-:W-:Y:S01]  /*04a0*/  IMAD.MOV.U32 R10, RZ, RZ, R6 ;  /* 0x000000ffff0a7224 */ /* 0x000fe200078e0006 */
[----:B------:R-:W-:Y:S01]  /*04b0*/  UMOV UR4, URZ ;  /* 0x000000ff00047c82 */ /* 0x000fe20008000000 */
[----:B------:R-:W-:Y:S02]  /*04c0*/  IMAD.IADD R7, R0, 0x1, -R3 ;  /* 0x0000000100077824 */ /* 0x000fe400078e0a03 */
[----:B------:R-:W-:-:S04]  /*04d0*/  IMAD.WIDE.U32 R10, R15, 0x500, R10 ;  /* 0x000005000f0a7825 */ /* 0x000fc800078e000a */
[----:B------:R-:W-:Y:S01]  /*04e0*/  VIADD R6, R0, 0x100 ;  /* 0x0000010000067836 */ /* 0x000fe20000000000 */
[----:B------:R-:W-:Y:S01]  /*04f0*/  IADD3 R15, P2, P3, R7, R10, R14 ;  /* 0x0000000a070f7210 */ /* 0x000fe20007b5e00e */
[----:B------:R-:W-:Y:S01]  /*0500*/  VIADD R10, R11, UR4 ;  /* 0x000000040b0a7c36 */ /* 0x000fe20008000000 */
[----:B------:R-:W-:Y:S02]  /*0510*/  IADD3 R11, P0, PT, R8, R0, RZ ;  /* 0x00000000080b7210 */ /* 0x000fe40007f1e0ff */
[----:B------:R-:W-:Y:S02]  /*0520*/  SHF.R.S32.HI R8, RZ, 0x1f, R7 ;  /* 0x0000001fff087819 */ /* 0x000fe40000011407 */
[-C--:B------:R-:W-:Y:S01]  /*0530*/  ISETP.GE.AND P1, PT, R6, R3.reuse, PT ;  /* 0x000000030600720c */ /* 0x080fe20003f26270 */
[----:B------:R-:W-:Y:S01]  /*0540*/  IMAD.X R14, RZ, RZ, R9, P0 ;  /* 0x000000ffff0e7224 */ /* 0x000fe200000e0609 */
[----:B------:R-:W-:Y:S01]  /*0550*/  IADD3.X R5, PT, PT, R8, R10, R5, P2, P3 ;  /* 0x0000000a08057210 */ /* 0x000fe200017e6405 */
[C---:B------:R-:W-:Y:S01]  /*0560*/  VIADD R10, R0.reuse, 0x200 ;  /* 0x00000200000a7836 */ /* 0x040fe20000000000 */
[----:B------:R-:W-:-:S03]  /*0570*/  ISETP.GE.AND P0, PT, R0, R3, PT ;  /* 0x000000030000720c */ /* 0x000fc60003f06270 */
[----:B------:R-:W-:Y:S01]  /*0580*/  IMAD R5, R5, 0xc, RZ ;  /* 0x0000000c05057824 */ /* 0x000fe200078e02ff */
[----:B------:R-:W-:Y:S01]  /*0590*/  ISETP.GE.AND P2, PT, R10, R3, PT ;  /* 0x000000030a00720c */ /* 0x000fe20003f46270 */
[----:B0-----:R-:W-:-:S04]  /*05a0*/  IMAD.WIDE.U32 R6, R11, 0xc, R12 ;  /* 0x0000000c0b067825 */ /* 0x001fc800078e000c */
[----:B------:R-:W-:Y:S01]  /*05b0*/  IMAD.WIDE.U32 R8, R15, 0xc, R12 ;  /* 0x0000000c0f087825 */ /* 0x000fe200078e000c */
[----:B------:R-:W-:-:S03]  /*05c0*/  LOP3.LUT R12, R0, 0x400, RZ, 0xfc, !PT ;  /* 0x00000400000c7812 */ /* 0x000fc600078efcff */
[----:B------:R-:W-:Y:S01]  /*05d0*/  VIADD R10, R0, 0x300 ;  /* 0x00000300000a7836 */ /* 0x000fe20000000000 */
[-C--:B------:R-:W-:Y:S01]  /*05e0*/  ISETP.GE.AND P4, PT, R12, R3.reuse, PT ;  /* 0x000000030c00720c */ /* 0x080fe20003f86270 */
[----:B------:R-:W-:Y:S02]  /*05f0*/  IMAD R11, R14, 0xc, RZ ;  /* 0x0000000c0e0b7824 */ /* 0x000fe400078e02ff */
[----:B------:R-:W-:Y:S01]  /*0600*/  IMAD.IADD R9, R9, 0x1, R5 ;  /* 0x0000000109097824 */ /* 0x000fe200078e0205 */
[----:B------:R-:W-:Y:S01]  /*0610*/  ISETP.GE.AND P3, PT, R10, R3, PT ;  /* 0x000000030a00720c */ /* 0x000fe20003f66270 */
[----:B------:R-:W-:-:S03]  /*0620*/  IMAD.IADD R7, R7, 0x1, R11 ;  /* 0x0000000107077824 */ /* 0x000fc600078e020b */
[----:B------:R0:W5:Y:S04]  /*0630*/  @P1 LDG.E R21, desc[UR6][R8.64+0xc00] ;  /* 0x000c000608151981 */ /* 0x000168000c1e1900 */
[----:B------:R0:W5:Y:S04]  /*0640*/  @!P0 LDG.E R24, desc[UR6][R6.64] ;  /* 0x0000000606188981 */ /* 0x000168000c1e1900 */
[----:B------:R0:W5:Y:S04]  /*0650*/  @!P0 LDG.E R23, desc[UR6][R6.64+0x4] ;  /* 0x0000040606178981 */ /* 0x000168000c1e1900 */
[----:B------:R0:W5:Y:S04]  /*0660*/  @!P0 LDG.E R22, desc[UR6][R6.64+0x8] ;  /* 0x0000080606168981 */ /* 0x000168000c1e1900 */
[----:B------:R0:W5:Y:S04]  /*0670*/  @P1 LDG.E R20, desc[UR6][R8.64+0xc04] ;  /* 0x000c040608141981 */ /* 0x000168000c1e1900 */
        /* <DEDUP_REMOVED lines=10> */
[----:B------:R0:W5:Y:S04]  /*0720*/  @!P1 LDG.E R21, desc[UR6][R6.64+0xc00] ;  /* 0x000c000606159981 */ /* 0x000168000c1e1900 */
[----:B------:R0:W5:Y:S04]  /*0730*/  @P0 LDG.E R24, desc[UR6][R8.64] ;  /* 0x0000000608180981 */ /* 0x000168000c1e1900 */
[----:B------:R0:W5:Y:S04]  /*0740*/  @P0 LDG.E R23, desc[UR6][R8.64+0x4] ;  /* 0x0000040608170981 */ /* 0x000168000c1e1900 */
[----:B------:R0:W5:Y:S04]  /*0750*/  @P0 LDG.E R22, desc[UR6][R8.64+0x8] ;  /* 0x0000080608160981 */ /* 0x000168000c1e1900 */
[----:B------:R0:W5:Y:S04]  /*0760*/  @!P1 LDG.E R20, desc[UR6][R6.64+0xc04] ;  /* 0x000c040606149981 */ /* 0x000168000c1e1900 */
        /* <DEDUP_REMOVED lines=9> */
[----:B------:R0:W5:Y:S01]  /*0800*/  @!P4 LDG.E R10, desc[UR6][R6.64+0x3008] ;  /* 0x00300806060ac981 */ /* 0x000162000c1e1900 */
[----:B------:R-:W-:Y:S05]  /*0810*/  BRA `(.L_x_2) ;  /* 0x0000000000e07947 */ /* 0x000fea0003800000 */
.L_x_1:
[----:B------:R-:W0:Y:S01]  /*0820*/  LDC.64 R12, c[0x0][0x3a0] ;  /* 0x0000e800ff0c7b82 */ /* 0x000e220000000a00 */
[----:B------:R-:W-:Y:S01]  /*0830*/  IMAD.MOV.U32 R7, RZ, RZ, R11 ;  /* 0x000000ffff077224 */ /* 0x000fe200078e000b */
[----:B------:R-:W-:Y:S01]  /*0840*/  UMOV UR4, URZ ;  /* 0x000000ff00047c82 */ /* 0x000fe20008000000 */
[----:B------:R-:W-:Y:S02]  /*0850*/  IMAD.IADD R11, R0, 0x1, -R3 ;  /* 0x00000001000b7824 */ /* 0x000fe400078e0a03 */
[----:B------:R-:W-:-:S03]  /*0860*/  IMAD.WIDE.U32 R6, R15, 0x500, R6 ;  /* 0x000005000f067825 */ /* 0x000fc600078e0006 */
[----:B------:R-:W-:Y:S01]  /*0870*/  IADD3 R15, P1, P2, R11, R6, R14 ;  /* 0x000000060b0f7210 */ /* 0x000fe20007a3e00e */
[----:B------:R-:W-:Y:S01]  /*0880*/  VIADD R6, R7, UR4 ;  /* 0x0000000407067c36 */ /* 0x000fe20008000000 */
[----:B------:R-:W-:Y:S01]  /*0890*/  IADD3 R7, P0, PT, R8, R0, RZ ;  /* 0x0000000008077210 */ /* 0x000fe20007f1e0ff */
[----:B------:R-:W-:Y:S01]  /*08a0*/  VIADD R8, R0, 0x100 ;  /* 0x0000010000087836 */ /* 0x000fe20000000000 */
[----:B------:R-:W-:-:S03]  /*08b0*/  SHF.R.S32.HI R11, RZ, 0x1f, R11 ;  /* 0x0000001fff0b7819 */ /* 0x000fc6000001140b */
[----:B------:R-:W-:Y:S01]  /*08c0*/  IMAD.X R10, RZ, RZ, R9, P0 ;  /* 0x000000ffff0a7224 */ /* 0x000fe200000e0609 */
[-C--:B------:R-:W-:Y:S02]  /*08d0*/  ISETP.GE.AND P3, PT, R8, R3.reuse, PT ;  /* 0x000000030800720c */ /* 0x080fe40003f66270 */
[----:B------:R-:W-:Y:S01]  /*08e0*/  IADD3.X R11, PT, PT, R11, R6, R5, P1, P2 ;  /* 0x000000060b0b7210 */ /* 0x000fe20000fe4405 */
[----:B------:R-:W-:Y:S01]  /*08f0*/  IMAD R5, R10, 0xc, RZ ;  /* 0x0000000c0a057824 */ /* 0x000fe200078e02ff */
[C---:B------:R-:W-:Y:S01]  /*0900*/  ISETP.GE.AND P0, PT, R0.reuse, R3, PT ;  /* 0x000000030000720c */ /* 0x040fe20003f06270 */
[----:B------:R-:W-:Y:S02]  /*0910*/  VIADD R10, R0, 0x300 ;  /* 0x00000300000a7836 */ /* 0x000fe40000000000 */
[----:B0-----:R-:W-:-:S03]  /*0920*/  IMAD.WIDE.U32 R6, R7, 0xc, R12 ;  /* 0x0000000c07067825 */ /* 0x001fc600078e000c */
[----:B------:R-:W-:Y:S01]  /*0930*/  ISETP.GE.AND P2, PT, R10, R3, PT ;  /* 0x000000030a00720c */ /* 0x000fe20003f46270 */
[----:B------:R-:W-:-:S04]  /*0940*/  IMAD.WIDE.U32 R8, R15, 0xc, R12 ;  /* 0x0000000c0f087825 */ /* 0x000fc800078e000c */
[----:B------:R-:W-:Y:S02]  /*0950*/  VIADD R12, R0, 0x200 ;  /* 0x00000200000c7836 */ /* 0x000fe40000000000 */
[----:B------:R-:W-:Y:S02]  /*0960*/  IMAD R11, R11, 0xc, RZ ;  /* 0x0000000c0b0b7824 */ /* 0x000fe400078e02ff */
[----:B------:R-:W-:Y:S01]  /*0970*/  IMAD.IADD R7, R5, 0x1, R7 ;  /* 0x0000000105077824 */ /* 0x000fe200078e0207 */
[-C--:B------:R-:W-:Y:S01]  /*0980*/  ISETP.GE.AND P1, PT, R12, R3.reuse, PT ;  /* 0x000000030c00720c */ /* 0x080fe20003f26270 */
[----:B------:R-:W-:Y:S01]  /*0990*/  IMAD.IADD R9, R11, 0x1, R9 ;  /* 0x000000010b097824 */ /* 0x000fe200078e0209 */
[----:B------:R-:W-:Y:S02]  /*09a0*/  LOP3.LUT R12, R0, 0x400, RZ, 0xfc, !PT ;  /* 0x00000400000c7812 */ /* 0x000fe400078efcff */
[----:B------:R1:W5:Y:S02]  /*09b0*/  @!P0 LDG.E R24, desc[UR6][R6.64] ;  /* 0x0000000606188981 */ /* 0x000364000c1e1900 */
[----:B------:R-:W-:-:S02]  /*09c0*/  ISETP.GE.AND P4, PT, R12, R3, PT ;  /* 0x000000030c00720c */ /* 0x000fc40003f86270 */
        /* <DEDUP_REMOVED lines=28> */
[----:B------:R1:W5:Y:S02]  /*0b90*/  @!P4 LDG.E R10, desc[UR6][R6.64+0x3008] ;  /* 0x00300806060ac981 */ /* 0x000364000c1e1900 */
.L_x_2:
[----:B01----:R-:W0:Y:S01]  /*0ba0*/  S2R R6, SR_CgaCtaId ;  /* 0x0000000000067919 */ /* 0x003e220000008800 */
[----:B------:R-:W-:-:S04]  /*0bb0*/  MOV R5, 0x400 ;  /* 0x0000040000057802 */ /* 0x000fc80000000f00 */
[----:B0-----:R-:W-:-:S05]  /*0bc0*/  LEA R5, R6, R5, 0x18 ;  /* 0x0000000506057211 */ /* 0x001fca00078ec0ff */
[----:B------:R-:W-:-:S05]  /*0bd0*/  IMAD R7, R0, 0xc, R5 ;  /* 0x0000000c00077824 */ /* 0x000fca00078e0205 */
[----:B-----5:R-:W-:Y:S04]  /*0be0*/  STS [R7], R24 ;  /* 0x0000001807007388 */ /* 0x020fe80000000800 */
[----:B------:R-:W-:Y:S04]  /*0bf0*/  STS [R7+0x4], R23 ;  /* 0x0000041707007388 */ /* 0x000fe80000000800 */
        /* <DEDUP_REMOVED lines=12> */
[----:B------:R0:W-:Y:S01]  /*0cc0*/  STS [R7+0x3008], R10 ;  /* 0x0030080a07007388 */ /* 0x0001e20000000800 */
[----:B------:R-:W-:Y:S01]  /*0cd0*/  BAR.SYNC.DEFER_BLOCKING 0x0 ;  /* 0x0000000000007b1d */ /* 0x000fe20000010000 */
[----:B0-----:R-:W-:-:S07]  /*0ce0*/  IMAD R7, R0, 0x5, RZ ;  /* 0x0000000500077824 */ /* 0x001fce00078e02ff */
[----:B------:R-:W-:Y:S01]  /*0cf0*/  PREEXIT ;  /* 0x000000000000782d */ /* 0x000fe20000000000 */
[----:B------:R-:W-:Y:S01]  /*0d00*/  IMAD.IADD R16, R3, 0x1, R4 ;  /* 0x0000000103107824 */ /* 0x000fe200078e0204 */
[----:B------:R-:W-:Y:S04]  /*0d10*/  BSSY.RECONVERGENT B0, `(.L_x_3) ;  /* 0x0000017000007945 */ /* 0x000fe80003800200 */
[----:B------:R-:W-:-:S04]  /*0d20*/  VIMNMX R6, PT, PT, R16, R7, PT ;  /* 0x0000000710067248 */ /* 0x000fc80003fe0100 */
[C---:B------:R-:W-:Y:S01]  /*0d30*/  ISETP.GE.AND P0, PT, R6.reuse, R4, PT ;  /* 0x000000040600720c */ /* 0x040fe20003f06270 */
[----:B------:R-:W-:Y:S01]  /*0d40*/  IMAD.IADD R4, R6, 0x1, -R4 ;  /* 0x0000000106047824 */ /* 0x000fe200078e0a04 */
[----:B------:R-:W-:-:S04]  /*0d50*/  VIMNMX R7, PT, PT, R3, R6, PT ;  /* 0x0000000603077248 */ /* 0x000fc80003fe0100 */
[----:B------:R-:W-:-:S04]  /*0d60*/  SEL R4, R4, RZ, P0 ;  /* 0x000000ff04047207 */ /* 0x000fc80000000000 */
[----:B------:R-:W-:-:S13]  /*0d70*/  ISETP.GE.AND P0, PT, R4, R7, PT ;  /* 0x000000070400720c */ /* 0x000fda0003f06270 */
[----:B------:R-:W-:Y:S05]  /*0d80*/  @P0 BRA `(.L_x_4) ;  /* 0x00000000003c0947 */ /* 0x000fea0003800000 */
[----:B------:R-:W-:-:S07]  /*0d90*/  IMAD.IADD R8, R3, 0x1, R6 ;  /* 0x0000000103087824 */ /* 0x000fce00078e0206 */
.L_x_5:
[----:B------:R-:W-:-:S05]  /*0da0*/  IMAD.IADD R9, R7, 0x1, -R4 ;  /* 0x0000000107097824 */ /* 0x000fca00078e0a04 */
[----:B------:R-:W-:-:S04]  /*0db0*/  LEA.HI R9, R9, R9, RZ, 0x1 ;  /* 0x0000000909097211 */ /* 0x000fc800078f08ff */
[----:B------:R-:W-:-:S04]  /*0dc0*/  LEA.HI.SX32 R10, R9, R4, 0x1f ;  /* 0x00000004090a7211 */ /* 0x000fc800078ffaff */
[----:B------:R-:W-:-:S05]  /*0dd0*/  LOP3.LUT R9, RZ, R10, RZ, 0x33, !PT ;  /* 0x0000000aff097212 */ /* 0x000fca00078e33ff */
[----:B------:R-:W-:Y:S02]  /*0de0*/  IMAD.IADD R12, R8, 0x1, R9 ;  /* 0x00000001080c7824 */ /* 0x000fe400078e0209 */
[--C-:B------:R-:W-:Y:S02]  /*0df0*/  IMAD R9, R10, 0xc, R5.reuse ;  /* 0x0000000c0a097824 */ /* 0x100fe400078e0205 */
[----:B------:R-:W-:-:S04]  /*0e00*/  IMAD R12, R12, 0xc, R5 ;  /* 0x0000000c0c0c7824 */ /* 0x000fc800078e0205 */
[----:B------:R-:W-:Y:S04]  /*0e10*/  LDS R9, [R9+0x4] ;  /* 0x0000040009097984 */ /* 0x000fe80000000800 */
[----:B------:R-:W0:Y:S02]  /*0e20*/  LDS R12, [R12+0x4] ;  /* 0x000004000c0c7984 */ /* 0x000e240000000800 */
[----:B0-----:R-:W-:-:S04]  /*0e30*/  ISETP.GE.AND P0, PT, R12, R9, PT ;  /* 0x000000090c00720c */ /* 0x001fc80003f06270 */
[----:B------:R-:W-:-:S09]  /*0e40*/  SEL R7, R10, R7, !P0 ;  /* 0x000000070a077207 */ /* 0x000fd20004000000 */
[----:B------:R-:W-:-:S05]  /*0e50*/  @P0 VIADD R4, R10, 0x1 ;  /* 0x000000010a040836 */ /* 0x000fca0000000000 */
[----:B------:R-:W-:-:S13]  /*0e60*/  ISETP.GE.AND P0, PT, R4, R7, PT ;  /* 0x000000070400720c */ /* 0x000fda0003f06270 */
[----:B------:R-:W-:Y:S05]  /*0e70*/  @!P0 BRA `(.L_x_5) ;  /* 0xfffffffc00c88947 */ /* 0x000fea000383ffff */
.L_x_4:
[----:B------:R-:W-:Y:S05]  /*0e80*/  BSYNC.RECONVERGENT B0 ;  /* 0x0000000000007941 */ /* 0x000fea0003800200 */
.L_x_3:
[----:B------:R-:W-:Y:S01]  /*0e90*/  IADD3 R6, PT, PT, R3, R6, -R4 ;  /* 0x0000000603067210 */ /* 0x000fe20007ffe804 */
[--C-:B------:R-:W-:Y:S01]  /*0ea0*/  IMAD R25, R4, 0xc, R5.reuse ;  /* 0x0000000c04197824 */ /* 0x100fe200078e0205 */
[----:B------:R-:W-:Y:S01]  /*0eb0*/  PLOP3.LUT P0, PT, PT, PT, PT, 0x8, 0x80 ;  /* 0x000000000080781c */ /* 0x000fe20003f0e170 */
[----:B------:R-:W0:Y:S01]  /*0ec0*/  S2R R27, SR_CgaCtaId ;  /* 0x00000000001b7919 */ /* 0x000e220000008800 */
[C---:B------:R-:W-:Y:S01]  /*0ed0*/  ISETP.GE.AND P1, PT, R6.reuse, R16, PT ;  /* 0x000000100600720c */ /* 0x040fe20003f26270 */
[C---:B------:R-:W-:Y:S01]  /*0ee0*/  IMAD R9, R6.reuse, 0xc, R5 ;  /* 0x0000000c06097824 */ /* 0x040fe200078e0205 */
[----:B------:R-:W-:Y:S01]  /*0ef0*/  LDS R22, [R25+0x4] ;  /* 0x0000040019167984 */ /* 0x000fe20000000800 */
[----:B------:R-:W-:-:S03]  /*0f00*/  VIADD R7, R6, 0x1 ;  /* 0x0000000106077836 */ /* 0x000fc60000000000 */
[----:B------:R-:W1:Y:S04]  /*0f10*/  LDS R23, [R9+0x4] ;  /* 0x0000040009177984 */ /* 0x000e680000000800 */
[----:B------:R-:W-:Y:S04]  /*0f20*/  LDS R21, [R25] ;  /* 0x0000000019157984 */ /* 0x000fe80000000800 */
[----:B------:R-:W-:Y:S04]  /*0f30*/  LDS R19, [R25+0x8] ;  /* 0x0000080019137984 */ /* 0x000fe80000000800 */
[----:B------:R-:W2:Y:S01]  /*0f40*/  LDS R20, [R9] ;  /* 0x0000000009147984 */ /* 0x000ea20000000800 */
[----:B-1----:R-:W-:-:S04]  /*0f50*/  @!P1 ISETP.GE.AND P2, PT, R23, R22, PT ;  /* 0x000000161700920c */ /* 0x002fc80003f46270 */
[----:B------:R-:W-:Y:S02]  /*0f60*/  @!P1 ISETP.GE.OR P0, PT, R4, R3, !P2 ;  /* 0x000000030400920c */ /* 0x000fe40005706670 */
[----:B------:R-:W-:Y:S02]  /*0f70*/  PLOP3.LUT P1, PT, PT, PT, PT, 0x8, 0x80 ;  /* 0x000000000080781c */ /* 0x000fe40003f2e170 */
[----:B------:R-:W-:Y:S02]  /*0f80*/  SEL R12, R23, R22, P0 ;  /* 0x00000016170c7207 */ /* 0x000fe40000000000 */
[----:B--2---:R-:W-:-:S07]  /*0f90*/  SEL R14, R20, R21, P0 ;  /* 0x00000015140e7207 */ /* 0x004fce0000000000 */
[----:B------:R-:W-:Y:S01]  /*0fa0*/  @P0 LDS R23, [R9+0x10] ;  /* 0x0000100009170984 */ /* 0x000fe20000000800 */
[----:B------:R-:W-:Y:S02]  /*0fb0*/  @!P0 IMAD.MOV R7, RZ, RZ, R6 ;  /* 0x000000ffff078224 */ /* 0x000fe400078e0206 */
[----:B------:R-:W-:Y:S01]  /*0fc0*/  VIADD R6, R4, 0x1 ;  /* 0x0000000104067836 */ /* 0x000fe20000000000 */
[----:B------:R-:W1:Y:S01]  /*0fd0*/  @!P0 LDS R22, [R25+0x10] ;  /* 0x0000100019168984 */ /* 0x000e620000000800 */
[----:B------:R-:W-:Y:S01]  /*0fe0*/  @P0 IMAD.MOV R6, RZ, RZ, R4 ;  /* 0x000000ffff060224 */ /* 0x000fe200078e0204 */
[C---:B------:R-:W-:Y:S01]  /*0ff0*/  ISETP.GE.AND P2, PT, R7.reuse, R16, PT ;  /* 0x000000100700720c */ /* 0x040fe20003f46270 */
[----:B------:R-:W-:Y:S01]  /*1000*/  VIADD R8, R7, 0x1 ;  /* 0x0000000107087836 */ /* 0x000fe20000000000 */
[----:B------:R-:W2:Y:S01]  /*1010*/  LDS R4, [R9+0x8] ;  /* 0x0000080009047984 */ /* 0x000ea20000000800 */
[----:B------:R-:W-:-:S03]  /*1020*/  VIADD R10, R6, 0x1 ;  /* 0x00000001060a7836 */ /* 0x000fc60000000000 */
[----:B------:R-:W-:Y:S04]  /*1030*/  @P0 LDS R20, [R9+0xc] ;  /* 0x00000c0009140984 */ /* 0x000fe80000000800 */
[----:B------:R-:W3:Y:S03]  /*1040*/  @!P0 LDS R21, [R25+0xc] ;  /* 0x00000c0019158984 */ /* 0x000ee60000000800 */
[----:B-1----:R-:W-:-:S04]  /*1050*/  @!P2 ISETP.GE.AND P3, PT, R23, R22, PT ;  /* 0x000000161700a20c */ /* 0x002fc80003f66270 */
[----:B------:R-:W-:Y:S02]  /*1060*/  @!P2 ISETP.GE.OR P1, PT, R6, R3, !P3 ;  /* 0x000000030600a20c */ /* 0x000fe40005f26670 */
[----:B--2---:R-:W-:Y:S02]  /*1070*/  SEL R15, R4, R19, P0 ;  /* 0x00000013040f7207 */ /* 0x004fe40000000000 */
[----:B------:R-:W-:Y:S01]  /*1080*/  SEL R13, R23, R22, P1 ;  /* 0x00000016170d7207 */ /* 0x000fe20000800000 */
[----:B------:R-:W-:Y:S01]  /*1090*/  @P0 LDS R4, [R9+0x14] ;  /* 0x0000140009040984 */ /* 0x000fe20000000800 */
[----:B---3--:R-:W-:-:S03]  /*10a0*/  SEL R11, R20, R21, P1 ;  /* 0x00000015140b7207 */ /* 0x008fc60000800000 */
[----:B------:R-:W-:Y:S01]  /*10b0*/  @!P0 LDS R19, [R25+0x14] ;  /* 0x0000140019138984 */ /* 0x000fe20000000800 */
[----:B------:R-:W-:-:S03]  /*10c0*/  PLOP3.LUT P0, PT, PT, PT, PT, 0x8, 0x80 ;  /* 0x000000000080781c */ /* 0x000fc60003f0e170 */
[----:B------:R-:W-:Y:S02]  /*10d0*/  @P1 IMAD.MOV R10, RZ, RZ, R6 ;  /* 0x000000ffff0a1224 */ /* 0x000fe400078e0206 */
[----:B------:R-:W-:Y:S02]  /*10e0*/  @!P1 IMAD.MOV R8, RZ, RZ, R7 ;  /* 0x000000ffff089224 */ /* 0x000fe400078e0207 */
[--C-:B------:R-:W-:Y:S02]  /*10f0*/  @!P1 IMAD R6, R10, 0xc, R5.reuse ;  /* 0x0000000c0a069824 */ /* 0x100fe400078e0205 */
[C---:B------:R-:W-:Y:S01]  /*1100*/  @P1 IMAD R24, R8.reuse, 0xc, R5 ;  /* 0x0000000c08181824 */ /* 0x040fe200078e0205 */
[----:B------:R-:W-:Y:S01]  /*1110*/  ISETP.GE.AND P2, PT, R8, R16, PT ;  /* 0x000000100800720c */ /* 0x000fe20003f46270 */
[----:B------:R-:W-:Y:S01]  /*1120*/  VIADD R18, R10, 0x1 ;  /* 0x000000010a127836 */ /* 0x000fe20000000000 */
[----:B------:R-:W-:Y:S01]  /*1130*/  @!P1 LDS R22, [R6+0x4] ;  /* 0x0000040006169984 */ /* 0x000fe20000000800 */
[----:B------:R-:W-:-:S03]  /*1140*/  VIADD R17, R8, 0x1 ;  /* 0x0000000108117836 */ /* 0x000fc60000000000 */
[----:B------:R-:W1:Y:S04]  /*1150*/  @P1 LDS R23, [R24+0x4] ;  /* 0x0000040018171984 */ /* 0x000e680000000800 */
[----:B------:R-:W-:Y:S04]  /*1160*/  @!P1 LDS R21, [R6] ;  /* 0x0000000006159984 */ /* 0x000fe80000000800 */
[----:B------:R-:W2:Y:S01]  /*1170*/  @P1 LDS R20, [R24] ;  /* 0x0000000018141984 */ /* 0x000ea20000000800 */
[----:B-1----:R-:W-:-:S04]  /*1180*/  @!P2 ISETP.GE.AND P3, PT, R23, R22, PT ;  /* 0x000000161700a20c */ /* 0x002fc80003f66270 */
[----:B------:R-:W-:-:S04]  /*1190*/  @!P2 ISETP.GE.OR P0, PT, R10, R3, !P3 ;  /* 0x000000030a00a20c */ /* 0x000fc80005f06670 */
[----:B------:R-:W-:-:S09]  /*11a0*/  SEL R9, R23, R22, P0 ;  /* 0x0000001617097207 */ /* 0x000fd20000000000 */
[----:B------:R-:W-:Y:S01]  /*11b0*/  @P0 IMAD.MOV R18, RZ, RZ, R10 ;  /* 0x000000ffff120224 */ /* 0x000fe200078e020a */
[----:B------:R-:W-:Y:S01]  /*11c0*/  SEL R10, R4, R19, P1 ;  /* 0x00000013040a7207 */ /* 0x000fe20000800000 */
[----:B------:R-:W-:Y:S01]  /*11d0*/  @!P0 IMAD.MOV R17, RZ, RZ, R8 ;  /* 0x000000ffff118224 */ /* 0x000fe200078e0208 */
[----:B------:R1:W-:Y:S01]  /*11e0*/  @!P1 LDS R19, [R6+0x8] ;  /* 0x0000080006139984 */ /* 0x0003e20000000800 */
[--C-:B------:R-:W-:Y:S01]  /*11f0*/  @!P0 IMAD R25, R18, 0xc, R5.reuse ;  /* 0x0000000c12198824 */ /* 0x100fe200078e0205 */
[----:B--2---:R-:W-:Y:S01]  /*1200*/  SEL R8, R20, R21, P0 ;  /* 0x0000001514087207 */ /* 0x004fe20000000000 */
[C---:B------:R-:W-:Y:S01]  /*1210*/  @P0 IMAD R26, R17.reuse, 0xc, R5 ;  /* 0x0000000c111a0824 */ /* 0x040fe200078e0205 */
[----:B------:R2:W3:Y:S01]  /*1220*/  @P1 LDS R4, [R24+0x8] ;  /* 0x0000080018041984 */ /* 0x0004e20000000800 */
[----:B------:R-:W-:-:S03]  /*1230*/  ISETP.GE.AND P1, PT, R17, R16, PT ;  /* 0x000000101100720c */ /* 0x000fc60003f26270 */
[----:B------:R-:W-:Y:S01]  /*1240*/  @!P0 LDS R22, [R25+0x4] ;  /* 0x0000040019168984 */ /* 0x000fe20000000800 */
[----:B-1----:R-:W-:-:S03]  /*1250*/  MOV R6, 0x400 ;  /* 0x0000040000067802 */ /* 0x002fc60000000f00 */
[----:B------:R-:W1:Y:S01]  /*1260*/  @P0 LDS R23, [R26+0x4] ;  /* 0x000004001a170984 */ /* 0x000e620000000800 */
[----:B0-----:R-:W-:Y:S01]  /*1270*/  LEA R6, R27, R6, 0x18 ;  /* 0x000000061b067211 */ /* 0x001fe200078ec0ff */
[----:B--2---:R-:W-:Y:S02]  /*1280*/  VIADD R24, R18, 0x1 ;  /* 0x0000000112187836 */ /* 0x004fe40000000000 */
[----:B------:R-:W-:Y:S01]  /*1290*/  @!P0 LDS R21, [R25] ;  /* 0x0000000019158984 */ /* 0x000fe20000000800 */
[----:B------:R-:W-:-:S03]  /*12a0*/  VIADD R27, R17, 0x1 ;  /* 0x00000001111b7836 */ /* 0x000fc60000000000 */
[----:B------:R-:W0:Y:S01]  /*12b0*/  @P0 LDS R20, [R26] ;  /* 0x000000001a140984 */ /* 0x000e220000000800 */
[----:B---3--:R-:W-:-:S03]  /*12c0*/  SEL R7, R4, R19, P0 ;  /* 0x0000001304077207 */ /* 0x008fc60000000000 */
[----:B------:R2:W-:Y:S04]  /*12d0*/  @!P0 LDS R19, [R25+0x8] ;  /* 0x0000080019138984 */ /* 0x0005e80000000800 */
[----:B------:R-:W3:Y:S01]  /*12e0*/  @P0 LDS R4, [R26+0x8] ;  /* 0x000008001a040984 */ /* 0x000ee20000000800 */
[----:B------:R-:W-:Y:S02]  /*12f0*/  PLOP3.LUT P0, PT, PT, PT, PT, 0x8, 0x80 ;  /* 0x000000000080781c */ /* 0x000fe40003f0e170 */
[----:B-1----:R-:W-:-:S04]  /*1300*/  @!P1 ISETP.GE.AND P2, PT, R23, R22, PT ;  /* 0x000000161700920c */ /* 0x002fc80003f46270 */
[----:B------:R-:W-:-:S13]  /*1310*/  @!P1 ISETP.GE.OR P0, PT, R18, R3, !P2 ;  /* 0x000000031200920c */ /* 0x000fda0005706670 */
[----:B------:R-:W-:Y:S01]  /*1320*/  @P0 IMAD.MOV R24, RZ, RZ, R18 ;  /* 0x000000ffff180224 */ /* 0x000fe200078e0212 */
[----:B------:R-:W-:Y:S01]  /*1330*/  SEL R18, R23, R22, P0 ;  /* 0x0000001617127207 */ /* 0x000fe20000000000 */
[----:B------:R-:W-:Y:S01]  /*1340*/  @!P0 IMAD.MOV R27, RZ, RZ, R17 ;  /* 0x000000ffff1b8224 */ /* 0x000fe200078e0211 */
[----:B0-----:R-:W-:Y:S01]  /*1350*/  SEL R17, R20, R21, P0 ;  /* 0x0000001514117207 */ /* 0x001fe20000000000 */
[----:B------:R-:W-:Y:S02]  /*1360*/  @!P0 IMAD R5, R24, 0xc, R5 ;  /* 0x0000000c18058824 */ /* 0x000fe400078e0205 */
[C---:B--2---:R-:W-:Y:S01]  /*1370*/  @P0 IMAD R25, R27.reuse, 0xc, R6 ;  /* 0x0000000c1b190824 */ /* 0x044fe200078e0206 */
[----:B------:R-:W-:Y:S02]  /*1380*/  ISETP.GE.AND P1, PT, R27, R16, PT ;  /* 0x000000101b00720c */ /* 0x000fe40003f26270 */
[----:B------:R-:W-:Y:S04]  /*1390*/  @!P0 LDS R22, [R5+0x4] ;  /* 0x0000040005168984 */ /* 0x000fe80000000800 */
[----:B------:R-:W0:Y:S04]  /*13a0*/  @P0 LDS R23, [R25+0x4] ;  /* 0x0000040019170984 */ /* 0x000e280000000800 */
[----:B------:R-:W-:Y:S01]  /*13b0*/  @!P0 LDS R21, [R5] ;  /* 0x0000000005158984 */ /* 0x000fe20000000800 */
[----:B---3--:R-:W-:-:S03]  /*13c0*/  SEL R16, R4, R19, P0 ;  /* 0x0000001304107207 */ /* 0x008fc60000000000 */
[----:B------:R-:W1:Y:S04]  /*13d0*/  @P0 LDS R20, [R25] ;  /* 0x0000000019140984 */ /* 0x000e680000000800 */
[----:B------:R-:W-:Y:S04]  /*13e0*/  @!P0 LDS R19, [R5+0x8] ;  /* 0x0000080005138984 */ /* 0x000fe80000000800 */
[----:B------:R-:W2:Y:S01]  /*13f0*/  @P0 LDS R4, [R25+0x8] ;  /* 0x0000080019040984 */ /* 0x000ea20000000800 */
[----:B------:R-:W-:Y:S01]  /*1400*/  BAR.SYNC.DEFER_BLOCKING 0x0 ;  /* 0x0000000000007b1d */ /* 0x000fe20000010000 */
[----:B------:R-:W-:-:S02]  /*1410*/  PLOP3.LUT P0, PT, PT, PT, PT, 0x8, 0x80 ;  /* 0x000000000080781c */ /* 0x000fc40003f0e170 */
[----:B0-----:R-:W-:-:S04]  /*1420*/  @!P1 ISETP.GE.AND P2, PT, R23, R22, PT ;  /* 0x000000161700920c */ /* 0x001fc80003f46270 */
[----:B------:R-:W-:-:S04]  /*1430*/  @!P1 ISETP.GE.OR P0, PT, R24, R3, !P2 ;  /* 0x000000031800920c */ /* 0x000fc80005706670 */
[----:B------:R-:W-:Y:S02]  /*1440*/  SEL R22, R23, R22, P0 ;  /* 0x0000001617167207 */ /* 0x000fe40000000000 */
[----:B-1----:R-:W-:Y:S02]  /*1450*/  SEL R20, R20, R21, P0 ;  /* 0x0000001514147207 */ /* 0x002fe40000000000 */
[----:B--2---:R-:W-:Y:S01]  /*1460*/  SEL R19, R4, R19, P0 ;  /* 0x0000001304137207 */ /* 0x004fe20000000000 */
[----:B------:R-:W-:Y:S06]  /*1470*/  BRA.U !UP0, `(.L_x_6) ;  /* 0x0000000108fc7547 */ /* 0x000fec000b800000 */
[----:B------:R-:W0:Y:S01]  /*1480*/  S2R R4, SR_LANEID ;  /* 0x0000000000047919 */ /* 0x000e220000000000 */
[----:B------:R-:W-:-:S05]  /*1490*/  SHF.R.U32.HI R3, RZ, 0x5, R0 ;  /* 0x00000005ff037819 */ /* 0x000fca0000011600 */
[----:B0-----:R-:W-:-:S04]  /*14a0*/  IMAD R3, R3, 0x20, R4 ;  /* 0x0000002003037824 */ /* 0x001fc800078e0204 */
[----:B------:R-:W-:-:S04]  /*14b0*/  IMAD R3, R3, 0x5, RZ ;  /* 0x0000000503037824 */ /* 0x000fc800078e02ff */
[--C-:B------:R-:W-:Y:S02]  /*14c0*/  IMAD R21, R3, 0xc, R6.reuse ;  /* 0x0000000c03157824 */ /* 0x100fe400078e0206 */
[----:B------:R-:W-:Y:S02]  /*14d0*/  IMAD R3, R4, -0x4, R3 ;  /* 0xfffffffc04037824 */ /* 0x000fe400078e0203 */
[----:B------:R-:W0:Y:S01]  /*14e0*/  LDC.64 R4, c[0x0][0x3a0] ;  /* 0x0000e800ff047b82 */ /* 0x000e220000000a00 */
[----:B------:R1:W-:Y:S04]  /*14f0*/  STS [R21+0x4], R12 ;  /* 0x0000040c15007388 */ /* 0x0003e80000000800 */
[----:B------:R-:W-:Y:S04]  /*1500*/  STS [R21], R14 ;  /* 0x0000000e15007388 */ /* 0x000fe80000000800 */
[----:B------:R-:W-:Y:S01]  /*1510*/  STS [R21+0x8], R15 ;  /* 0x0000080f15007388 */ /* 0x000fe20000000800 */
[----:B-1----:R-:W-:Y:S01]  /*1520*/  IMAD R12, R3, 0xc, R6 ;  /* 0x0000000c030c7824 */ /* 0x002fe200078e0206 */
[----:B------:R-:W-:-:S02]  /*1530*/  LOP3.LUT R6, R0, 0x1f, RZ, 0xc0, !PT ;  /* 0x0000001f00067812 */ /* 0x000fc400078ec0ff */
[----:B------:R-:W-:Y:S01]  /*1540*/  STS [R21+0xc], R11 ;  /* 0x00000c0b15007388 */ /* 0x000fe20000000800 */
[----:B------:R-:W-:-:S03]  /*1550*/  LOP3.LUT R3, R0, 0x3e0, RZ, 0xc0, !PT ;  /* 0x000003e000037812 */ /* 0x000fc600078ec0ff */
[----:B------:R-:W-:Y:S02]  /*1560*/  STS [R21+0x10], R13 ;  /* 0x0000100d15007388 */ /* 0x000fe40000000800 */
[----:B------:R-:W-:Y:S02]  /*1570*/  IMAD R6, R3, 0x5, R6 ;  /* 0x0000000503067824 */ /* 0x000fe400078e0206 */
[----:B------:R-:W-:Y:S04]  /*1580*/  STS [R21+0x14], R10 ;  /* 0x0000140a15007388 */ /* 0x000fe80000000800 */
[----:B------:R-:W-:Y:S04]  /*1590*/  STS [R21+0x18], R8 ;  /* 0x0000180815007388 */ /* 0x000fe80000000800 */
[----:B------:R-:W-:Y:S04]  /*15a0*/  STS [R21+0x1c], R9 ;  /* 0x00001c0915007388 */ /* 0x000fe80000000800 */
[----:B------:R1:W-:Y:S04]  /*15b0*/  STS [R21+0x20], R7 ;  /* 0x0000200715007388 */ /* 0x0003e80000000800 */
[----:B------:R-:W-:Y:S04]  /*15c0*/  STS [R21+0x24], R17 ;  /* 0x0000241115007388 */ /* 0x000fe80000000800 */
[----:B------:R-:W-:Y:S01]  /*15d0*/  STS [R21+0x28], R18 ;  /* 0x0000281215007388 */ /* 0x000fe20000000800 */
[----:B-1----:R-:W-:-:S03]  /*15e0*/  IMAD.MOV.U32 R7, RZ, RZ, RZ ;  /* 0x000000ffff077224 */ /* 0x002fc600078e00ff */
[----:B------:R-:W-:Y:S01]  /*15f0*/  STS [R21+0x2c], R16 ;  /* 0x00002c1015007388 */ /* 0x000fe20000000800 */
[----:B------:R-:W-:-:S03]  /*1600*/  IMAD.WIDE.U32 R2, R2, 0x500, R6 ;  /* 0x0000050002027825 */ /* 0x000fc600078e0006 */
[----:B------:R-:W-:Y:S01]  /*1610*/  STS [R21+0x30], R20 ;  /* 0x0000301415007388 */ /* 0x000fe20000000800 */
[----:B------:R-:W-:-:S03]  /*1620*/  IMAD R3, R3, 0xc, RZ ;  /* 0x0000000c03037824 */ /* 0x000fc600078e02ff */
[----:B------:R-:W-:Y:S01]  /*1630*/  STS [R21+0x34], R22 ;  /* 0x0000341615007388 */ /* 0x000fe20000000800 */
[----:B0-----:R-:W-:-:S03]  /*1640*/  IMAD.WIDE.U32 R4, R2, 0xc, R4 ;  /* 0x0000000c02047825 */ /* 0x001fc600078e0004 */
[----:B------:R-:W-:Y:S01]  /*1650*/  STS [R21+0x38], R19 ;  /* 0x0000381315007388 */ /* 0x000fe20000000800 */
[----:B------:R-:W-:-:S03]  /*1660*/  NOP ;  /* 0x0000000000007918 */ /* 0x000fc60000000000 */
[----:B------:R-:W0:Y:S01]  /*1670*/  LDS R9, [R12] ;  /* 0x000000000c097984 */ /* 0x000e220000000800 */
[----:B------:R-:W-:-:S03]  /*1680*/  IMAD.IADD R5, R5, 0x1, R3 ;  /* 0x0000000105057824 */ /* 0x000fc600078e0203 */
[----:B------:R-:W1:Y:S04]  /*1690*/  LDS R10, [R12+0x4] ;  /* 0x000004000c0a7984 */ /* 0x000e680000000800 */
[----:B------:R-:W2:Y:S04]  /*16a0*/  LDS R8, [R12+0x8] ;  /* 0x000008000c087984 */ /* 0x000ea80000000800 */
[----:B------:R-:W3:Y:S04]  /*16b0*/  LDS R0, [R12+0x180] ;  /* 0x000180000c007984 */ /* 0x000ee80000000800 */
[----:B------:R-:W4:Y:S04]  /*16c0*/  LDS R29, [R12+0x184] ;  /* 0x000184000c1d7984 */ /* 0x000f280000000800 */
[----:B------:R-:W5:Y:S04]  /*16d0*/  LDS R27, [R12+0x188] ;  /* 0x000188000c1b7984 */ /* 0x000f680000000800 */
        /* <DEDUP_REMOVED lines=9> */
[----:B0-----:R-:W-:Y:S04]  /*1770*/  STG.E desc[UR6][R4.64], R9 ;  /* 0x0000000904007986 */ /* 0x001fe8000c101906 */
[----:B-1----:R-:W-:Y:S04]  /*1780*/  STG.E desc[UR6][R4.64+0x4], R10 ;  /* 0x0000040a04007986 */ /* 0x002fe8000c101906 */
[----:B--2---:R-:W-:Y:S04]  /*1790*/  STG.E desc[UR6][R4.64+0x8], R8 ;  /* 0x0000080804007986 */ /* 0x004fe8000c101906 */
[----:B---3--:R-:W-:Y:S04]  /*17a0*/  STG.E desc[UR6][R4.64+0x180], R0 ;  /* 0x0001800004007986 */ /* 0x008fe8000c101906 */
[----:B----4-:R-:W-:Y:S04]  /*17b0*/  STG.E desc[UR6][R4.64+0x184], R29 ;  /* 0x0001841d04007986 */ /* 0x010fe8000c101906 */
[----:B-----5:R-:W-:Y:S04]  /*17c0*/  STG.E desc[UR6][R4.64+0x188], R27 ;  /* 0x0001881b04007986 */ /* 0x020fe8000c101906 */
[----:B------:R-:W-:Y:S04]  /*17d0*/  STG.E desc[UR6][R4.64+0x300], R25 ;  /* 0x0003001904007986 */ /* 0x000fe8000c101906 */
[----:B------:R-:W-:Y:S04]  /*17e0*/  STG.E desc[UR6][R4.64+0x304], R23 ;  /* 0x0003041704007986 */ /* 0x000fe8000c101906 */
[----:B------:R-:W-:Y:S04]  /*17f0*/  STG.E desc[UR6][R4.64+0x308], R21 ;  /* 0x0003081504007986 */ /* 0x000fe8000c101906 */
[----:B------:R-:W-:Y:S04]  /*1800*/  STG.E desc[UR6][R4.64+0x480], R19 ;  /* 0x0004801304007986 */ /* 0x000fe8000c101906 */
[----:B------:R-:W-:Y:S04]  /*1810*/  STG.E desc[UR6][R4.64+0x484], R17 ;  /* 0x0004841104007986 */ /* 0x000fe8000c101906 */
[----:B------:R-:W-:Y:S04]  /*1820*/  STG.E desc[UR6][R4.64+0x488], R15 ;  /* 0x0004880f04007986 */ /* 0x000fe8000c101906 */
[----:B------:R-:W-:Y:S04]  /*1830*/  STG.E desc[UR6][R4.64+0x600], R13 ;  /* 0x0006000d04007986 */ /* 0x000fe8000c101906 */
[----:B------:R-:W-:Y:S04]  /*1840*/  STG.E desc[UR6][R4.64+0x604], R11 ;  /* 0x0006040b04007986 */ /* 0x000fe8000c101906 */
[----:B------:R-:W-:Y:S01]  /*1850*/  STG.E desc[UR6][R4.64+0x608], R14 ;  /* 0x0006080e04007986 */ /* 0x000fe2000c101906 */
[----:B------:R-:W-:Y:S05]  /*1860*/  EXIT ;  /* 0x000000000000794d */ /* 0x000fea0003800000 */
.L_x_6:
[----:B------:R-:W0:Y:S01]  /*1870*/  S2R R21, SR_LANEID ;  /* 0x0000000000157919 */ /* 0x000e220000000000 */
[----:B------:R-:W-:Y:S01]  /*1880*/  SHF.R.U32.HI R4, RZ, 0x5, R0 ;  /* 0x00000005ff047819 */ /* 0x000fe20000011600 */
[----:B------:R-:W-:-:S04]  /*1890*/  IMAD.MOV.U32 R5, RZ, RZ, RZ ;  /* 0x000000ffff057224 */ /* 0x000fc800078e00ff */
[----:B0-----:R-:W-:-:S04]  /*18a0*/  IMAD R4, R4, 0x20, R21 ;  /* 0x0000002004047824 */ /* 0x001fc800078e0215 */
[----:B------:R-:W-:Y:S01]  /*18b0*/  IMAD R23, R4, 0x5, RZ ;  /* 0x0000000504177824 */ /* 0x000fe200078e02ff */
[----:B------:R-:W-:-:S03]  /*18c0*/  LOP3.LUT R4, R0, 0x1f, RZ, 0xc0, !PT ;  /* 0x0000001f00047812 */ /* 0x000fc600078ec0ff */
[----:B------:R-:W-:Y:S02]  /*18d0*/  IMAD R25, R23, 0xc, R6 ;  /* 0x0000000c17197824 */ /* 0x000fe400078e0206 */
[----:B------:R-:W-:Y:S02]  /*18e0*/  IMAD R21, R21, -0x4, R23 ;  /* 0xfffffffc15157824 */ /* 0x000fe400078e0217 */
[----:B------:R-:W-:Y:S01]  /*18f0*/  IMAD.WIDE.U32 R2, R2, 0x500, R4 ;  /* 0x0000050002027825 */ /* 0x000fe200078e0004 */
[----:B------:R0:W-:Y:S01]  /*1900*/  STS [R25+0x4], R12 ;  /* 0x0000040c19007388 */ /* 0x0001e20000000800 */
[----:B------:R-:W1:Y:S03]  /*1910*/  LDC.64 R4, c[0x0][0x388] ;  /* 0x0000e200ff047b82 */ /* 0x000e660000000a00 */
[----:B------:R-:W-:Y:S04]  /*1920*/  STS [R25], R14 ;  /* 0x0000000e19007388 */ /* 0x000fe80000000800 */
[----:B------:R-:W-:Y:S01]  /*1930*/  STS [R25+0x8], R15 ;  /* 0x0000080f19007388 */ /* 0x000fe20000000800 */
[----:B0-----:R-:W-:-:S03]  /*1940*/  IMAD R12, R21, 0xc, R6 ;  /* 0x0000000c150c7824 */ /* 0x001fc600078e0206 */
[----:B------:R-:W-:Y:S04]  /*1950*/  STS [R25+0xc], R11 ;  /* 0x00000c0b19007388 */ /* 0x000fe80000000800 */
[----:B------:R-:W-:Y:S04]  /*1960*/  STS [R25+0x10], R13 ;  /* 0x0000100d19007388 */ /* 0x000fe80000000800 */
[----:B------:R0:W-:Y:S04]  /*1970*/  STS [R25+0x14], R10 ;  /* 0x0000140a19007388 */ /* 0x0001e80000000800 */
[----:B------:R-:W-:Y:S04]  /*1980*/  STS [R25+0x18], R8 ;  /* 0x0000180819007388 */ /* 0x000fe80000000800 */
[----:B------:R-:W-:Y:S01]  /*1990*/  STS [R25+0x1c], R9 ;  /* 0x00001c0919007388 */ /* 0x000fe20000000800 */
[----:B0-----:R-:W-:-:S03]  /*19a0*/  LOP3.LUT R10, R0, 0x3e0, RZ, 0xc0, !PT ;  /* 0x000003e0000a7812 */ /* 0x001fc600078ec0ff */
[----:B------:R-:W-:Y:S02]  /*19b0*/  STS [R25+0x20], R7 ;  /* 0x0000200719007388 */ /* 0x000fe40000000800 */
[----:B------:R-:W-:Y:S02]  /*19c0*/  IMAD R10, R10, 0x5, RZ ;  /* 0x000000050a0a7824 */ /* 0x000fe400078e02ff */
[----:B------:R-:W-:Y:S04]  /*19d0*/  STS [R25+0x24], R17 ;  /* 0x0000241119007388 */ /* 0x000fe80000000800 */
[----:B------:R-:W-:Y:S01]  /*19e0*/  STS [R25+0x28], R18 ;  /* 0x0000281219007388 */ /* 0x000fe20000000800 */
[----:B------:R-:W-:-:S03]  /*19f0*/  IADD3 R2, P0, PT, R10, R2, RZ ;  /* 0x000000020a027210 */ /* 0x000fc60007f1e0ff */
[----:B------:R-:W-:Y:S02]  /*1a00*/  STS [R25+0x2c], R16 ;  /* 0x00002c1019007388 */ /* 0x000fe40000000800 */
[----:B------:R-:W-:Y:S02]  /*1a10*/  IMAD.X R3, RZ, RZ, R3, P0 ;  /* 0x000000ffff037224 */ /* 0x000fe400000e0603 */
[----:B------:R-:W-:Y:S01]  /*1a20*/  STS [R25+0x30], R20 ;  /* 0x0000301419007388 */ /* 0x000fe20000000800 */
[----:B-1----:R-:W-:-:S03]  /*1a30*/  IMAD.WIDE.U32 R4, R2, 0xc, R4 ;  /* 0x0000000c02047825 */ /* 0x002fc600078e0004 */
[----:B------:R-:W-:Y:S01]  /*1a40*/  STS [R25+0x34], R22 ;  /* 0x0000341619007388 */ /* 0x000fe20000000800 */
[----:B------:R-:W-:-:S03]  /*1a50*/  IMAD R3, R3, 0xc, RZ ;  /* 0x0000000c03037824 */ /* 0x000fc600078e02ff */
        /* <DEDUP_REMOVED lines=34> */
.L_x_0:
        /* <DEDUP_REMOVED lines=10> */
[--C-:B------:R-:W-:Y:S01]  /*1d20*/  SHF.R.U64 R4, R4, 0x1, R5.reuse ;  /* 0x0000000104047819 */ /* 0x100fe20000001205 */
[----:B------:R-:W-:Y:S01]  /*1d30*/  BSSY.RECONVERGENT B0, `(.L_x_7) ;  /* 0x00000ce000007945 */ /* 0x000fe20003800200 */
[CC--:B------:R-:W-:Y:S01]  /*1d40*/  LOP3.LUT R13, R3.reuse, R2.reuse, RZ, 0xc0, !PT ;  /* 0x00000002030d7212 */ /* 0x0c0fe200078ec0ff */
[----:B------:R-:W-:Y:S01]  /*1d50*/  UISETP.NE.AND UP0, UPT, UR4, URZ, UPT ;  /* 0x000000ff0400728c */ /* 0x000fe2000bf05270 */
[----:B------:R-:W-:Y:S01]  /*1d60*/  LOP3.LUT R3, R3, R2, RZ, 0xfc, !PT ;  /* 0x0000000203037212 */ /* 0x000fe200078efcff */
[----:B------:R-:W-:Y:S01]  /*1d70*/  ACQBULK ;  /* 0x000000000000782e */ /* 0x000fe20000000000 */
[----:B------:R-:W-:Y:S01]  /*1d80*/  IADD3 R8, P1, PT, R2, -R13, RZ ;  /* 0x8000000d02087210 */ /* 0x000fe20007f3e0ff */
[----:B0-----:R-:W-:-:S02]  /*1d90*/  IMAD.X R10, RZ, RZ, ~R5, P0 ;  /* 0x000000ffff0a7224 */ /* 0x001fc400000e0e05 */
[----:B---3--:R-:W-:-:S04]  /*1da0*/  IMAD.WIDE.U32 R14, R13, -0x500, R14 ;  /* 0xfffffb000d0e7825 */ /* 0x008fc800078e000e */
[----:B------:R-:W-:Y:S01]  /*1db0*/  IMAD.X R12, RZ, RZ, -0x1, P1 ;  /* 0xffffffffff0c7424 */ /* 0x000fe200008e06ff */
[----:B------:R-:W-:Y:S01]  /*1dc0*/  ISETP.NE.U32.AND P1, PT, R3, -0x1, PT ;  /* 0xffffffff0300780c */ /* 0x000fe20003f25070 */
[----:B------:R-:W-:Y:S01]  /*1dd0*/  IMAD.WIDE.U32 R8, R8, 0x500, RZ ;  /* 0x0000050008087825 */ /* 0x000fe200078e00ff */
[----:B------:R-:W-:Y:S02]  /*1de0*/  SHF.R.U32.HI R3, RZ, 0x1, R5 ;  /* 0x00000001ff037819 */ /* 0x000fe40000011605 */
[----:B------:R-:W-:Y:S01]  /*1df0*/  ISETP.NE.AND.EX P1, PT, R10, -0x1, PT, P1 ;  /* 0xffffffff0a00780c */ /* 0x000fe20003f25310 */
[----:B------:R-:W-:Y:S01]  /*1e00*/  IMAD R19, R12, 0x500, RZ ;  /* 0x000005000c137824 */ /* 0x000fe200078e02ff */
[----:B------:R-:W-:Y:S01]  /*1e10*/  ISETP.GT.U32.AND P0, PT, R8, -0x501, PT ;  /* 0xfffffaff0800780c */ /* 0x000fe20003f04070 */
[----:B------:R-:W-:Y:S02]  /*1e20*/  IMAD R11, R3, 0x500, RZ ;  /* 0x00000500030b7824 */ /* 0x000fe400078e02ff */
[----:B------:R-:W-:-:S02]  /*1e30*/  IMAD.IADD R3, R9, 0x1, R19 ;  /* 0x0000000109037824 */ /* 0x000fc400078e0213 */
[----:B------:R-:W-:-:S03]  /*1e40*/  IMAD.WIDE.U32 R4, R4, 0x500, RZ ;  /* 0x0000050004047825 */ /* 0x000fc600078e00ff */
[----:B------:R-:W-:Y:S01]  /*1e50*/  ISETP.GT.U32.AND.EX P0, PT, R3, -0x1, PT, P0 ;  /* 0xffffffff0300780c */ /* 0x000fe20003f04100 */
[----:B------:R-:W-:Y:S01]  /*1e60*/  IMAD.IADD R9, R5, 0x1, R11 ;  /* 0x0000000105097824 */ /* 0x000fe200078e020b */
[----:B------:R-:W-:Y:S01]  /*1e70*/  ISETP.GT.U32.AND P2, PT, R14, R4, PT ;  /* 0x000000040e00720c */ /* 0x000fe20003f44070 */
[----:B------:R-:W-:Y:S01]  /*1e80*/  IMAD.IADD R15, R15, 0x1, -R13 ;  /* 0x000000010f0f7824 */ /* 0x000fe200078e0a0d */
[----:B------:R-:W-:Y:S02]  /*1e90*/  SEL R12, R8, 0xfffffaff, P0 ;  /* 0xfffffaff080c7807 */ /* 0x000fe40000000000 */
[----:B------:R-:W-:Y:S02]  /*1ea0*/  SEL R22, R3, 0xffffffff, P0 ;  /* 0xffffffff03167807 */ /* 0x000fe40000000000 */
[----:B------:R-:W-:Y:S02]  /*1eb0*/  ISETP.GT.U32.AND.EX P2, PT, R15, R9, PT, P2 ;  /* 0x000000090f00720c */ /* 0x000fe40003f44120 */
[----:B------:R-:W-:-:S02]  /*1ec0*/  LOP3.LUT R19, RZ, R12, RZ, 0x33, !PT ;  /* 0x0000000cff137212 */ /* 0x000fc400078e33ff */
        /* <DEDUP_REMOVED lines=32> */
[----:B------:R-:W-:Y:S01]  /*20d0*/  IMAD.IADD R5, R0, 0x1, -R3 ;  /* 0x0000000100057824 */ /* 0x000fe200078e0a03 */
[----:B------:R-:W-:Y:S01]  /*20e0*/  BSSY.RECONVERGENT B1, `(.L_x_9) ;  /* 0x0000018000017945 */ /* 0x000fe20003800200 */
[----:B------:R-:W-:-:S03]  /*20f0*/  IMAD.WIDE.U32 R8, R13, 0x500, R8 ;  /* 0x000005000d087825 */ /* 0x000fc600078e0008 */
[----:B------:R-:W-:Y:S02]  /*2100*/  SHF.R.S32.HI R4, RZ, 0x1f, R5 ;  /* 0x0000001fff047819 */ /* 0x000fe40000011405 */
[----:B------:R-:W-:Y:S01]  /*2110*/  IADD3 R13, P1, P2, R5, R8, R12 ;  /* 0x00000008050d7210 */ /* 0x000fe20007a3e00c */
[----:B------:R-:W-:Y:S01]  /*2120*/  VIADD R12, R9, UR4 ;  /* 0x00000004090c7c36 */ /* 0x000fe20008000000 */
[----:B------:R-:W-:-:S04]  /*2130*/  IADD3 R9, P0, PT, R6, R0, RZ ;  /* 0x0000000006097210 */ /* 0x000fc80007f1e0ff */
[----:B------:R-:W-:Y:S01]  /*2140*/  IADD3.X R11, PT, PT, R4, R12, R11, P1, P2 ;  /* 0x0000000c040b7210 */ /* 0x000fe20000fe440b */
[----:B------:R-:W-:-:S04]  /*2150*/  IMAD.X R8, RZ, RZ, R7, P0 ;  /* 0x000000ffff087224 */ /* 0x000fc800000e0607 */
[----:B------:R-:W-:Y:S02]  /*2160*/  IMAD R11, R11, 0xc, RZ ;  /* 0x0000000c0b0b7824 */ /* 0x000fe400078e02ff */
[----:B0-----:R-:W-:-:S04]  /*2170*/  IMAD.WIDE.U32 R6, R9, 0xc, R14 ;  /* 0x0000000c09067825 */ /* 0x001fc800078e000e */
[----:B------:R-:W-:Y:S02]  /*2180*/  IMAD.IADD R9, R3, 0x1, R10 ;  /* 0x0000000103097824 */ /* 0x000fe400078e020a */
[----:B------:R-:W-:-:S03]  /*2190*/  IMAD.WIDE.U32 R4, R13, 0xc, R14 ;  /* 0x0000000c0d047825 */ /* 0x000fc600078e000e */
[----:B------:R-:W-:Y:S01]  /*21a0*/  ISETP.GE.AND P0, PT, R0, R9, PT ;  /* 0x000000090000720c */ /* 0x000fe20003f06270 */
[----:B------:R-:W-:Y:S02]  /*21b0*/  IMAD R13, R8, 0xc, RZ ;  /* 0x0000000c080d7824 */ /* 0x000fe400078e02ff */
[----:B------:R-:W-:Y:S02]  /*21c0*/  IMAD.IADD R5, R5, 0x1, R11 ;  /* 0x0000000105057824 */ /* 0x000fe400078e020b */
[----:B------:R-:W-:-:S08]  /*21d0*/  IMAD.IADD R7, R7, 0x1, R13 ;  /* 0x0000000107077824 */ /* 0x000fd000078e020d */
[----:B------:R-:W-:Y:S05]  /*21e0*/  @P0 BRA `(.L_x_10) ;  /* 0x00000000001c0947 */ /* 0x000fea0003800000 */
[----:B------:R-:W-:-:S13]  /*21f0*/  ISETP.GE.AND P0, PT, R0, R3, PT ;  /* 0x000000030000720c */ /* 0x000fda0003f06270 */
[----:B------:R0:W5:Y:S04]  /*2200*/  @!P0 LDG.E R12, desc[UR6][R6.64] ;  /* 0x00000006060c8981 */ /* 0x000168000c1e1900 */
[----:B------:R0:W5:Y:S04]  /*2210*/  @!P0 LDG.E R11, desc[UR6][R6.64+0x4] ;  /* 0x00000406060b8981 */ /* 0x000168000c1e1900 */
[----:B------:R0:W5:Y:S04]  /*2220*/  @!P0 LDG.E R8, desc[UR6][R6.64+0x8] ;  /* 0x0000080606088981 */ /* 0x000168000c1e1900 */
[----:B------:R0:W5:Y:S04]  /*2230*/  @P0 LDG.E R12, desc[UR6][R4.64] ;  /* 0x00000006040c0981 */ /* 0x000168000c1e1900 */
[----:B------:R0:W5:Y:S04]  /*2240*/  @P0 LDG.E R11, desc[UR6][R4.64+0x4] ;  /* 0x00000406040b0981 */ /* 0x000168000c1e1900 */
[----:B------:R0:W5:Y:S02]  /*2250*/  @P0 LDG.E R8, desc[UR6][R4.64+0x8] ;  /* 0x0000080604080981 */ /* 0x000164000c1e1900 */
.L_x_10:
[----:B------:R-:W-:Y:S05]  /*2260*/  BSYNC.RECONVERGENT B1 ;  /* 0x0000000000017941 */ /* 0x000fea0003800200 */
.L_x_9:
[----:B------:R-:W-:Y:S01]  /*2270*/  VIADD R14, R0, 0x100 ;  /* 0x00000100000e7836 */ /* 0x000fe20000000000 */
[----:B------:R-:W-:Y:S04]  /*2280*/  BSSY.RECONVERGENT B1, `(.L_x_11) ;  /* 0x000000a000017945 */ /* 0x000fe80003800200 */
[----:B------:R-:W-:-:S13]  /*2290*/  ISETP.GE.AND P0, PT, R14, R9, PT ;  /* 0x000000090e00720c */ /* 0x000fda0003f06270 */
[----:B------:R-:W-:Y:S05]  /*22a0*/  @P0 BRA `(.L_x_12) ;  /* 0x00000000001c0947 */ /* 0x000fea0003800000 */
[----:B------:R-:W-:-:S13]  /*22b0*/  ISETP.GE.AND P0, PT, R14, R3, PT ;  /* 0x000000030e00720c */ /* 0x000fda0003f06270 */
[----:B------:R1:W5:Y:S04]  /*22c0*/  @P0 LDG.E R15, desc[UR6][R4.64+0xc00] ;  /* 0x000c0006040f0981 */ /* 0x000368000c1e1900 */
[----:B------:R1:W5:Y:S04]  /*22d0*/  @P0 LDG.E R14, desc[UR6][R4.64+0xc04] ;  /* 0x000c0406040e0981 */ /* 0x000368000c1e1900 */
[----:B------:R1:W5:Y:S04]  /*22e0*/  @P0 LDG.E R13, desc[UR6][R4.64+0xc08] ;  /* 0x000c0806040d0981 */ /* 0x000368000c1e1900 */
[----:B------:R1:W5:Y:S04]  /*22f0*/  @!P0 LDG.E R15, desc[UR6][R6.64+0xc00] ;  /* 0x000c0006060f8981 */ /* 0x000368000c1e1900 */
[----:B------:R1:W5:Y:S04]  /*2300*/  @!P0 LDG.E R14, desc[UR6][R6.64+0xc04] ;  /* 0x000c0406060e8981 */ /* 0x000368000c1e1900 */
[----:B------:R1:W5:Y:S02]  /*2310*/  @!P0 LDG.E R13, desc[UR6][R6.64+0xc08] ;  /* 0x000c0806060d8981 */ /* 0x000364000c1e1900 */
.L_x_12:
[----:B------:R-:W-:Y:S05]  /*2320*/  BSYNC.RECONVERGENT B1 ;  /* 0x0000000000017941 */ /* 0x000fea0003800200 */
.L_x_11:
        /* <DEDUP_REMOVED lines=11> */
.L_x_14:
[----:B------:R-:W-:Y:S05]  /*23e0*/  BSYNC.RECONVERGENT B1 ;  /* 0x0000000000017941 */ /* 0x000fea0003800200 */
.L_x_13:
        /* <DEDUP_REMOVED lines=11> */
.L_x_16:
[----:B------:R-:W-:Y:S05]  /*24a0*/  BSYNC.RECONVERGENT B1 ;  /* 0x0000000000017941 */ /* 0x000fea0003800200 */
.L_x_15:
[----:B------:R-:W-:-:S04]  /*24b0*/  LOP3.LUT R22, R0, 0x400, RZ, 0xfc, !PT ;  /* 0x0000040000167812 */ /* 0x000fc800078efcff */
        /* <DEDUP_REMOVED lines=8> */
[----:B------:R4:W5:Y:S01]  /*2540*/  @!P0 LDG.E R24, desc[UR6][R6.64+0x3008] ;  /* 0x0030080606188981 */ /* 0x000962000c1e1900 */
[----:B------:R-:W-:Y:S05]  /*2550*/  BRA `(.L_x_17) ;  /* 0x00000004002c7947 */ /* 0x000fea0003800000 */
.L_x_8:
[----:B------:R-:W-:Y:S01]  /*2560*/  IMAD.MOV.U32 R5, RZ, RZ, R9 ;  /* 0x000000ffff057224 */ /* 0x000fe200078e0009 */
[----:B------:R-:W0:Y:S01]  /*2570*/  LDC.64 R14, c[0x0][0x3a0] ;  /* 0x0000e800ff0e7b82 */ /* 0x000e220000000a00 */
[----:B------:R-:W-:Y:S01]  /*2580*/  IMAD.IADD R9, R0, 0x1, -R3 ;  /* 0x0000000100097824 */ /* 0x000fe200078e0a03 */
[----:B------:R-:W-:Y:S01]  /*2590*/  UMOV UR4, URZ ;  /* 0x000000ff00047c82 */ /* 0x000fe20008000000 */
[----:B------:R-:W-:Y:S01]  /*25a0*/  IMAD.WIDE.U32 R4, R13, 0x500, R4 ;  /* 0x000005000d047825 */ /* 0x000fe200078e0004 */
[----:B------:R-:W-:Y:S02]  /*25b0*/  BSSY.RECONVERGENT B1, `(.L_x_18) ;  /* 0x0000017000017945 */ /* 0x000fe40003800200 */
[----:B------:R-:W-:Y:S01]  /*25c0*/  IADD3 R13, P1, P2, R9, R4, R12 ;  /* 0x00000004090d7210 */ /* 0x000fe20007a3e00c */
[----:B------:R-:W-:Y:S01]  /*25d0*/  VIADD R4, R5, UR4 ;  /* 0x0000000405047c36 */ /* 0x000fe20008000000 */
[----:B------:R-:W-:Y:S02]  /*25e0*/  SHF.R.S32.HI R9, RZ, 0x1f, R9 ;  /* 0x0000001fff097819 */ /* 0x000fe40000011409 */
[----:B------:R-:W-:-:S02]  /*25f0*/  IADD3 R5, P0, PT, R6, R0, RZ ;  /* 0x0000000006057210 */ /* 0x000fc40007f1e0ff */
[----:B------:R-:W-:Y:S01]  /*2600*/  IADD3.X R12, PT, PT, R9, R4, R11, P1, P2 ;  /* 0x00000004090c7210 */ /* 0x000fe20000fe440b */
[----:B------:R-:W-:Y:S02]  /*2610*/  IMAD.IADD R9, R3, 0x1, R10 ;  /* 0x0000000103097824 */ /* 0x000fe400078e020a */
[----:B------:R-:W-:-:S03]  /*2620*/  IMAD.X R8, RZ, RZ, R7, P0 ;  /* 0x000000ffff087224 */ /* 0x000fc600000e0607 */
[----:B------:R-:W-:Y:S01]  /*2630*/  ISETP.GE.AND P0, PT, R0, R9, PT ;  /* 0x000000090000720c */ /* 0x000fe20003f06270 */
[----:B------:R-:W-:Y:S02]  /*2640*/  IMAD R11, R8, 0xc, RZ ;  /* 0x0000000c080b7824 */ /* 0x000fe400078e02ff */
[----:B0-----:R-:W-:-:S04]  /*2650*/  IMAD.WIDE.U32 R6, R13, 0xc, R14 ;  /* 0x0000000c0d067825 */ /* 0x001fc800078e000e */
[----:B------:R-:W-:-:S04]  /*2660*/  IMAD.WIDE.U32 R4, R5, 0xc, R14 ;  /* 0x0000000c05047825 */ /* 0x000fc800078e000e */
[----:B------:R-:W-:Y:S02]  /*2670*/  IMAD R13, R12, 0xc, RZ ;  /* 0x0000000c0c0d7824 */ /* 0x000fe400078e02ff */
[----:B------:R-:W-:Y:S02]  /*2680*/  IMAD.IADD R5, R11, 0x1, R5 ;  /* 0x000000010b057824 */ /* 0x000fe400078e0205 */
[----:B------:R-:W-:Y:S01]  /*2690*/  IMAD.IADD R7, R13, 0x1, R7 ;  /* 0x000000010d077824 */ /* 0x000fe200078e0207 */
[----:B------:R-:W-:Y:S06]  /*26a0*/  @P0 BRA `(.L_x_19) ;  /* 0x00000000001c0947 */ /* 0x000fec0003800000 */
[----:B------:R-:W-:-:S13]  /*26b0*/  ISETP.GE.AND P0, PT, R0, R3, PT ;  /* 0x000000030000720c */ /* 0x000fda0003f06270 */
[----:B------:R0:W5:Y:S04]  /*26c0*/  @!P0 LDG.E R12, desc[UR6][R4.64] ;  /* 0x00000006040c8981 */ /* 0x000168000c1e1900 */
[----:B------:R0:W5:Y:S04]  /*26d0*/  @!P0 LDG.E R11, desc[UR6][R4.64+0x4] ;  /* 0x00000406040b8981 */ /* 0x000168000c1e1900 */
[----:B------:R0:W5:Y:S04]  /*26e0*/  @!P0 LDG.E R8, desc[UR6][R4.64+0x8] ;  /* 0x0000080604088981 */ /* 0x000168000c1e1900 */
[----:B------:R0:W5:Y:S04]  /*26f0*/  @P0 LDG.E R12, desc[UR6][R6.64] ;  /* 0x00000006060c0981 */ /* 0x000168000c1e1900 */
[----:B------:R0:W5:Y:S04]  /*2700*/  @P0 LDG.E R11, desc[UR6][R6.64+0x4] ;  /* 0x00000406060b0981 */ /* 0x000168000c1e1900 */
[----:B------:R0:W5:Y:S02]  /*2710*/  @P0 LDG.E R8, desc[UR6][R6.64+0x8] ;  /* 0x0000080606080981 */ /* 0x000164000c1e1900 */
.L_x_19:
[----:B------:R-:W-:Y:S05]  /*2720*/  BSYNC.RECONVERGENT B1 ;  /* 0x0000000000017941 */ /* 0x000fea0003800200 */
.L_x_18:
        /* <DEDUP_REMOVED lines=11> */
.L_x_21:
[----:B------:R-:W-:Y:S05]  /*27e0*/  BSYNC.RECONVERGENT B1 ;  /* 0x0000000000017941 */ /* 0x000fea0003800200 */
.L_x_20:
        /* <DEDUP_REMOVED lines=11> */
.L_x_23:
[----:B------:R-:W-:Y:S05]  /*28a0*/  BSYNC.RECONVERGENT B1 ;  /* 0x0000000000017941 */ /* 0x000fea0003800200 */
.L_x_22:
        /* <DEDUP_REMOVED lines=11> */
.L_x_25:
[----:B------:R-:W-:Y:S05]  /*2960*/  BSYNC.RECONVERGENT B1 ;  /* 0x0000000000017941 */ /* 0x000fea0003800200 */
.L_x_24:
        /* <DEDUP_REMOVED lines=10> */
.L_x_17:
[----:B------:R-:W-:Y:S05]  /*2a10*/  BSYNC.RECONVERGENT B0 ;  /* 0x0000000000007941 */ /* 0x000fea0003800200 */
.L_x_7:
[----:B01234-:R-:W0:Y:S01]  /*2a20*/  S2R R4, SR_CgaCtaId ;  /* 0x0000000000047919 */ /* 0x01fe220000008800 */
[----:B------:R-:W-:-:S04]  /*2a30*/  MOV R5, 0x400 ;  /* 0x0000040000057802 */ /* 0x000fc80000000f00 */
[----:B0-----:R-:W-:-:S05]  /*2a40*/  LEA R5, R4, R5, 0x18 ;  /* 0x0000000504057211 */ /* 0x001fca00078ec0ff */
[----:B------:R-:W-:-:S05]  /*2a50*/  IMAD R7, R0, 0xc, R5 ;  /* 0x0000000c00077824 */ /* 0x000fca00078e0205 */
[----:B-----5:R0:W-:Y:S04]  /*2a60*/  STS [R7], R12 ;  /* 0x0000000c07007388 */ /* 0x0201e80000000800 */
[----:B------:R0:W-:Y:S04]  /*2a70*/  STS [R7+0x4], R11 ;  /* 0x0000040b07007388 */ /* 0x0001e80000000800 */
        /* <DEDUP_REMOVED lines=12> */
[----:B------:R0:W-:Y:S01]  /*2b40*/  STS [R7+0x3008], R24 ;  /* 0x0030081807007388 */ /* 0x0001e20000000800 */
[----:B------:R-:W-:Y:S01]  /*2b50*/  BAR.SYNC.DEFER_BLOCKING 0x0 ;  /* 0x0000000000007b1d */ /* 0x000fe20000010000 */
[----:B------:R-:W-:-:S07]  /*2b60*/  IMAD R4, R0, 0x5, RZ ;  /* 0x0000000500047824 */ /* 0x000fce00078e02ff */
[----:B------:R-:W-:Y:S01]  /*2b70*/  PREEXIT ;  /* 0x000000000000782d */ /* 0x000fe20000000000 */
[----:B------:R-:W-:Y:S01]  /*2b80*/  BSSY.RECONVERGENT B0, `(.L_x_26) ;  /* 0x0000017000007945 */ /* 0x000fe20003800200 */
[----:B------:R-:W-:-:S04]  /*2b90*/  VIMNMX R4, PT, PT, R4, R9, PT ;  /* 0x0000000904047248 */ /* 0x000fc80003fe0100 */
[C---:B------:R-:W-:Y:S01]  /*2ba0*/  ISETP.GE.AND P0, PT, R4.reuse, R10, PT ;  /* 0x0000000a0400720c */ /* 0x040fe20003f06270 */
[----:B------:R-:W-:Y:S01]  /*2bb0*/  IMAD.IADD R10, R4, 0x1, -R10 ;  /* 0x00000001040a7824 */ /* 0x000fe200078e0a0a */
[----:B------:R-:W-:-:S04]  /*2bc0*/  VIMNMX R6, PT, PT, R3, R4, PT ;  /* 0x0000000403067248 */ /* 0x000fc80003fe0100 */
[----:B------:R-:W-:-:S04]  /*2bd0*/  SEL R10, R10, RZ, P0 ;  /* 0x000000ff0a0a7207 */ /* 0x000fc80000000000 */
[----:B------:R-:W-:-:S13]  /*2be0*/  ISETP.GE.AND P0, PT, R10, R6, PT ;  /* 0x000000060a00720c */ /* 0x000fda0003f06270 */
[----:B0-----:R-:W-:Y:S05]  /*2bf0*/  @P0 BRA `(.L_x_27) ;  /* 0x00000000003c0947 */ /* 0x001fea0003800000 */
[----:B------:R-:W-:-:S07]  /*2c00*/  IMAD.IADD R7, R3, 0x1, R4 ;  /* 0x0000000103077824 */ /* 0x000fce00078e0204 */
.L_x_28:
        /* <DEDUP_REMOVED lines=14> */
.L_x_27:
[----:B------:R-:W-:Y:S05]  /*2cf0*/  BSYNC.RECONVERGENT B0 ;  /* 0x0000000000007941 */ /* 0x000fea0003800200 */
.L_x_26:
        /* <DEDUP_REMOVED lines=11> */
[----:B------:R-:W2:Y:S04]  /*2db0*/  LDS R18, [R7] ;  /* 0x0000000007127984 */ /* 0x000ea80000000800 */
[----:B------:R-:W3:Y:S01]  /*2dc0*/  LDS R16, [R7+0x8] ;  /* 0x0000080007107984 */ /* 0x000ee20000000800 */
[----:B-1----:R-:W-:-:S04]  /*2dd0*/  @!P1 ISETP.GE.AND P2, PT, R21, R20, PT ;  /* 0x000000141500920c */ /* 0x002fc80003f46270 */
[----:B------:R-:W-:Y:S02]  /*2de0*/  @!P1 ISETP.GE.OR P0, PT, R10, R3, !P2 ;  /* 0x000000030a00920c */ /* 0x000fe40005706670 */
[----:B------:R-:W-:Y:S02]  /*2df0*/  PLOP3.LUT P1, PT, PT, PT, PT, 0x8, 0x80 ;  /* 0x000000000080781c */ /* 0x000fe40003f2e170 */
[----:B------:R-:W-:Y:S02]  /*2e00*/  SEL R12, R21, R20, P0 ;  /* 0x00000014150c7207 */ /* 0x000fe40000000000 */
[----:B--2---:R-:W-:Y:S02]  /*2e10*/  SEL R14, R18, R19, P0 ;  /* 0x00000013120e7207 */ /* 0x004fe40000000000 */
[----:B---3--:R-:W-:-:S05]  /*2e20*/  SEL R15, R16, R17, P0 ;  /* 0x00000011100f7207 */ /* 0x008fca0000000000 */
[----:B------:R-:W-:Y:S01]  /*2e30*/  @P0 LDS R21, [R7+0x10] ;  /* 0x0000100007150984 */ /* 0x000fe20000000800 */
[----:B------:R-:W-:Y:S02]  /*2e40*/  @!P0 IMAD.MOV R4, RZ, RZ, R6 ;  /* 0x000000ffff048224 */ /* 0x000fe400078e0206 */
[----:B------:R-:W-:Y:S01]  /*2e50*/  VIADD R6, R10, 0x1 ;  /* 0x000000010a067836 */ /* 0x000fe20000000000 */
[----:B------:R-:W1:Y:S01]  /*2e60*/  @!P0 LDS R20, [R25+0x10] ;  /* 0x0000100019148984 */ /* 0x000e620000000800 */
[----:B------:R-:W-:Y:S01]  /*2e70*/  @P0 IMAD.MOV R6, RZ, RZ, R10 ;  /* 0x000000ffff060224 */ /* 0x000fe200078e020a */
[C---:B------:R-:W-:Y:S01]  /*2e80*/  ISETP.GE.AND P2, PT, R4.reuse, R9, PT ;  /* 0x000000090400720c */ /* 0x040fe20003f46270 */
[----:B------:R-:W-:Y:S01]  /*2e90*/  VIADD R10, R4, 0x1 ;  /* 0x00000001040a7836 */ /* 0x000fe20000000000 */
[----:B------:R-:W-:Y:S01]  /*2ea0*/  @P0 LDS R18, [R7+0xc] ;  /* 0x00000c0007120984 */ /* 0x000fe20000000800 */
[----:B------:R-:W-:-:S03]  /*2eb0*/  VIADD R24, R6, 0x1 ;  /* 0x0000000106187836 */ /* 0x000fc60000000000 */
[----:B------:R-:W-:Y:S04]  /*2ec0*/  @P0 LDS R16, [R7+0x14] ;  /* 0x0000140007100984 */ /* 0x000fe80000000800 */
[----:B------:R-:W2:Y:S04]  /*2ed0*/  @!P0 LDS R19, [R25+0xc] ;  /* 0x00000c0019138984 */ /* 0x000ea80000000800 */
[----:B------:R-:W-:Y:S01]  /*2ee0*/  @!P0 LDS R17, [R25+0x14] ;  /* 0x0000140019118984 */ /* 0x000fe20000000800 */
[----:B------:R-:W-:Y:S02]  /*2ef0*/  PLOP3.LUT P0, PT, PT, PT, PT, 0x8, 0x80 ;  /* 0x000000000080781c */ /* 0x000fe40003f0e170 */
[----:B-1----:R-:W-:-:S04]  /*2f00*/  @!P2 ISETP.GE.AND P3, PT, R21, R20, PT ;  /* 0x000000141500a20c */ /* 0x002fc80003f66270 */
[----:B------:R-:W-:-:S04]  /*2f10*/  @!P2 ISETP.GE.OR P1, PT, R6, R3, !P3 ;  /* 0x000000030600a20c */ /* 0x000fc80005f26670 */
[----:B------:R-:W-:Y:S02]  /*2f20*/  SEL R13, R21, R20, P1 ;  /* 0x00000014150d7207 */ /* 0x000fe40000800000 */
[----:B--2---:R-:W-:-:S07]  /*2f30*/  SEL R11, R18, R19, P1 ;  /* 0x00000013120b7207 */ /* 0x004fce0000800000 */
[----:B------:R-:W-:Y:S02]  /*2f40*/  @P1 IMAD.MOV R24, RZ, RZ, R6 ;  /* 0x000000ffff181224 */ /* 0x000fe400078e0206 */
[----:B------:R-:W-:Y:S02]  /*2f50*/  @!P1 IMAD.MOV R10, RZ, RZ, R4 ;  /* 0x000000ffff0a9224 */ /* 0x000fe400078e0204 */
[--C-:B------:R-:W-:Y:S02]  /*2f60*/  @!P1 IMAD R4, R24, 0xc, R5.reuse ;  /* 0x0000000c18049824 */ /* 0x100fe400078e0205 */
[C---:B------:R-:W-:Y:S01]  /*2f70*/  @P1 IMAD R23, R10.reuse, 0xc, R5 ;  /* 0x0000000c0a171824 */ /* 0x040fe200078e0205 */
[C---:B------:R-:W-:Y:S01]  /*2f80*/  ISETP.GE.AND P2, PT, R10.reuse, R9, PT ;  /* 0x000000090a00720c */ /* 0x040fe20003f46270 */
        /* <DEDUP_REMOVED lines=8> */
[----:B------:R-:W-:Y:S02]  /*3010*/  SEL R7, R21, R20, P0 ;  /* 0x0000001415077207 */ /* 0x000fe40000000000 */
[----:B--2---:R-:W-:-:S07]  /*3020*/  SEL R6, R18, R19, P0 ;  /* 0x0000001312067207 */ /* 0x004fce0000000000 */
[----:B------:R-:W-:Y:S01]  /*3030*/  @!P0 IMAD.MOV R22, RZ, RZ, R10 ;  /* 0x000000ffff168224 */ /* 0x000fe200078e020a */
[----:B------:R-:W-:Y:S01]  /*3040*/  SEL R10, R16, R17, P1 ;  /* 0x00000011100a7207 */ /* 0x000fe20000800000 */
[----:B------:R-:W-:Y:S01]  /*3050*/  @P0 IMAD.MOV R8, RZ, RZ, R24 ;  /* 0x000000ffff080224 */ /* 0x000fe200078e0218 */
[----:B------:R-:W-:Y:S01]  /*3060*/  @!P1 LDS R17, [R4+0x8] ;  /* 0x0000080004119984 */ /* 0x000fe20000000800 */
[--C-:B------:R-:W-:Y:S02]  /*3070*/  @P0 IMAD R26, R22, 0xc, R5.reuse ;  /* 0x0000000c161a0824 */ /* 0x100fe400078e0205 */
[----:B------:R-:W-:Y:S01]  /*3080*/  @!P0 IMAD R25, R8, 0xc, R5 ;  /* 0x0000000c08198824 */ /* 0x000fe200078e0205 */
[----:B------:R1:W2:Y:S01]  /*3090*/  @P1 LDS R16, [R23+0x8] ;  /* 0x0000080017101984 */ /* 0x0002a20000000800 */
[----:B------:R-:W-:Y:S01]  /*30a0*/  ISETP.GE.AND P1, PT, R22, R9, PT ;  /* 0x000000091600720c */ /* 0x000fe20003f26270 */
[----:B------:R-:W-:Y:S02]  /*30b0*/  VIADD R24, R8, 0x1 ;  /* 0x0000000108187836 */ /* 0x000fe40000000000 */
[----:B------:R-:W-:Y:S04]  /*30c0*/  @!P0 LDS R20, [R25+0x4] ;  /* 0x0000040019148984 */ /* 0x000fe80000000800 */
[----:B------:R-:W3:Y:S01]  /*30d0*/  @P0 LDS R21, [R26+0x4] ;  /* 0x000004001a150984 */ /* 0x000ee20000000800 */
[----:B-1----:R-:W-:-:S03]  /*30e0*/  VIADD R23, R22, 0x1 ;  /* 0x0000000116177836 */ /* 0x002fc60000000000 */
[----:B------:R-:W-:Y:S04]  /*30f0*/  @!P0 LDS R19, [R25] ;  /* 0x0000000019138984 */ /* 0x000fe80000000800 */
[----:B------:R-:W1:Y:S01]  /*3100*/  @P0 LDS R18, [R26] ;  /* 0x000000001a120984 */ /* 0x000e620000000800 */
[----:B--2---:R-:W-:-:S03]  /*3110*/  SEL R4, R16, R17, P0 ;  /* 0x0000001110047207 */ /* 0x004fc60000000000 */
[----:B------:R2:W-:Y:S04]  /*3120*/  @!P0 LDS R17, [R25+0x8] ;  /* 0x0000080019118984 */ /* 0x0005e80000000800 */
[----:B------:R4:W5:Y:S01]  /*3130*/  @P0 LDS R16, [R26+0x8] ;  /* 0x000008001a100984 */ /* 0x0009620000000800 */
[----:B------:R-:W-:Y:S02]  /*3140*/  PLOP3.LUT P0, PT, PT, PT, PT, 0x8, 0x80 ;  /* 0x000000000080781c */ /* 0x000fe40003f0e170 */
[----:B---3--:R-:W-:-:S04]  /*3150*/  @!P1 ISETP.GE.AND P2, PT, R21, R20, PT ;  /* 0x000000141500920c */ /* 0x008fc80003f46270 */
[----:B------:R-:W-:-:S13]  /*3160*/  @!P1 ISETP.GE.OR P0, PT, R8, R3, !P2 ;  /* 0x000000030800920c */ /* 0x000fda0005706670 */
[----:B------:R-:W-:Y:S01]  /*3170*/  @P0 IMAD.MOV R24, RZ, RZ, R8 ;  /* 0x000000ffff180224 */ /* 0x000fe200078e0208 */
[----:B------:R-:W-:Y:S01]  /*3180*/  MOV R8, 0x400 ;  /* 0x0000040000087802 */ /* 0x000fe20000000f00 */
[----:B------:R-:W-:Y:S02]  /*3190*/  @!P0 IMAD.MOV R23, RZ, RZ, R22 ;  /* 0x000000ffff178224 */ /* 0x000fe400078e0216 */
[----:B--2---:R-:W-:Y:S01]  /*31a0*/  @!P0 IMAD R25, R24, 0xc, R5 ;  /* 0x0000000c18198824 */ /* 0x004fe200078e0205 */
[----:B0-----:R-:W-:Y:S02]  /*31b0*/  LEA R8, R27, R8, 0x18 ;  /* 0x000000081b087211 */ /* 0x001fe400078ec0ff */
[----:B------:R-:W-:Y:S02]  /*31c0*/  SEL R5, R21, R20, P0 ;  /* 0x0000001415057207 */ /* 0x000fe40000000000 */
[----:B------:R-:W-:Y:S01]  /*31d0*/  @!P0 LDS R20, [R25+0x4] ;  /* 0x0000040019148984 */ /* 0x000fe20000000800 */
[C---:B----4-:R-:W-:Y:S01]  /*31e0*/  @P0 IMAD R26, R23.reuse, 0xc, R8 ;  /* 0x0000000c171a0824 */ /* 0x050fe200078e0208 */
[----:B------:R-:W-:-:S02]  /*31f0*/  ISETP.GE.AND P1, PT, R23, R9, PT ;  /* 0x000000091700720c */ /* 0x000fc40003f26270 */
[----:B-1----:R-:W-:Y:S02]  /*3200*/  SEL R23, R18, R19, P0 ;  /* 0x0000001312177207 */ /* 0x002fe40000000000 */
[----:B------:R-:W0:Y:S04]  /*3210*/  @P0 LDS R21, [R26+0x4] ;  /* 0x000004001a150984 */ /* 0x000e280000000800 */
[----:B------:R-:W-:Y:S01]  /*3220*/  @!P0 LDS R19, [R25] ;  /* 0x0000000019138984 */ /* 0x000fe20000000800 */
[----:B-----5:R-:W-:-:S03]  /*3230*/  SEL R22, R16, R17, P0 ;  /* 0x0000001110167207 */ /* 0x020fc60000000000 */
[----:B------:R-:W-:Y:S04]  /*3240*/  @!P0 LDS R17, [R25+0x8] ;  /* 0x0000080019118984 */ /* 0x000fe80000000800 */
[----:B------:R-:W1:Y:S04]  /*3250*/  @P0 LDS R18, [R26] ;  /* 0x000000001a120984 */ /* 0x000e680000000800 */
        /* <DEDUP_REMOVED lines=10> */
[----:B------:R-:W-:Y:S02]  /*3300*/  SHF.R.U32.HI R17, RZ, 0x5, R0 ;  /* 0x00000005ff117819 */ /* 0x000fe40000011600 */
[----:B------:R-:W-:-:S03]  /*3310*/  ISETP.NE.AND P0, PT, R0, RZ, PT ;  /* 0x000000ff0000720c */ /* 0x000fc60003f05270 */
[----:B0-----:R-:W-:-:S04]  /*3320*/  IMAD R17, R17, 0x20, R16 ;  /* 0x0000002011117824 */ /* 0x001fc800078e0210 */
[----:B------:R-:W-:-:S04]  /*3330*/  IMAD R17, R17, 0x5, RZ ;  /* 0x0000000511117824 */ /* 0x000fc800078e02ff */
[----:B------:R-:W-:Y:S02]  /*3340*/  IMAD R24, R17, 0xc, R8 ;  /* 0x0000000c11187824 */ /* 0x000fe400078e0208 */
[----:B------:R-:W-:-:S03]  /*3350*/  IMAD R17, R16, -0x4, R17 ;  /* 0xfffffffc10117824 */ /* 0x000fc600078e0211 */
[----:B------:R-:W-:Y:S01]  /*3360*/  STS [R24], R14 ;  /* 0x0000000e18007388 */ /* 0x000fe20000000800 */
[----:B------:R-:W-:-:S03]  /*3370*/  IMAD R26, R17, 0xc, R8 ;  /* 0x0000000c111a7824 */ /* 0x000fc600078e0208 */
[----:B------:R-:W-:Y:S04]  /*3380*/  STS [R24+0x4], R12 ;  /* 0x0000040c18007388 */ /* 0x000fe80000000800 */
[----:B------:R-:W-:Y:S04]  /*3390*/  STS [R24+0x8], R15 ;  /* 0x0000080f18007388 */ /* 0x000fe80000000800 */
[----:B------:R-:W-:Y:S04]  /*33a0*/  STS [R24+0xc], R11 ;  /* 0x00000c0b18007388 */ /* 0x000fe80000000800 */
[----:B------:R-:W-:Y:S04]  /*33b0*/  STS [R24+0x10], R13 ;  /* 0x0000100d18007388 */ /* 0x000fe80000000800 */
[----:B------:R-:W-:Y:S04]  /*33c0*/  STS [R24+0x14], R10 ;  /* 0x0000140a18007388 */ /* 0x000fe80000000800 */
[----:B------:R-:W-:Y:S04]  /*33d0*/  STS [R24+0x18], R6 ;  /* 0x0000180618007388 */ /* 0x000fe80000000800 */
[----:B------:R0:W-:Y:S04]  /*33e0*/  STS [R24+0x1c], R7 ;  /* 0x00001c0718007388 */ /* 0x0001e80000000800 */
[----:B------:R1:W-:Y:S04]  /*33f0*/  STS [R24+0x20], R4 ;  /* 0x0000200418007388 */ /* 0x0003e80000000800 */
[----:B------:R-:W-:Y:S01]  /*3400*/  STS [R24+0x24], R23 ;  /* 0x0000241718007388 */ /* 0x000fe20000000800 */
[----:B0-----:R-:W0:Y:S03]  /*3410*/  LDC.64 R6, c[0x0][0x3a0] ;  /* 0x0000e800ff067b82 */ /* 0x001e260000000a00 */
[----:B------:R2:W-:Y:S01]  /*3420*/  STS [R24+0x28], R5 ;  /* 0x0000280518007388 */ /* 0x0005e20000000800 */
[----:B-1----:R-:W-:-:S03]  /*3430*/  LOP3.LUT R4, R0, 0x1f, RZ, 0xc0, !PT ;  /* 0x0000001f00047812 */ /* 0x002fc600078ec0ff */
[----:B------:R-:W-:Y:S04]  /*3440*/  STS [R24+0x2c], R22 ;  /* 0x00002c1618007388 */ /* 0x000fe80000000800 */
[----:B------:R-:W-:Y:S01]  /*3450*/  STS [R24+0x30], R19 ;  /* 0x0000301318007388 */ /* 0x000fe20000000800 */
[----:B--2---:R-:W-:-:S03]  /*3460*/  LOP3.LUT R5, R0, 0x3e0, RZ, 0xc0, !PT ;  /* 0x000003e000057812 */ /* 0x004fc600078ec0ff */
[----:B------:R-:W-:Y:S02]  /*3470*/  STS [R24+0x34], R20 ;  /* 0x0000341418007388 */ /* 0x000fe40000000800 */
[----:B------:R-:W-:Y:S02]  /*3480*/  IMAD R4, R5, 0x5, R4 ;  /* 0x0000000505047824 */ /* 0x000fe400078e0204 */
[----:B------:R1:W-:Y:S01]  /*3490*/  STS [R24+0x38], R3 ;  /* 0x0000380318007388 */ /* 0x0003e20000000800 */
[----:B------:R-:W-:-:S03]  /*34a0*/  NOP ;  /* 0x0000000000007918 */ /* 0x000fc60000000000 */
[----:B------:R-:W-:Y:S01]  /*34b0*/  LDS R17, [R26] ;  /* 0x000000001a117984 */ /* 0x000fe20000000800 */
[----:B------:R-:W-:-:S03]  /*34c0*/  IMAD.MOV.U32 R5, RZ, RZ, RZ ;  /* 0x000000ffff057224 */ /* 0x000fc600078e00ff */
[----:B------:R-:W-:Y:S01]  /*34d0*/  LDS R18, [R26+0x4] ;  /* 0x000004001a127984 */ /* 0x000fe20000000800 */
[----:B-1----:R-:W-:-:S03]  /*34e0*/  IMAD.WIDE.U32 R2, R2, 0x500, R4 ;  /* 0x0000050002027825 */ /* 0x002fc600078e0004 */
[----:B------:R-:W-:Y:S01]  /*34f0*/  LDS R16, [R26+0x8] ;  /* 0x000008001a107984 */ /* 0x000fe20000000800 */
[----:B------:R-:W-:Y:S02]  /*3500*/  VIADD R5, R4, 0x20 ;  /* 0x0000002004057836 */ /* 0x000fe40000000000 */
[----:B------:R-:W-:Y:S01]  /*3510*/  IMAD R0, R3, 0xc, RZ ;  /* 0x0000000c03007824 */ /* 0x000fe200078e02ff */
[----:B------:R-:W-:Y:S01]  /*3520*/  LDS R14, [R26+0x180] ;  /* 0x000180001a0e7984 */ /* 0x000fe20000000800 */
[----:B0-----:R-:W-:-:S03]  /*3530*/  IMAD.WIDE.U32 R2, R2, 0xc, R6 ;  /* 0x0000000c02027825 */ /* 0x001fc600078e0006 */
[----:B------:R-:W-:Y:S01]  /*3540*/  LDS R12, [R26+0x184] ;  /* 0x000184001a0c7984 */ /* 0x000fe20000000800 */
[C---:B------:R-:W-:Y:S02]  /*3550*/  VIADD R7, R4.reuse, 0x40 ;  /* 0x0000004004077836 */ /* 0x040fe40000000000 */
[----:B------:R-:W-:Y:S01]  /*3560*/  IMAD.IADD R3, R3, 0x1, R0 ;  /* 0x0000000103037824 */ /* 0x000fe200078e0200 */
[----:B------:R-:W-:Y:S04]  /*3570*/  LDS R10, [R26+0x188] ;  /* 0x000188001a0a7984 */ /* 0x000fe80000000800 */
        /* <DEDUP_REMOVED lines=9> */
[----:B------:R-:W-:Y:S01]  /*3610*/  @!P0 STS [R8+0x3c00], R9 ;  /* 0x003c000908008388 */ /* 0x000fe20000000800 */
[----:B------:R-:W-:Y:S06]  /*3620*/  BAR.SYNC.DEFER_BLOCKING 0x0 ;  /* 0x0000000000007b1d */ /* 0x000fec0000010000 */
[----:B------:R-:W0:Y:S02]  /*3630*/  LDS R20, [R8+0x3c00] ;  /* 0x003c000008147984 */ /* 0x000e240000000800 */
[----:B0-----:R-:W-:-:S02]  /*3640*/  ISETP.GE.AND P0, PT, R4, R20, PT ;  /* 0x000000140400720c */ /* 0x001fc40003f06270 */
[-C--:B------:R-:W-:Y:S01]  /*3650*/  ISETP.GE.AND P1, PT, R5, R20.reuse, PT ;  /* 0x000000140500720c */ /* 0x080fe20003f26270 */
[----:B------:R-:W-:Y:S01]  /*3660*/  VIADD R5, R4, 0x60 ;  /* 0x0000006004057836 */ /* 0x000fe20000000000 */
[----:B------:R-:W-:-:S04]  /*3670*/  ISETP.GE.AND P2, PT, R7, R20, PT ;  /* 0x000000140700720c */ /* 0x000fc80003f46270 */
[----:B------:R-:W-:Y:S01]  /*3680*/  ISETP.GE.AND P3, PT, R5, R20, PT ;  /* 0x000000140500720c */ /* 0x000fe20003f66270 */
[----:B------:R-:W-:-:S04]  /*3690*/  VIADD R5, R4, 0x80 ;  /* 0x0000008004057836 */ /* 0x000fc80000000000 */
[----:B------:R0:W-:Y:S04]  /*36a0*/  @!P0 STG.E desc[UR6][R2.64], R17 ;  /* 0x0000001102008986 */ /* 0x0001e8000c101906 */
[----:B------:R0:W-:Y:S04]  /*36b0*/  @!P0 STG.E desc[UR6][R2.64+0x4], R18 ;  /* 0x0000041202008986 */ /* 0x0001e8000c101906 */
[----:B------:R0:W-:Y:S01]  /*36c0*/  @!P0 STG.E desc[UR6][R2.64+0x8], R16 ;  /* 0x0000081002008986 */ /* 0x0001e2000c101906 */
[----:B------:R-:W-:-:S03]  /*36d0*/  ISETP.GE.AND P0, PT, R5, R20, PT ;  /* 0x000000140500720c */ /* 0x000fc60003f06270 */
[----:B------:R0:W-:Y:S04]  /*36e0*/  @!P1 STG.E desc[UR6][R2.64+0x180], R14 ;  /* 0x0001800e02009986 */ /* 0x0001e8000c101906 */
[----:B------:R0:W-:Y:S04]  /*36f0*/  @!P1 STG.E desc[UR6][R2.64+0x184], R12 ;  /* 0x0001840c02009986 */ /* 0x0001e8000c101906 */
[----:B------:R0:W-:Y:S04]  /*3700*/  @!P1 STG.E desc[UR6][R2.64+0x188], R10 ;  /* 0x0001880a02009986 */ /* 0x0001e8000c101906 */
[----:B------:R0:W-:Y:S04]  /*3710*/  @!P2 STG.E desc[UR6][R2.64+0x300], R29 ;  /* 0x0003001d0200a986 */ /* 0x0001e8000c101906 */
[----:B------:R0:W-:Y:S04]  /*3720*/  @!P2 STG.E desc[UR6][R2.64+0x304], R27 ;  /* 0x0003041b0200a986 */ /* 0x0001e8000c101906 */
[----:B------:R0:W-:Y:S04]  /*3730*/  @!P2 STG.E desc[UR6][R2.64+0x308], R25 ;  /* 0x000308190200a986 */ /* 0x0001e8000c101906 */
[----:B------:R0:W-:Y:S04]  /*3740*/  @!P3 STG.E desc[UR6][R2.64+0x480], R23 ;  /* 0x000480170200b986 */ /* 0x0001e8000c101906 */
[----:B------:R0:W-:Y:S04]  /*3750*/  @!P3 STG.E desc[UR6][R2.64+0x484], R21 ;  /* 0x000484150200b986 */ /* 0x0001e8000c101906 */
[----:B------:R0:W-:Y:S01]  /*3760*/  @!P3 STG.E desc[UR6][R2.64+0x488], R19 ;  /* 0x000488130200b986 */ /* 0x0001e2000c101906 */
[----:B------:R-:W-:Y:S05]  /*3770*/  @P0 EXIT ;  /* 0x000000000000094d */ /* 0x000fea0003800000 */
[----:B------:R-:W-:Y:S04]  /*3780*/  STG.E desc[UR6][R2.64+0x600], R11 ;  /* 0x0006000b02007986 */ /* 0x000fe8000c101906 */
[----:B------:R-:W-:Y:S04]  /*3790*/  STG.E desc[UR6][R2.64+0x604], R13 ;  /* 0x0006040d02007986 */ /* 0x000fe8000c101906 */
[----:B------:R-:W-:Y:S01]  /*37a0*/  STG.E desc[UR6][R2.64+0x608], R15 ;  /* 0x0006080f02007986 */ /* 0x000fe2000c101906 */
[----:B------:R-:W-:Y:S05]  /*37b0*/  EXIT ;  /* 0x000000000000794d */ /* 0x000fea0003800000 */
.L_x_29:
        /* <DEDUP_REMOVED lines=17> */
[----:B0-----:R-:W-:-:S03]  /*38d0*/  LOP3.LUT R6, R0, 0x1f, RZ, 0xc0, !PT ;  /* 0x0000001f00067812 */ /* 0x001fc600078ec0ff */
[----:B------:R-:W-:Y:S01]  /*38e0*/  STS [R24+0x24], R23 ;  /* 0x0000241718007388 */ /* 0x000fe20000000800 */
[----:B-1----:R-:W-:-:S03]  /*38f0*/  IMAD.MOV.U32 R7, RZ, RZ, RZ ;  /* 0x000000ffff077224 */ /* 0x002fc600078e00ff */
[----:B------:R0:W-:Y:S04]  /*3900*/  STS [R24+0x28], R5 ;  /* 0x0000280518007388 */ /* 0x0001e80000000800 */
[----:B------:R1:W-:Y:S04]  /*3910*/  STS [R24+0x2c], R22 ;  /* 0x00002c1618007388 */ /* 0x0003e80000000800 */
[----:B------:R-:W-:Y:S01]  /*3920*/  STS [R24+0x30], R19 ;  /* 0x0000301318007388 */ /* 0x000fe20000000800 */
[----:B0-----:R-:W0:Y:S03]  /*3930*/  LDC.64 R4, c[0x0][0x388] ;  /* 0x0000e200ff047b82 */ /* 0x001e260000000a00 */
[----:B------:R-:W-:Y:S01]  /*3940*/  STS [R24+0x34], R20 ;  /* 0x0000341418007388 */ /* 0x000fe20000000800 */
[----:B-1----:R-:W-:-:S03]  /*3950*/  LOP3.LUT R22, R0, 0x3e0, RZ, 0xc0, !PT ;  /* 0x000003e000167812 */ /* 0x002fc600078ec0ff */
[----:B------:R1:W-:Y:S01]  /*3960*/  STS [R24+0x38], R3 ;  /* 0x0000380318007388 */ /* 0x0003e20000000800 */
[----:B------:R-:W-:-:S03]  /*3970*/  NOP ;  /* 0x0000000000007918 */ /* 0x000fc60000000000 */
[----:B------:R-:W-:Y:S01]  /*3980*/  LDS R18, [R26] ;  /* 0x000000001a127984 */ /* 0x000fe20000000800 */
[----:B-1----:R-:W-:-:S03]  /*3990*/  IMAD.WIDE.U32 R2, R2, 0x500, R6 ;  /* 0x0000050002027825 */ /* 0x002fc600078e0006 */
[----:B------:R-:W-:Y:S01]  /*39a0*/  LDS R16, [R26+0x4] ;  /* 0x000004001a107984 */ /* 0x000fe20000000800 */
[----:B------:R-:W-:-:S03]  /*39b0*/  IMAD R7, R22, 0x5, RZ ;  /* 0x0000000516077824 */ /* 0x000fc600078e02ff */
        /* <DEDUP_REMOVED lines=13> */
[----:B------:R1:W-:Y:S01]  /*3a90*/  @!P0 STS [R8+0x3c00], R9 ;  /* 0x003c000908008388 */ /* 0x0003e20000000800 */
[----:B------:R-:W-:Y:S01]  /*3aa0*/  BAR.SYNC.DEFER_BLOCKING 0x0 ;  /* 0x0000000000007b1d */ /* 0x000fe20000010000 */
[----:B------:R-:W-:-:S02]  /*3ab0*/  IADD3 R2, P0, PT, R7, R2, RZ ;  /* 0x0000000207027210 */ /* 0x000fc40007f1e0ff */
[----:B------:R-:W-:-:S03]  /*3ac0*/  LOP3.LUT R7, R7, 0x1f, R0, 0xf8, !PT ;  /* 0x0000001f07077812 */ /* 0x000fc600078ef800 */
[----:B------:R-:W-:Y:S02]  /*3ad0*/  IMAD.X R0, RZ, RZ, R3, P0 ;  /* 0x000000ffff007224 */ /* 0x000fe400000e0603 */
[----:B0-----:R-:W-:-:S04]  /*3ae0*/  IMAD.WIDE.U32 R2, R2, 0xc, R4 ;  /* 0x0000000c02027825 */ /* 0x001fc800078e0004 */
[C---:B------:R-:W-:Y:S02]  /*3af0*/  VIADD R5, R7.reuse, 0x20 ;  /* 0x0000002007057836 */ /* 0x040fe40000000000 */
[----:B-1----:R-:W-:Y:S02]  /*3b00*/  VIADD R9, R7, 0x40 ;  /* 0x0000004007097836 */ /* 0x002fe40000000000 */
[----:B------:R-:W-:-:S04]  /*3b10*/  IMAD R0, R0, 0xc, RZ ;  /* 0x0000000c00007824 */ /* 0x000fc800078e02ff */
[----:B------:R-:W-:Y:S01]  /*3b20*/  IMAD.IADD R3, R3, 0x1, R0 ;  /* 0x0000000103037824 */ /* 0x000fe200078e0200 */
[----:B------:R-:W0:Y:S02]  /*3b30*/  LDS R20, [R8+0x3c00] ;  /* 0x003c000008147984 */ /* 0x000e240000000800 */
[-C--:B0-----:R-:W-:Y:S01]  /*3b40*/  ISETP.GE.AND P1, PT, R5, R20.reuse, PT ;  /* 0x000000140500720c */ /* 0x081fe20003f26270 */
[C---:B------:R-:W-:Y:S01]  /*3b50*/  VIADD R5, R7.reuse, 0x60 ;  /* 0x0000006007057836 */ /* 0x040fe20000000000 */
[CC--:B------:R-:W-:Y:S01]  /*3b60*/  ISETP.GE.AND P0, PT, R7.reuse, R20.reuse, PT ;  /* 0x000000140700720c */ /* 0x0c0fe20003f06270 */
[----:B------:R-:W-:Y:S01]  /*3b70*/  VIADD R7, R7, 0x80 ;  /* 0x0000008007077836 */ /* 0x000fe20000000000 */
[-C--:B------:R-:W-:Y:S02]  /*3b80*/  ISETP.GE.AND P2, PT, R9, R20.reuse, PT ;  /* 0x000000140900720c */ /* 0x080fe40003f46270 */
[-C--:B------:R-:W-:Y:S02]  /*3b90*/  ISETP.GE.AND P3, PT, R5, R20.reuse, PT ;  /* 0x000000140500720c */ /* 0x080fe40003f66270 */
[----:B------:R-:W-:-:S05]  /*3ba0*/  ISETP.GE.AND P4, PT, R7, R20, PT ;  /* 0x000000140700720c */ /* 0x000fca0003f86270 */
        /* <DEDUP_REMOVED lines=17> */
.L_x_30:
[----:B------:R-:W-:-:S00]  /*3cc0*/  BRA `(.L_x_30) ;  /* 0xfffffffc00fc7947 */ /* 0x000fc0000383ffff */
[----:B------:R-:W-:-:S00]  /*3cd0*/  NOP ;  /* 0x0000000000007918 */ /* 0x000fc00000000000 */
        /* <DEDUP_REMOVED lines=10> */
.L_x_266:


//--------------------- .text._ZN3cub18CUB_300001_SM_10006detail10merge_sort30DeviceMergeSortPartitionKernelIN6thrust24THRUST_300001_SM_1000_NS6detail15normal_iteratorINS5_10device_ptrI5MovieEEEEm14CompareEndTimeS9_EEvbT_PT2_T0_SG_PSG_T1_SG_i --------------------------
	.section	.text._ZN3cub18CUB_300001_SM_10006detail10merge_sort30DeviceMergeSortPartitionKernelIN6thrust24THRUST_300001_SM_1000_NS6detail15normal_iteratorINS5_10device_ptrI5MovieEEEEm14CompareEndTimeS9_EEvbT_PT2_T0_SG_PSG_T1_SG_i,"ax",@progbits
	.align	128
        .global         _ZN3cub18CUB_300001_SM_10006detail10merge_sort30DeviceMergeSortPartitionKernelIN6thrust24THRUST_300001_SM_1000_NS6detail15normal_iteratorINS5_10device_ptrI5MovieEEEEm14CompareEndTimeS9_EEvbT_PT2_T0_SG_PSG_T1_SG_i
        .type           _ZN3cub18CUB_300001_SM_10006detail10merge_sort30DeviceMergeSortPartitionKernelIN6thrust24THRUST_300001_SM_1000_NS6detail15normal_iteratorINS5_10device_ptrI5MovieEEEEm14CompareEndTimeS9_EEvbT_PT2_T0_SG_PSG_T1_SG_i,@function
        .size           _ZN3cub18CUB_300001_SM_10006detail10merge_sort30DeviceMergeSortPartitionKernelIN6thrust24THRUST_300001_SM_1000_NS6detail15normal_iteratorINS5_10device_ptrI5MovieEEEEm14CompareEndTimeS9_EEvbT_PT2_T0_SG_PSG_T1_SG_i,(.L_x_267 - _ZN3cub18CUB_300001_SM_10006detail10merge_sort30DeviceMergeSortPartitionKernelIN6thrust24THRUST_300001_SM_1000_NS6detail15normal_iteratorINS5_10device_ptrI5MovieEEEEm14CompareEndTimeS9_EEvbT_PT2_T0_SG_PSG_T1_SG_i)
        .other          _ZN3cub18CUB_300001_SM_10006detail10merge_sort30DeviceMergeSortPartitionKernelIN6thrust24THRUST_300001_SM_1000_NS6detail15normal_iteratorINS5_10device_ptrI5MovieEEEEm14CompareEndTimeS9_EEvbT_PT2_T0_SG_PSG_T1_SG_i,@"STO_CUDA_ENTRY STV_DEFAULT"
_ZN3cub18CUB_300001_SM_10006detail10merge_sort30DeviceMergeSortPartitionKernelIN6thrust24THRUST_300001_SM_1000_NS6detail15normal_iteratorINS5_10device_ptrI5MovieEEEEm14CompareEndTimeS9_EEvbT_PT2_T0_SG_PSG_T1_SG_i:
.text._ZN3cub18CUB_300001_SM_10006detail10merge_sort30DeviceMergeSortPartitionKernelIN6thrust24THRUST_300001_SM_1000_NS6detail15normal_iteratorINS5_10device_ptrI5MovieEEEEm14CompareEndTimeS9_EEvbT_PT2_T0_SG_PSG_T1_SG_i:
[----:B------:R-:W-:Y:S01]  /*0000*/  LDC R1, c[0x0][0x37c] ;  /* 0x0000df00ff017b82 */ /* 0x000fe20000000800 */
[----:B------:R-:W0:Y:S01]  /*0010*/  S2R R5, SR_CTAID.X ;  /* 0x0000000000057919 */ /* 0x000e220000002500 */
[----:B------:R-:W0:Y:S01]  /*0020*/  LDCU UR4, c[0x0][0x360] ;  /* 0x00006c00ff0477ac */ /* 0x000e220008000800 */
[----:B------:R-:W0:Y:S01]  /*0030*/  S2R R0, SR_TID.X ;  /* 0x0000000000007919 */ /* 0x000e220000002100 */
[----:B------:R-:W1:Y:S01]  /*0040*/  LDCU.64 UR10, c[0x0][0x3a0] ;  /* 0x00007400ff0a77ac */ /* 0x000e620008000a00 */
[----:B0-----:R-:W-:-:S05]  /*0050*/  IMAD R5, R5, UR4, R0 ;  /* 0x0000000405057c24 */ /* 0x001fca000f8e0200 */
[----:B-1----:R-:W-:-:S04]  /*0060*/  ISETP.GE.U32.AND P0, PT, R5, UR10, PT ;  /* 0x0000000a05007c0c */ /* 0x002fc8000bf06070 */
[----:B------:R-:W-:-:S13]  /*0070*/  ISETP.GE.U32.AND.EX P0, PT, RZ, UR11, PT, P0 ;  /* 0x0000000bff007c0c */ /* 0x000fda000bf06100 */
[----:B------:R-:W-:Y:S05]  /*0080*/  @P0 EXIT ;  /* 0x000000000000094d */ /* 0x000fea0003800000 */
[----:B------:R-:W0:Y:S01]  /*0090*/  LDCU.64 UR6, c[0x0][0x3b8] ;  /* 0x00007700ff0677ac */ /* 0x000e220008000a00 */
[----:B------:R-:W1:Y:S01]  /*00a0*/  LDC R0, c[0x0][0x3c0] ;  /* 0x0000f000ff007b82 */ /* 0x000e620000000800 */
[----:B------:R-:W-:Y:S01]  /*00b0*/  IADD3 R6, P2, PT, R5, 0x1, RZ ;  /* 0x0000000105067810 */ /* 0x000fe20007f5e0ff */
[----:B------:R-:W-:Y:S01]  /*00c0*/  ACQBULK ;  /* 0x000000000000782e */ /* 0x000fe20000000000 */
[----:B------:R-:W2:Y:S02]  /*00d0*/  LDCU.64 UR8, c[0x0][0x358] ;  /* 0x00006b00ff0877ac */ /* 0x000ea40008000a00 */
[----:B------:R-:W-:Y:S01]  /*00e0*/  ISETP.NE.U32.AND P0, PT, R6, UR10, PT ;  /* 0x0000000a06007c0c */ /* 0x000fe2000bf05070 */
[----:B------:R-:W-:-:S05]  /*00f0*/  IMAD.X R6, RZ, RZ, RZ, P2 ;  /* 0x000000ffff067224 */ /* 0x000fca00010e06ff */
[----:B------:R-:W-:Y:S01]  /*0100*/  ISETP.NE.AND.EX P0, PT, R6, UR11, PT, P0 ;  /* 0x0000000b06007c0c */ /* 0x000fe2000bf05300 */
[----:B0-----:R-:W-:Y:S02]  /*0110*/  UIADD3 UR4, UPT, UPT, -UR6, URZ, URZ ;  /* 0x000000ff06047290 */ /* 0x001fe4000fffe1ff */
[----:B------:R-:W-:-:S04]  /*0120*/  USHF.R.U32.HI UR5, URZ, 0x1, UR7 ;  /* 0x00000001ff057899 */ /* 0x000fc80008011607 */
[----:B------:R-:W-:Y:S01]  /*0130*/  LOP3.LUT R7, R5, UR4, RZ, 0xc0, !PT ;  /* 0x0000000405077c12 */ /* 0x000fe2000f8ec0ff */
[----:B------:R-:W-:Y:S01]  /*0140*/  USHF.R.U64 UR4, UR6, 0x1, UR7 ;  /* 0x0000000106047899 */ /* 0x000fe20008001207 */
[----:B-1----:R-:W-:Y:S01]  /*0150*/  SHF.R.S32.HI R13, RZ, 0x1f, R0 ;  /* 0x0000001fff0d7819 */ /* 0x002fe20000011400 */
[----:B------:R-:W-:Y:S02]  /*0160*/  IMAD R4, R0, UR5, RZ ;  /* 0x0000000500047c24 */ /* 0x000fe4000f8e02ff */
[----:B------:R-:W-:-:S04]  /*0170*/  IMAD.WIDE.U32 R2, R7, R0, RZ ;  /* 0x0000000007027225 */ /* 0x000fc800078e00ff */
[----:B------:R-:W-:-:S04]  /*0180*/  IMAD.WIDE.U32 R8, R0, UR4, RZ ;  /* 0x0000000400087c25 */ /* 0x000fc8000f8e00ff */
[C---:B------:R-:W-:Y:S01]  /*0190*/  IMAD R11, R13.reuse, UR4, R4 ;  /* 0x000000040d0b7c24 */ /* 0x040fe2000f8e0204 */
[----:B------:R-:W0:Y:S01]  /*01a0*/  LDCU.64 UR4, c[0x0][0x398] ;  /* 0x00007300ff0477ac */ /* 0x000e220008000a00 */
[----:B------:R-:W-:Y:S01]  /*01b0*/  IMAD R3, R13, R7, R3 ;  /* 0x000000070d037224 */ /* 0x000fe200078e0203 */
[----:B------:R-:W-:Y:S01]  /*01c0*/  LOP3.LUT R7, RZ, R2, RZ, 0x33, !PT ;  /* 0x00000002ff077212 */ /* 0x000fe200078e33ff */
[----:B------:R-:W-:-:S03]  /*01d0*/  IMAD.IADD R9, R9, 0x1, R11 ;  /* 0x0000000109097824 */ /* 0x000fc600078e020b */
[----:B------:R-:W-:Y:S02]  /*01e0*/  ISETP.LT.U32.AND P1, PT, R8, R7, PT ;  /* 0x000000070800720c */ /* 0x000fe40003f21070 */
[----:B------:R-:W-:-:S04]  /*01f0*/  LOP3.LUT R4, RZ, R3, RZ, 0x33, !PT ;  /* 0x00000003ff047212 */ /* 0x000fc800078e33ff */
[----:B------:R-:W-:-:S04]  /*0200*/  ISETP.LT.U32.AND.EX P1, PT, R9, R4, PT, P1 ;  /* 0x000000040900720c */ /* 0x000fc80003f21110 */
[----:B------:R-:W-:Y:S02]  /*0210*/  SEL R7, R8, R7, P1 ;  /* 0x0000000708077207 */ /* 0x000fe40000800000 */
[----:B------:R-:W-:Y:S02]  /*0220*/  SEL R4, R9, R4, P1 ;  /* 0x0000000409047207 */ /* 0x000fe40000800000 */
[----:B------:R-:W-:Y:S02]  /*0230*/  IADD3 R10, P1, PT, R7, R2, RZ ;  /* 0x00000002070a7210 */ /* 0x000fe40007f3e0ff */
[----:B------:R-:W1:Y:S03]  /*0240*/  @!P0 LDC.64 R6, c[0x0][0x3a8] ;  /* 0x0000ea00ff068b82 */ /* 0x000e660000000a00 */
[----:B------:R-:W-:Y:S01]  /*0250*/  IMAD.X R4, R4, 0x1, R3, P1 ;  /* 0x0000000104047824 */ /* 0x000fe200008e0603 */
[----:B0-----:R-:W-:-:S04]  /*0260*/  ISETP.LT.U32.AND P1, PT, R10, UR4, PT ;  /* 0x000000040a007c0c */ /* 0x001fc8000bf21070 */
[----:B------:R-:W-:-:S04]  /*0270*/  ISETP.LT.U32.AND.EX P1, PT, R4, UR5, PT, P1 ;  /* 0x0000000504007c0c */ /* 0x000fc8000bf21110 */
[----:B------:R-:W-:Y:S02]  /*0280*/  SEL R10, R10, UR4, P1 ;  /* 0x000000040a0a7c07 */ /* 0x000fe40008800000 */
[----:B------:R-:W-:Y:S02]  /*0290*/  SEL R11, R4, UR5, P1 ;  /* 0x00000005040b7c07 */ /* 0x000fe40008800000 */
[----:B------:R-:W-:Y:S02]  /*02a0*/  LOP3.LUT R19, RZ, R10, RZ, 0x33, !PT ;  /* 0x0000000aff137212 */ /* 0x000fe400078e33ff */
[----:B------:R-:W-:Y:S02]  /*02b0*/  LOP3.LUT R21, RZ, R11, RZ, 0x33, !PT ;  /* 0x0000000bff157212 */ /* 0x000fe400078e33ff */
[----:B------:R-:W-:-:S04]  /*02c0*/  ISETP.LT.U32.AND P1, PT, R8, R19, PT ;  /* 0x000000130800720c */ /* 0x000fc80003f21070 */
[----:B------:R-:W-:Y:S02]  /*02d0*/  ISETP.LT.U32.AND.EX P1, PT, R9, R21, PT, P1 ;  /* 0x000000150900720c */ /* 0x000fe40003f21110 */
[----:B-1----:R-:W-:Y:S02]  /*02e0*/  @!P0 LEA R14, P2, R5, R6, 0x3 ;  /* 0x00000006050e8211 */ /* 0x002fe400078418ff */
[----:B------:R-:W-:Y:S02]  /*02f0*/  SEL R19, R8, R19, P1 ;  /* 0x0000001308137207 */ /* 0x000fe40000800000 */
[----:B------:R-:W-:Y:S02]  /*0300*/  SEL R21, R9, R21, P1 ;  /* 0x0000001509157207 */ /* 0x000fe40000800000 */
[----:B------:R-:W-:Y:S02]  /*0310*/  IADD3 R19, P3, PT, R19, R10, RZ ;  /* 0x0000000a13137210 */ /* 0x000fe40007f7e0ff */
[----:B------:R-:W-:-:S02]  /*0320*/  @!P0 LEA.HI.X R15, R5, R7, RZ, 0x3, P2 ;  /* 0x00000007050f8211 */ /* 0x000fc400010f1cff */
[C---:B------:R-:W-:Y:S01]  /*0330*/  ISETP.LT.U32.AND P1, PT, R2.reuse, UR4, PT ;  /* 0x0000000402007c0c */ /* 0x040fe2000bf21070 */
[----:B------:R-:W-:Y:S01]  /*0340*/  IMAD.X R21, R21, 0x1, R11, P3 ;  /* 0x0000000115157824 */ /* 0x000fe200018e060b */
[----:B------:R-:W-:Y:S01]  /*0350*/  ISETP.LT.U32.AND P2, PT, R19, UR4, PT ;  /* 0x0000000413007c0c */ /* 0x000fe2000bf41070 */
[----:B--2---:R0:W-:Y:S01]  /*0360*/  @!P0 STG.E.64 desc[UR8][R14.64], R10 ;  /* 0x0000000a0e008986 */ /* 0x0041e2000c101b08 */
[----:B------:R-:W-:Y:S02]  /*0370*/  ISETP.LT.U32.AND.EX P1, PT, R3, UR5, PT, P1 ;  /* 0x0000000503007c0c */ /* 0x000fe4000bf21110 */
[----:B------:R-:W-:Y:S02]  /*0380*/  ISETP.LT.U32.AND.EX P2, PT, R21, UR5, PT, P2 ;  /* 0x0000000515007c0c */ /* 0x000fe4000bf41120 */
[----:B------:R-:W-:Y:S02]  /*0390*/  SEL R7, R2, UR4, P1 ;  /* 0x0000000402077c07 */ /* 0x000fe40008800000 */
[----:B------:R-:W-:-:S02]  /*03a0*/  SEL R9, R3, UR5, P1 ;  /* 0x0000000503097c07 */ /* 0x000fc40008800000 */
[----:B------:R-:W-:Y:S02]  /*03b0*/  SEL R19, R19, UR4, P2 ;  /* 0x0000000413137c07 */ /* 0x000fe40009000000 */
[----:B------:R-:W-:Y:S01]  /*03c0*/  SEL R21, R21, UR5, P2 ;  /* 0x0000000515157c07 */ /* 0x000fe20009000000 */
[----:B------:R-:W-:Y:S06]  /*03d0*/  @!P0 EXIT ;  /* 0x000000000000894d */ /* 0x000fec0003800000 */
[----:B------:R-:W1:Y:S01]  /*03e0*/  LDCU.U8 UR5, c[0x0][0x380] ;  /* 0x00007000ff0577ac */ /* 0x000e620008000000 */
[----:B------:R-:W-:Y:S01]  /*03f0*/  IADD3 R17, P0, PT, R19, -R7, RZ ;  /* 0x8000000713117210 */ /* 0x000fe20007f1e0ff */
[----:B------:R-:W-:Y:S01]  /*0400*/  BSSY.RECONVERGENT B0, `(.L_x_31) ;  /* 0x0000078000007945 */ /* 0x000fe20003800200 */
[----:B------:R-:W-:-:S06]  /*0410*/  UIADD3 UR4, UPT, UPT, UR6, -0x1, URZ ;  /* 0xffffffff06047890 */ /* 0x000fcc000fffe0ff */
[----:B0-----:R-:W-:-:S05]  /*0420*/  LOP3.LUT R15, R5, UR4, RZ, 0xc0, !PT ;  /* 0x00000004050f7c12 */ /* 0x001fca000f8ec0ff */
[----:B------:R-:W-:Y:S01]  /*0430*/  IMAD.WIDE.U32 R2, R15, R0, RZ ;  /* 0x000000000f027225 */ /* 0x000fe200078e00ff */
[----:B-1----:R-:W-:-:S03]  /*0440*/  UPRMT UR4, UR5, 0x8880, URZ ;  /* 0x0000888005047896 */ /* 0x002fc600080000ff */
[----:B------:R-:W-:Y:S01]  /*0450*/  IMAD.X R0, R21, 0x1, ~R9, P0 ;  /* 0x0000000115007824 */ /* 0x000fe200000e0e09 */
[----:B------:R-:W-:Y:S01]  /*0460*/  ISETP.LT.U32.AND P0, PT, R2, R17, PT ;  /* 0x000000110200720c */ /* 0x000fe20003f01070 */
[----:B------:R-:W-:Y:S01]  /*0470*/  IMAD R13, R13, R15, R3 ;  /* 0x0000000f0d0d7224 */ /* 0x000fe200078e0203 */
[----:B------:R-:W-:-:S04]  /*0480*/  UISETP.NE.AND UP0, UPT, UR4, URZ, UPT ;  /* 0x000000ff0400728c */ /* 0x000fc8000bf05270 */
[----:B------:R-:W-:-:S04]  /*0490*/  ISETP.LT.U32.AND.EX P0, PT, R13, R0, PT, P0 ;  /* 0x000000000d00720c */ /* 0x000fc80003f01100 */
[----:B------:R-:W-:Y:S02]  /*04a0*/  SEL R15, R2, R17, P0 ;  /* 0x00000011020f7207 */ /* 0x000fe40000000000 */
[----:B------:R-:W-:Y:S01]  /*04b0*/  SEL R13, R13, R0, P0 ;  /* 0x000000000d0d7207 */ /* 0x000fe20000000000 */
[----:B------:R-:W-:Y:S06]  /*04c0*/  BRA.U !UP0, `(.L_x_32) ;  /* 0x0000000108dc7547 */ /* 0x000fec000b800000 */
[----:B------:R-:W-:Y:S01]  /*04d0*/  IADD3 R2, P0, PT, R19, -R10, RZ ;  /* 0x8000000a13027210 */ /* 0x000fe20007f1e0ff */
[----:B------:R-:W-:Y:S01]  /*04e0*/  BSSY.RECONVERGENT B1, `(.L_x_33) ;  /* 0x0000034000017945 */ /* 0x000fe20003800200 */
[----:B------:R-:W-:-:S03]  /*04f0*/  IADD3 R8, P2, PT, R10, -R7, RZ ;  /* 0x800000070a087210 */ /* 0x000fc60007f5e0ff */
[----:B------:R-:W-:Y:S01]  /*0500*/  IMAD.X R6, R21, 0x1, ~R11, P0 ;  /* 0x0000000115067824 */ /* 0x000fe200000e0e0b */
[----:B------:R-:W-:Y:S01]  /*0510*/  ISETP.GT.U32.AND P0, PT, R15, R2, PT ;  /* 0x000000020f00720c */ /* 0x000fe20003f04070 */
[----:B------:R-:W-:Y:S01]  /*0520*/  IMAD.X R12, R11, 0x1, ~R9, P2 ;  /* 0x000000010b0c7824 */ /* 0x000fe200010e0e09 */
[----:B------:R-:W-:Y:S02]  /*0530*/  ISETP.LT.U32.AND P1, PT, R8, R15, PT ;  /* 0x0000000f0800720c */ /* 0x000fe40003f21070 */
[----:B------:R-:W-:Y:S02]  /*0540*/  ISETP.GT.U32.AND.EX P0, PT, R13, R6, PT, P0 ;  /* 0x000000060d00720c */ /* 0x000fe40003f04100 */
[----:B------:R-:W-:Y:S02]  /*0550*/  ISETP.LT.U32.AND.EX P1, PT, R12, R13, PT, P1 ;  /* 0x0000000d0c00720c */ /* 0x000fe40003f21110 */
[----:B------:R-:W-:Y:S02]  /*0560*/  SEL R4, R15, R2, P0 ;  /* 0x000000020f047207 */ /* 0x000fe40000000000 */
[----:B------:R-:W-:-:S02]  /*0570*/  SEL R0, R13, R6, P0 ;  /* 0x000000060d007207 */ /* 0x000fc40000000000 */
[----:B------:R-:W-:Y:S02]  /*0580*/  IADD3 R4, P0, PT, R4, -R2, RZ ;  /* 0x8000000204047210 */ /* 0x000fe40007f1e0ff */
[----:B------:R-:W-:Y:S02]  /*0590*/  SEL R17, R8, R15, P1 ;  /* 0x0000000f08117207 */ /* 0x000fe40000800000 */
[----:B------:R-:W-:Y:S01]  /*05a0*/  SEL R19, R12, R13, P1 ;  /* 0x0000000d0c137207 */ /* 0x000fe20000800000 */
[----:B------:R-:W-:Y:S01]  /*05b0*/  IMAD.X R0, R0, 0x1, ~R6, P0 ;  /* 0x0000000100007824 */ /* 0x000fe200000e0e06 */
[----:B------:R-:W-:-:S04]  /*05c0*/  ISETP.GE.U32.AND P0, PT, R4, R17, PT ;  /* 0x000000110400720c */ /* 0x000fc80003f06070 */
[----:B------:R-:W-:-:S13]  /*05d0*/  ISETP.GE.U32.AND.EX P0, PT, R0, R19, PT, P0 ;  /* 0x000000130000720c */ /* 0x000fda0003f06100 */
[----:B------:R-:W-:Y:S05]  /*05e0*/  @P0 BRA `(.L_x_34) ;  /* 0x00000000008c0947 */ /* 0x000fea0003800000 */
[----:B------:R-:W0:Y:S01]  /*05f0*/  LDC.64 R2, c[0x0][0x388] ;  /* 0x0000e200ff027b82 */ /* 0x000e220000000a00 */
[----:B------:R-:W-:Y:S01]  /*0600*/  IADD3 R6, P0, PT, R15, R10, RZ ;  /* 0x0000000a0f067210 */ /* 0x000fe20007f1e0ff */
[----:B------:R-:W-:Y:S02]  /*0610*/  IMAD.MOV.U32 R15, RZ, RZ, R17 ;  /* 0x000000ffff0f7224 */ /* 0x000fe400078e0011 */
[----:B------:R-:W-:Y:S02]  /*0620*/  IMAD.MOV.U32 R17, RZ, RZ, R19 ;  /* 0x000000ffff117224 */ /* 0x000fe400078e0013 */
[----:B------:R-:W-:-:S08]  /*0630*/  IMAD.X R8, R13, 0x1, R11, P0 ;  /* 0x000000010d087824 */ /* 0x000fd000000e060b */
.L_x_35:
[----:B------:R-:W-:-:S05]  /*0640*/  IADD3 R11, P0, PT, -R4, R15, RZ ;  /* 0x0000000f040b7210 */ /* 0x000fca0007f1e1ff */
[----:B------:R-:W-:-:S05]  /*0650*/  IMAD.X R10, R17, 0x1, ~R0, P0 ;  /* 0x00000001110a7824 */ /* 0x000fca00000e0e00 */
[--C-:B------:R-:W-:Y:S02]  /*0660*/  SHF.R.U64 R11, R11, 0x1, R10.reuse ;  /* 0x000000010b0b7819 */ /* 0x100fe4000000120a */
[----:B------:R-:W-:Y:S02]  /*0670*/  SHF.R.U32.HI R13, RZ, 0x1, R10 ;  /* 0x00000001ff0d7819 */ /* 0x000fe4000001160a */
[----:B------:R-:W-:-:S04]  /*0680*/  IADD3 R16, P0, PT, R4, R11, RZ ;  /* 0x0000000b04107210 */ /* 0x000fc80007f1e0ff */
[----:B------:R-:W-:Y:S01]  /*0690*/  LOP3.LUT R11, RZ, R16, RZ, 0x33, !PT ;  /* 0x00000010ff0b7212 */ /* 0x000fe200078e33ff */
[----:B------:R-:W-:Y:S01]  /*06a0*/  IMAD.X R14, R0, 0x1, R13, P0 ;  /* 0x00000001000e7824 */ /* 0x000fe200000e060d */
[----:B------:R-:W-:Y:S02]  /*06b0*/  IADD3 R19, P0, PT, R16, R7, RZ ;  /* 0x0000000710137210 */ /* 0x000fe40007f1e0ff */
[----:B------:R-:W-:Y:S02]  /*06c0*/  IADD3 R11, P1, PT, R11, R6, RZ ;  /* 0x000000060b0b7210 */ /* 0x000fe40007f3e0ff */
[----:B------:R-:W-:Y:S01]  /*06d0*/  LOP3.LUT R13, RZ, R14, RZ, 0x33, !PT ;  /* 0x0000000eff0d7212 */ /* 0x000fe200078e33ff */
[----:B------:R-:W-:-:S04]  /*06e0*/  IMAD.X R10, R14, 0x1, R9, P0 ;  /* 0x000000010e0a7824 */ /* 0x000fc800000e0609 */
[----:B------:R-:W-:Y:S02]  /*06f0*/  IMAD.X R18, R13, 0x1, R8, P1 ;  /* 0x000000010d127824 */ /* 0x000fe400008e0608 */
[----:B0-----:R-:W-:-:S04]  /*0700*/  IMAD.WIDE.U32 R12, R19, 0xc, R2 ;  /* 0x0000000c130c7825 */ /* 0x001fc800078e0002 */
[----:B------:R-:W-:Y:S02]  /*0710*/  IMAD R19, R10, 0xc, RZ ;  /* 0x0000000c0a137824 */ /* 0x000fe400078e02ff */
[----:B------:R-:W-:-:S04]  /*0720*/  IMAD.WIDE.U32 R10, R11, 0xc, R2 ;  /* 0x0000000c0b0a7825 */ /* 0x000fc800078e0002 */
[----:B------:R-:W-:Y:S02]  /*0730*/  IMAD R21, R18, 0xc, RZ ;  /* 0x0000000c12157824 */ /* 0x000fe400078e02ff */
[----:B------:R-:W-:Y:S02]  /*0740*/  IMAD.IADD R13, R13, 0x1, R19 ;  /* 0x000000010d0d7824 */ /* 0x000fe400078e0213 */
[----:B------:R-:W-:-:S03]  /*0750*/  IMAD.IADD R11, R11, 0x1, R21 ;  /* 0x000000010b0b7824 */ /* 0x000fc600078e0215 */
[----:B------:R-:W2:Y:S04]  /*0760*/  LDG.E R12, desc[UR8][R12.64+0x4] ;  /* 0x000004080c0c7981 */ /* 0x000ea8000c1e1900 */
[----:B------:R-:W2:Y:S01]  /*0770*/  LDG.E R11, desc[UR8][R10.64+0x4] ;  /* 0x000004080a0b7981 */ /* 0x000ea2000c1e1900 */
[----:B------:R-:W-:-:S05]  /*0780*/  IADD3 R19, P1, PT, R16, 0x1, RZ ;  /* 0x0000000110137810 */ /* 0x000fca0007f3e0ff */
[----:B------:R-:W-:Y:S01]  /*0790*/  IMAD.X R21, RZ, RZ, R14, P1 ;  /* 0x000000ffff157224 */ /* 0x000fe200008e060e */
[----:B--2---:R-:W-:-:S04]  /*07a0*/  ISETP.GE.AND P0, PT, R11, R12, PT ;  /* 0x0000000c0b00720c */ /* 0x004fc80003f06270 */
[----:B------:R-:W-:Y:S02]  /*07b0*/  SEL R4, R4, R19, !P0 ;  /* 0x0000001304047207 */ /* 0x000fe40004000000 */
[----:B------:R-:W-:Y:S02]  /*07c0*/  SEL R15, R16, R15, !P0 ;  /* 0x0000000f100f7207 */ /* 0x000fe40004000000 */
[----:B------:R-:W-:Y:S02]  /*07d0*/  SEL R0, R0, R21, !P0 ;  /* 0x0000001500007207 */ /* 0x000fe40004000000 */
[----:B------:R-:W-:Y:S02]  /*07e0*/  SEL R17, R14, R17, !P0 ;  /* 0x000000110e117207 */ /* 0x000fe40004000000 */
[----:B------:R-:W-:-:S04]  /*07f0*/  ISETP.GE.U32.AND P0, PT, R4, R15, PT ;  /* 0x0000000f0400720c */ /* 0x000fc80003f06070 */
[----:B------:R-:W-:-:S13]  /*0800*/  ISETP.GE.U32.AND.EX P0, PT, R0, R17, PT, P0 ;  /* 0x000000110000720c */ /* 0x000fda0003f06100 */
[----:B------:R-:W-:Y:S05]  /*0810*/  @!P0 BRA `(.L_x_35) ;  /* 0xfffffffc00888947 */ /* 0x000fea000383ffff */
.L_x_34:
[----:B------:R-:W-:Y:S05]  /*0820*/  BSYNC.RECONVERGENT B1 ;  /* 0x0000000000017941 */ /* 0x000fea0003800200 */
.L_x_33:
[----:B------:R-:W-:Y:S05]  /*0830*/  BRA `(.L_x_36) ;  /* 0x0000000000d07947 */ /* 0x000fea0003800000 */
.L_x_32:
[----:B------:R-:W-:Y:S02]  /*0840*/  IADD3 R4, P0, PT, R19, -R10, RZ ;  /* 0x8000000a13047210 */ /* 0x000fe40007f1e0ff */
        /* <DEDUP_REMOVED lines=21> */
.L_x_37:
        /* <DEDUP_REMOVED lines=30> */
.L_x_36:
[----:B------:R-:W-:Y:S05]  /*0b80*/  BSYNC.RECONVERGENT B0 ;  /* 0x0000000000007941 */ /* 0x000fea0003800200 */
.L_x_31:
[----:B------:R-:W0:Y:S01]  /*0b90*/  LDCU.64 UR4, c[0x0][0x3a8] ;  /* 0x00007500ff0477ac */ /* 0x000e220008000a00 */
[----:B------:R-:W-:-:S05]  /*0ba0*/  IADD3 R2, P0, PT, R4, R7, RZ ;  /* 0x0000000704027210 */ /* 0x000fca0007f1e0ff */
[----:B------:R-:W-:Y:S01]  /*0bb0*/  IMAD.X R3, R0, 0x1, R9, P0 ;  /* 0x0000000100037824 */ /* 0x000fe200000e0609 */
[----:B0-----:R-:W-:-:S04]  /*0bc0*/  LEA R4, P1, R5, UR4, 0x3 ;  /* 0x0000000405047c11 */ /* 0x001fc8000f8218ff */
[----:B------:R-:W-:-:S05]  /*0bd0*/  LEA.HI.X R5, R5, UR5, RZ, 0x3, P1 ;  /* 0x0000000505057c11 */ /* 0x000fca00088f1cff */
[----:B------:R-:W-:Y:S01]  /*0be0*/  STG.E.64 desc[UR8][R4.64], R2 ;  /* 0x0000000204007986 */ /* 0x000fe2000c101b08 */
[----:B------:R-:W-:Y:S05]  /*0bf0*/  EXIT ;  /* 0x000000000000794d */ /* 0x000fea0003800000 */
.L_x_38:
        /* <DEDUP_REMOVED lines=16> */
.L_x_267:


//--------------------- .text._ZN3cub18CUB_300001_SM_10006detail10merge_sort30DeviceMergeSortBlockSortKernelINS2_10policy_hubIN6thrust24THRUST_300001_SM_1000_NS6detail15normal_iteratorINS6_10device_ptrI5MovieEEEEE9Policy600ESC_PNS0_8NullTypeESC_SG_m14CompareEndTimeSA_SF_EEvbT0_T1_T2_T3_T4_PT6_PT7_T5_NS1_7vsmem_tE --------------------------
	.section	.text._ZN3cub18CUB_300001_SM_10006detail10merge_sort30DeviceMergeSortBlockSortKernelINS2_10policy_hubIN6thrust24THRUST_300001_SM_1000_NS6detail15normal_iteratorINS6_10device_ptrI5MovieEEEEE9Policy600ESC_PNS0_8NullTypeESC_SG_m14CompareEndTimeSA_SF_EEvbT0_T1_T2_T3_T4_PT6_PT7_T5_NS1_7vsmem_tE,"ax",@progbits
	.align	128
        .global         _ZN3cub18CUB_300001_SM_10006detail10merge_sort30DeviceMergeSortBlockSortKernelINS2_10policy_hubIN6thrust24THRUST_300001_SM_1000_NS6detail15normal_iteratorINS6_10device_ptrI5MovieEEEEE9Policy600ESC_PNS0_8NullTypeESC_SG_m14CompareEndTimeSA_SF_EEvbT0_T1_T2_T3_T4_PT6_PT7_T5_NS1_7vsmem_tE
        .type           _ZN3cub18CUB_300001_SM_10006detail10merge_sort30DeviceMergeSortBlockSortKernelINS2_10policy_hubIN6thrust24THRUST_300001_SM_1000_NS6detail15normal_iteratorINS6_10device_ptrI5MovieEEEEE9Policy600ESC_PNS0_8NullTypeESC_SG_m14CompareEndTimeSA_SF_EEvbT0_T1_T2_T3_T4_PT6_PT7_T5_NS1_7vsmem_tE,@function
        .size           _ZN3cub18CUB_300001_SM_10006detail10merge_sort30DeviceMergeSortBlockSortKernelINS2_10policy_hubIN6thrust24THRUST_300001_SM_1000_NS6detail15normal_iteratorINS6_10device_ptrI5MovieEEEEE9Policy600ESC_PNS0_8NullTypeESC_SG_m14CompareEndTimeSA_SF_EEvbT0_T1_T2_T3_T4_PT6_PT7_T5_NS1_7vsmem_tE,(.L_x_268 - _ZN3cub18CUB_300001_SM_10006detail10merge_sort30DeviceMergeSortBlockSortKernelINS2_10policy_hubIN6thrust24THRUST_300001_SM_1000_NS6detail15normal_iteratorINS6_10device_ptrI5MovieEEEEE9Policy600ESC_PNS0_8NullTypeESC_SG_m14CompareEndTimeSA_SF_EEvbT0_T1_T2_T3_T4_PT6_PT7_T5_NS1_7vsmem_tE)
        .other          _ZN3cub18CUB_300001_SM_10006detail10merge_sort30DeviceMergeSortBlockSortKernelINS2_10policy_hubIN6thrust24THRUST_300001_SM_1000_NS6detail15normal_iteratorINS6_10device_ptrI5MovieEEEEE9Policy600ESC_PNS0_8NullTypeESC_SG_m14CompareEndTimeSA_SF_EEvbT0_T1_T2_T3_T4_PT6_PT7_T5_NS1_7vsmem_tE,@"STO_CUDA_ENTRY STV_DEFAULT"
_ZN3cub18CUB_300001_SM_10006detail10merge_sort30DeviceMergeSortBlockSortKernelINS2_10policy_hubIN6thrust24THRUST_300001_SM_1000_NS6detail15normal_iteratorINS6_10device_ptrI5MovieEEEEE9Policy600ESC_PNS0_8NullTypeESC_SG_m14CompareEndTimeSA_SF_EEvbT0_T1_T2_T3_T4_PT6_PT7_T5_NS1_7vsmem_tE:
.text._ZN3cub18CUB_300001_SM_10006detail10merge_sort30DeviceMergeSortBlockSortKernelINS2_10policy_hubIN6thrust24THRUST_300001_SM_1000_NS6detail15normal_iteratorINS6_10device_ptrI5MovieEEEEE9Policy600ESC_PNS0_8NullTypeESC_SG_m14CompareEndTimeSA_SF_EEvbT0_T1_T2_T3_T4_PT6_PT7_T5_NS1_7vsmem_tE:
[----:B------:R-:W-:Y:S01]  /*0000*/  LDC R1, c[0x0][0x37c] ;  /* 0x0000df00ff017b82 */ /* 0x000fe20000000800 */
[----:B------:R-:W0:Y:S01]  /*0010*/  S2R R16, SR_CTAID.X ;  /* 0x0000000000107919 */ /* 0x000e220000002500 */
[----:B------:R-:W1:Y:S01]  /*0020*/  LDCU UR4, c[0x0][0x370] ;  /* 0x00006e00ff0477ac */ /* 0x000e620008000800 */
[----:B------:R-:W2:Y:S01]  /*0030*/  LDCU.64 UR6, c[0x0][0x358] ;  /* 0x00006b00ff0677ac */ /* 0x000ea20008000a00 */
[----:B-1----:R-:W-:-:S04]  /*0040*/  UIADD3 UR4, UP0, UPT, UR4, -0x1, URZ ;  /* 0xffffffff04047890 */ /* 0x002fc8000ff1e0ff */
[----:B------:R-:W-:-:S06]  /*0050*/  UIADD3.X UR5, UPT, UPT, URZ, -0x1, URZ, UP0, !UPT ;  /* 0xffffffffff057890 */ /* 0x000fcc00087fe4ff */
[----:B------:R-:W-:Y:S01]  /*0060*/  IMAD.U32 R0, RZ, RZ, UR5 ;  /* 0x00000005ff007e24 */ /* 0x000fe2000f8e00ff */
[C---:B0-----:R-:W-:Y:S01]  /*0070*/  ISETP.LT.U32.AND P0, PT, R16.reuse, UR4, PT ;  /* 0x0000000410007c0c */ /* 0x041fe2000bf01070 */
[----:B------:R-:W-:-:S03]  /*0080*/  IMAD.WIDE.U32 R2, R16, 0x500, RZ ;  /* 0x0000050010027825 */ /* 0x000fc600078e00ff */
[----:B------:R-:W-:-:S13]  /*0090*/  ISETP.GT.U32.AND.EX P0, PT, R0, RZ, PT, P0 ;  /* 0x000000ff0000720c */ /* 0x000fda0003f04100 */
[----:B--2---:R-:W-:Y:S05]  /*00a0*/  @!P0 BRA `(.L_x_39) ;  /* 0x0000001800f88947 */ /* 0x004fea0003800000 */
[----:B------:R-:W0:Y:S01]  /*00b0*/  S2R R6, SR_TID.X ;  /* 0x0000000000067919 */ /* 0x000e220000002100 */
[----:B------:R-:W1:Y:S01]  /*00c0*/  LDC.64 R8, c[0x0][0x388] ;  /* 0x0000e200ff087b82 */ /* 0x000e620000000a00 */
[----:B------:R-:W-:Y:S01]  /*00d0*/  ACQBULK ;  /* 0x000000000000782e */ /* 0x000fe20000000000 */
[----:B0-----:R-:W-:-:S05]  /*00e0*/  LOP3.LUT R0, R6, 0x3e0, RZ, 0xc0, !PT ;  /* 0x000003e006007812 */ /* 0x001fca00078ec0ff */
[----:B------:R-:W-:-:S05]  /*00f0*/  IMAD R5, R0, 0x5, RZ ;  /* 0x0000000500057824 */ /* 0x000fca00078e02ff */
[----:B------:R-:W-:-:S04]  /*0100*/  LOP3.LUT R5, R5, 0x1f, R6, 0xf8, !PT ;  /* 0x0000001f05057812 */ /* 0x000fc800078ef806 */
[----:B------:R-:W-:-:S05]  /*0110*/  IADD3 R5, P0, PT, R2, R5, RZ ;  /* 0x0000000502057210 */ /* 0x000fca0007f1e0ff */
[----:B------:R-:W-:Y:S02]  /*0120*/  IMAD.X R4, RZ, RZ, R3, P0 ;  /* 0x000000ffff047224 */ /* 0x000fe400000e0603 */
[----:B-1----:R-:W-:-:S04]  /*0130*/  IMAD.WIDE.U32 R2, R5, 0xc, R8 ;  /* 0x0000000c05027825 */ /* 0x002fc800078e0008 */
[----:B------:R-:W-:-:S04]  /*0140*/  IMAD R7, R4, 0xc, RZ ;  /* 0x0000000c04077824 */ /* 0x000fc800078e02ff */
[----:B------:R-:W-:-:S05]  /*0150*/  IMAD.IADD R3, R3, 0x1, R7 ;  /* 0x0000000103037824 */ /* 0x000fca00078e0207 */
[----:B------:R-:W2:Y:S04]  /*0160*/  LDG.E R7, desc[UR6][R2.64+0x4] ;  /* 0x0000040602077981 */ /* 0x000ea8000c1e1900 */
[----:B------:R-:W3:Y:S04]  /*0170*/  LDG.E R0, desc[UR6][R2.64] ;  /* 0x0000000602007981 */ /* 0x000ee8000c1e1900 */
[----:B------:R-:W4:Y:S04]  /*0180*/  LDG.E R8, desc[UR6][R2.64+0x8] ;  /* 0x0000080602087981 */ /* 0x000f28000c1e1900 */
[----:B------:R-:W5:Y:S04]  /*0190*/  LDG.E R9, desc[UR6][R2.64+0x180] ;  /* 0x0001800602097981 */ /* 0x000f68000c1e1900 */
        /* <DEDUP_REMOVED lines=10> */
[----:B------:R-:W5:Y:S01]  /*0240*/  LDG.E R22, desc[UR6][R2.64+0x608] ;  /* 0x0006080602167981 */ /* 0x000f62000c1e1900 */
[----:B------:R-:W0:Y:S01]  /*0250*/  S2R R24, SR_CgaCtaId ;  /* 0x0000000000187919 */ /* 0x000e220000008800 */
[----:B------:R-:W1:Y:S01]  /*0260*/  S2R R26, SR_LANEID ;  /* 0x00000000001a7919 */ /* 0x000e620000000000 */
[----:B------:R-:W-:-:S02]  /*0270*/  MOV R17, 0x400 ;  /* 0x0000040000117802 */ /* 0x000fc40000000f00 */
[----:B------:R-:W-:Y:S02]  /*0280*/  SHF.R.U32.HI R23, RZ, 0x5, R6 ;  /* 0x00000005ff177819 */ /* 0x000fe40000011606 */
[----:B0-----:R-:W-:-:S03]  /*0290*/  LEA R17, R24, R17, 0x18 ;  /* 0x0000001118117211 */ /* 0x001fc600078ec0ff */
[----:B-1----:R-:W-:-:S04]  /*02a0*/  IMAD R24, R23, 0xa0, R26 ;  /* 0x000000a017187824 */ /* 0x002fc800078e021a */
[----:B------:R-:W-:-:S05]  /*02b0*/  IMAD R23, R24, 0xc, R17 ;  /* 0x0000000c18177824 */ /* 0x000fca00078e0211 */
[----:B--2---:R0:W-:Y:S04]  /*02c0*/  STS [R23+0x4], R7 ;  /* 0x0000040717007388 */ /* 0x0041e80000000800 */
[----:B---3--:R-:W-:Y:S01]  /*02d0*/  STS [R23], R0 ;  /* 0x0000000017007388 */ /* 0x008fe20000000800 */
[----:B0-----:R-:W-:-:S03]  /*02e0*/  IMAD R7, R26, 0x30, R23 ;  /* 0x000000301a077824 */ /* 0x001fc600078e0217 */
[----:B----4-:R-:W-:Y:S04]  /*02f0*/  STS [R23+0x8], R8 ;  /* 0x0000080817007388 */ /* 0x010fe80000000800 */
[----:B-----5:R-:W-:Y:S04]  /*0300*/  STS [R23+0x180], R9 ;  /* 0x0001800917007388 */ /* 0x020fe80000000800 */
        /* <DEDUP_REMOVED lines=10> */
[----:B------:R-:W-:Y:S01]  /*03b0*/  STS [R23+0x608], R22 ;  /* 0x0006081617007388 */ /* 0x000fe20000000800 */
[----:B------:R-:W-:-:S03]  /*03c0*/  NOP ;  /* 0x0000000000007918 */ /* 0x000fc60000000000 */
[----:B------:R-:W-:Y:S04]  /*03d0*/  LDS R3, [R7] ;  /* 0x0000000007037984 */ /* 0x000fe80000000800 */
        /* <DEDUP_REMOVED lines=9> */
[----:B------:R-:W0:Y:S04]  /*0470*/  LDS R23, [R7+0x28] ;  /* 0x0000280007177984 */ /* 0x000e280000000800 */
[----:B------:R-:W1:Y:S04]  /*0480*/  LDS R24, [R7+0x2c] ;  /* 0x00002c0007187984 */ /* 0x000e680000000800 */
[----:B------:R-:W-:Y:S04]  /*0490*/  LDS R21, [R7+0x30] ;  /* 0x0000300007157984 */ /* 0x000fe80000000800 */
[----:B------:R-:W2:Y:S04]  /*04a0*/  LDS R12, [R7+0x34] ;  /* 0x00003400070c7984 */ /* 0x000ea80000000800 */
[----:B------:R3:W4:Y:S01]  /*04b0*/  LDS R19, [R7+0x38] ;  /* 0x0000380007137984 */ /* 0x0007220000000800 */
[----:B------:R-:W-:Y:S01]  /*04c0*/  BAR.SYNC.DEFER_BLOCKING 0x0 ;  /* 0x0000000000007b1d */ /* 0x000fe20000010000 */
[----:B0-----:R-:W-:Y:S01]  /*04d0*/  ISETP.GE.AND P1, PT, R23, R20, PT ;  /* 0x000000141700720c */ /* 0x001fe20003f26270 */
[----:B------:R-:W-:Y:S01]  /*04e0*/  IMAD.MOV.U32 R13, RZ, RZ, R23 ;  /* 0x000000ffff0d7224 */ /* 0x000fe200078e0017 */
[----:B------:R-:W-:Y:S01]  /*04f0*/  ISETP.GE.AND P0, PT, R11, R2, PT ;  /* 0x000000020b00720c */ /* 0x000fe20003f06270 */
[----:B---3--:R-:W-:Y:S01]  /*0500*/  IMAD.MOV.U32 R7, RZ, RZ, R11 ;  /* 0x000000ffff077224 */ /* 0x008fe200078e000b */
[----:B------:R-:W-:Y:S01]  /*0510*/  MOV R9, R8 ;  /* 0x0000000800097202 */ /* 0x000fe20000000f00 */
[----:B-1----:R-:W-:-:S02]  /*0520*/  IMAD.MOV.U32 R22, RZ, RZ, R24 ;  /* 0x000000ffff167224 */ /* 0x002fc400078e0018 */
[----:B------:R-:W-:Y:S01]  /*0530*/  PREEXIT ;  /* 0x000000000000782d */ /* 0x000fe20000000000 */
[----:B------:R-:W-:-:S05]  /*0540*/  IMAD R17, R6, 0x3c, R17 ;  /* 0x0000003c06117824 */ /* 0x000fca00078e0211 */
[----:B------:R-:W-:Y:S01]  /*0550*/  @!P1 IMAD.MOV.U32 R13, RZ, RZ, R20 ;  /* 0x000000ffff0d9224 */ /* 0x000fe200078e0014 */
[----:B------:R-:W-:Y:S01]  /*0560*/  @!P1 MOV R20, R23 ;  /* 0x0000001700149202 */ /* 0x000fe20000000f00 */
[----:B------:R-:W-:Y:S01]  /*0570*/  @!P0 IMAD.MOV.U32 R9, RZ, RZ, R0 ;  /* 0x000000ffff098224 */ /* 0x000fe200078e0000 */
[----:B------:R-:W-:Y:S01]  /*0580*/  @!P0 MOV R7, R2 ;  /* 0x0000000200078202 */ /* 0x000fe20000000f00 */
[----:B------:R-:W-:Y:S01]  /*0590*/  @!P0 IMAD.MOV.U32 R0, RZ, RZ, R8 ;  /* 0x000000ffff008224 */ /* 0x000fe200078e0008 */
[----:B--2---:R-:W-:Y:S01]  /*05a0*/  ISETP.GE.AND P3, PT, R12, R13, PT ;  /* 0x0000000d0c00720c */ /* 0x004fe20003f66270 */
[----:B------:R-:W-:Y:S01]  /*05b0*/  IMAD.MOV.U32 R8, RZ, RZ, R10 ;  /* 0x000000ffff087224 */ /* 0x000fe200078e000a */
[----:B------:R-:W-:Y:S01]  /*05c0*/  ISETP.GE.AND P2, PT, R20, R7, PT ;  /* 0x000000071400720c */ /* 0x000fe20003f46270 */
[----:B------:R-:W-:Y:S01]  /*05d0*/  @!P0 IMAD.MOV.U32 R8, RZ, RZ, R3 ;  /* 0x000000ffff088224 */ /* 0x000fe200078e0003 */
[----:B------:R-:W-:Y:S01]  /*05e0*/  @!P0 MOV R3, R10 ;  /* 0x0000000a00038202 */ /* 0x000fe20000000f00 */
[----:B------:R-:W-:Y:S01]  /*05f0*/  IMAD.MOV.U32 R10, RZ, RZ, R18 ;  /* 0x000000ffff0a7224 */ /* 0x000fe200078e0012 */
[----:B------:R-:W-:Y:S01]  /*0600*/  MOV R23, R12 ;  /* 0x0000000c00177202 */ /* 0x000fe20000000f00 */
[----:B------:R-:W-:-:S02]  /*0610*/  @!P1 IMAD.MOV.U32 R10, RZ, RZ, R14 ;  /* 0x000000ffff0a9224 */ /* 0x000fc400078e000e */
[----:B------:R-:W-:Y:S02]  /*0620*/  @!P1 IMAD.MOV.U32 R14, RZ, RZ, R18 ;  /* 0x000000ffff0e9224 */ /* 0x000fe400078e0012 */
[----:B------:R-:W-:Y:S02]  /*0630*/  IMAD.MOV.U32 R18, RZ, RZ, R20 ;  /* 0x000000ffff127224 */ /* 0x000fe400078e0014 */
[----:B------:R-:W-:Y:S02]  /*0640*/  @!P3 IMAD.MOV.U32 R23, RZ, RZ, R13 ;  /* 0x000000ffff17b224 */ /* 0x000fe400078e000d */
[----:B------:R-:W-:Y:S01]  /*0650*/  @!P3 IMAD.MOV.U32 R13, RZ, RZ, R12 ;  /* 0x000000ffff0db224 */ /* 0x000fe200078e000c */
[----:B------:R-:W-:Y:S01]  /*0660*/  MOV R12, R21 ;  /* 0x00000015000c7202 */ /* 0x000fe20000000f00 */
[----:B------:R-:W-:Y:S02]  /*0670*/  @!P2 IMAD.MOV.U32 R18, RZ, RZ, R7 ;  /* 0x000000ffff12a224 */ /* 0x000fe400078e0007 */
[----:B------:R-:W-:Y:S01]  /*0680*/  @!P0 IMAD.MOV.U32 R2, RZ, RZ, R11 ;  /* 0x000000ffff028224 */ /* 0x000fe200078e000b */
[----:B----4-:R-:W-:Y:S01]  /*0690*/  MOV R11, R19 ;  /* 0x00000013000b7202 */ /* 0x010fe20000000f00 */
[----:B------:R-:W-:-:S02]  /*06a0*/  @!P2 IMAD.MOV.U32 R7, RZ, RZ, R20 ;  /* 0x000000ffff07a224 */ /* 0x000fc400078e0014 */
[----:B------:R-:W-:Y:S02]  /*06b0*/  @!P1 IMAD.MOV.U32 R22, RZ, RZ, R15 ;  /* 0x000000ffff169224 */ /* 0x000fe400078e000f */
[----:B------:R-:W-:Y:S01]  /*06c0*/  @!P1 IMAD.MOV.U32 R15, RZ, RZ, R24 ;  /* 0x000000ffff0f9224 */ /* 0x000fe200078e0018 */
[----:B------:R-:W-:Y:S01]  /*06d0*/  ISETP.GE.AND P1, PT, R13, R18, PT ;  /* 0x000000120d00720c */ /* 0x000fe20003f26270 */
[----:B------:R-:W-:Y:S01]  /*06e0*/  @!P3 IMAD.MOV.U32 R11, RZ, RZ, R22 ;  /* 0x000000ffff0bb224 */ /* 0x000fe200078e0016 */
[----:B------:R-:W-:Y:S01]  /*06f0*/  ISETP.GE.AND P0, PT, R7, R2, PT ;  /* 0x000000020700720c */ /* 0x000fe20003f06270 */
[----:B------:R-:W-:Y:S01]  /*0700*/  @!P3 IMAD.MOV.U32 R22, RZ, RZ, R19 ;  /* 0x000000ffff16b224 */ /* 0x000fe200078e0013 */
[----:B------:R-:W-:Y:S01]  /*0710*/  MOV R19, R15 ;  /* 0x0000000f00137202 */ /* 0x000fe20000000f00 */
[----:B------:R-:W-:Y:S01]  /*0720*/  @!P3 IMAD.MOV.U32 R12, RZ, RZ, R10 ;  /* 0x000000ffff0cb224 */ /* 0x000fe200078e000a */
[----:B------:R-:W-:Y:S01]  /*0730*/  @!P2 MOV R19, R9 ;  /* 0x000000090013a202 */ /* 0x000fe20000000f00 */
[----:B------:R-:W-:-:S02]  /*0740*/  @!P3 IMAD.MOV.U32 R10, RZ, RZ, R21 ;  /* 0x000000ffff0ab224 */ /* 0x000fc400078e0015 */
[----:B------:R-:W-:Y:S02]  /*0750*/  IMAD.MOV.U32 R20, RZ, RZ, R14 ;  /* 0x000000ffff147224 */ /* 0x000fe400078e000e */
[----:B------:R-:W-:Y:S02]  /*0760*/  @!P2 IMAD.MOV.U32 R9, RZ, RZ, R15 ;  /* 0x000000ffff09a224 */ /* 0x000fe400078e000f */
[----:B------:R-:W-:Y:S01]  /*0770*/  @!P2 IMAD.MOV.U32 R20, RZ, RZ, R8 ;  /* 0x000000ffff14a224 */ /* 0x000fe200078e0008 */
[----:B------:R-:W-:Y:S01]  /*0780*/  @!P2 MOV R8, R14 ;  /* 0x0000000e0008a202 */ /* 0x000fe20000000f00 */
[----:B------:R-:W-:Y:S02]  /*0790*/  IMAD.MOV.U32 R24, RZ, RZ, R13 ;  /* 0x000000ffff187224 */ /* 0x000fe400078e000d */
[----:B------:R-:W-:Y:S02]  /*07a0*/  IMAD.MOV.U32 R21, RZ, RZ, R22 ;  /* 0x000000ffff157224 */ /* 0x000fe400078e0016 */
[----:B------:R-:W-:-:S02]  /*07b0*/  @!P1 IMAD.MOV.U32 R24, RZ, RZ, R18 ;  /* 0x000000ffff189224 */ /* 0x000fc400078e0012 */
[----:B------:R-:W-:Y:S02]  /*07c0*/  IMAD.MOV.U32 R15, RZ, RZ, R7 ;  /* 0x000000ffff0f7224 */ /* 0x000fe400078e0007 */
[----:B------:R-:W-:Y:S01]  /*07d0*/  @!P1 IMAD.MOV.U32 R21, RZ, RZ, R19 ;  /* 0x000000ffff159224 */ /* 0x000fe200078e0013 */
[----:B------:R-:W-:Y:S01]  /*07e0*/  ISETP.GE.AND P2, PT, R23, R24, PT ;  /* 0x000000181700720c */ /* 0x000fe20003f46270 */
[----:B------:R-:W-:Y:S01]  /*07f0*/  @!P1 IMAD.MOV.U32 R18, RZ, RZ, R13 ;  /* 0x000000ffff129224 */ /* 0x000fe200078e000d */
[----:B------:R-:W-:Y:S01]  /*0800*/  MOV R13, R8 ;  /* 0x00000008000d7202 */ /* 0x000fe20000000f00 */
[----:B------:R-:W-:Y:S02]  /*0810*/  @!P0 IMAD.MOV.U32 R15, RZ, RZ, R2 ;  /* 0x000000ffff0f8224 */ /* 0x000fe400078e0002 */
[----:B------:R-:W-:Y:S01]  /*0820*/  @!P1 IMAD.MOV.U32 R19, RZ, RZ, R22 ;  /* 0x000000ffff139224 */ /* 0x000fe200078e0016 */
[----:B------:R-:W-:Y:S01]  /*0830*/  MOV R22, R10 ;  /* 0x0000000a00167202 */ /* 0x000fe20000000f00 */
[----:B------:R-:W-:Y:S01]  /*0840*/  IMAD.MOV.U32 R14, RZ, RZ, R9 ;  /* 0x000000ffff0e7224 */ /* 0x000fe200078e0009 */
[----:B------:R-:W-:Y:S01]  /*0850*/  @!P1 MOV R22, R20 ;  /* 0x0000001400169202 */ /* 0x000fe20000000f00 */
[----:B------:R-:W-:Y:S01]  /*0860*/  @!P1 IMAD.MOV.U32 R20, RZ, RZ, R10 ;  /* 0x000000ffff149224 */ /* 0x000fe200078e000a */
[----:B------:R-:W-:Y:S01]  /*0870*/  ISETP.GE.AND P1, PT, R18, R15, PT ;  /* 0x0000000f1200720c */ /* 0x000fe20003f26270 */
[----:B------:R-:W-:-:S02]  /*0880*/  @!P0 IMAD.MOV.U32 R14, RZ, RZ, R0 ;  /* 0x000000ffff0e8224 */ /* 0x000fc400078e0000 */
[----:B------:R-:W-:Y:S01]  /*0890*/  @!P0 IMAD.MOV.U32 R2, RZ, RZ, R7 ;  /* 0x000000ffff028224 */ /* 0x000fe200078e0007 */
[----:B------:R-:W-:Y:S01]  /*08a0*/  MOV R7, R23 ;  /* 0x0000001700077202 */ /* 0x000fe20000000f00 */
[----:B------:R-:W-:Y:S01]  /*08b0*/  @!P0 IMAD.MOV.U32 R0, RZ, RZ, R9 ;  /* 0x000000ffff008224 */ /* 0x000fe200078e0009 */
[----:B------:R-:W-:Y:S01]  /*08c0*/  @!P2 MOV R7, R24 ;  /* 0x000000180007a202 */ /* 0x000fe20000000f00 */
[----:B------:R-:W-:Y:S02]  /*08d0*/  IMAD.MOV.U32 R9, RZ, RZ, R18 ;  /* 0x000000ffff097224 */ /* 0x000fe400078e0012 */
[----:B------:R-:W-:Y:S02]  /*08e0*/  @!P2 IMAD.MOV.U32 R24, RZ, RZ, R23 ;  /* 0x000000ffff18a224 */ /* 0x000fe400078e0017 */
[----:B------:R-:W-:Y:S02]  /*08f0*/  @!P0 IMAD.MOV.U32 R13, RZ, RZ, R3 ;  /* 0x000000ffff0d8224 */ /* 0x000fe400078e0003 */
[----:B------:R-:W-:-:S02]  /*0900*/  @!P1 IMAD.MOV.U32 R9, RZ, RZ, R15 ;  /* 0x000000ffff099224 */ /* 0x000fc400078e000f */
[----:B------:R-:W-:Y:S02]  /*0910*/  @!P1 IMAD.MOV.U32 R15, RZ, RZ, R18 ;  /* 0x000000ffff0f9224 */ /* 0x000fe400078e0012 */
[----:B------:R-:W-:Y:S01]  /*0920*/  @!P0 IMAD.MOV.U32 R3, RZ, RZ, R8 ;  /* 0x000000ffff038224 */ /* 0x000fe200078e0008 */
[----:B------:R-:W-:Y:S01]  /*0930*/  ISETP.GE.AND P3, PT, R24, R9, PT ;  /* 0x000000091800720c */ /* 0x000fe20003f66270 */
[--C-:B------:R-:W-:Y:S01]  /*0940*/  IMAD.MOV.U32 R8, RZ, RZ, R11.reuse ;  /* 0x000000ffff087224 */ /* 0x100fe200078e000b */
[----:B------:R-:W-:Y:S01]  /*0950*/  ISETP.GE.AND P0, PT, R15, R2, PT ;  /* 0x000000020f00720c */ /* 0x000fe20003f06270 */
[----:B------:R-:W-:Y:S01]  /*0960*/  IMAD.MOV.U32 R10, RZ, RZ, R12 ;  /* 0x000000ffff0a7224 */ /* 0x000fe200078e000c */
[----:B------:R-:W-:Y:S01]  /*0970*/  @!P2 MOV R8, R21 ;  /* 0x000000150008a202 */ /* 0x000fe20000000f00 */
[----:B------:R-:W-:Y:S01]  /*0980*/  @!P2 IMAD.MOV.U32 R21, RZ, RZ, R11 ;  /* 0x000000ffff15a224 */ /* 0x000fe200078e000b */
[----:B------:R-:W-:Y:S01]  /*0990*/  MOV R11, R19 ;  /* 0x00000013000b7202 */ /* 0x000fe20000000f00 */
[----:B------:R-:W-:-:S02]  /*09a0*/  @!P2 IMAD.MOV.U32 R10, RZ, RZ, R22 ;  /* 0x000000ffff0aa224 */ /* 0x000fc400078e0016 */
[----:B------:R-:W-:Y:S02]  /*09b0*/  @!P2 IMAD.MOV.U32 R22, RZ, RZ, R12 ;  /* 0x000000ffff16a224 */ /* 0x000fe400078e000c */
[----:B------:R-:W-:Y:S02]  /*09c0*/  IMAD.MOV.U32 R12, RZ, RZ, R20 ;  /* 0x000000ffff0c7224 */ /* 0x000fe400078e0014 */
[----:B------:R-:W-:Y:S01]  /*09d0*/  @!P1 IMAD.MOV.U32 R11, RZ, RZ, R14 ;  /* 0x000000ffff0b9224 */ /* 0x000fe200078e000e */
[----:B------:R-:W-:Y:S01]  /*09e0*/  @!P1 MOV R14, R19 ;  /* 0x00000013000e9202 */ /* 0x000fe20000000f00 */
[----:B------:R-:W-:Y:S02]  /*09f0*/  @!P1 IMAD.MOV.U32 R12, RZ, RZ, R13 ;  /* 0x000000ffff0c9224 */ /* 0x000fe400078e000d */
[----:B------:R-:W-:Y:S01]  /*0a00*/  @!P1 IMAD.MOV.U32 R13, RZ, RZ, R20 ;  /* 0x000000ffff0d9224 */ /* 0x000fe200078e0014 */
[----:B------:R-:W-:Y:S01]  /*0a10*/  MOV R20, R24 ;  /* 0x0000001800147202 */ /* 0x000fe20000000f00 */
[----:B------:R-:W-:-:S02]  /*0a20*/  IMAD.MOV.U32 R19, RZ, RZ, R21 ;  /* 0x000000ffff137224 */ /* 0x000fc400078e0015 */
[----:B------:R-:W-:Y:S02]  /*0a30*/  IMAD.MOV.U32 R18, RZ, RZ, R22 ;  /* 0x000000ffff127224 */ /* 0x000fe400078e0016 */
[----:B------:R-:W-:Y:S02]  /*0a40*/  @!P3 IMAD.MOV.U32 R19, RZ, RZ, R11 ;  /* 0x000000ffff13b224 */ /* 0x000fe400078e000b */
[----:B------:R-:W-:Y:S01]  /*0a50*/  @!P3 IMAD.MOV.U32 R11, RZ, RZ, R21 ;  /* 0x000000ffff0bb224 */ /* 0x000fe200078e0015 */
[----:B------:R-:W-:Y:S01]  /*0a60*/  MOV R21, R14 ;  /* 0x0000000e00157202 */ /* 0x000fe20000000f00 */
[----:B------:R-:W-:Y:S01]  /*0a70*/  @!P3 IMAD.MOV.U32 R18, RZ, RZ, R12 ;  /* 0x000000ffff12b224 */ /* 0x000fe200078e000c */
[----:B------:R-:W-:Y:S01]  /*0a80*/  @!P0 MOV R21, R0 ;  /* 0x0000000000158202 */ /* 0x000fe20000000f00 */
[----:B------:R-:W-:Y:S02]  /*0a90*/  @!P3 IMAD.MOV.U32 R12, RZ, RZ, R22 ;  /* 0x000000ffff0cb224 */ /* 0x000fe400078e0016 */
[----:B------:R-:W-:-:S02]  /*0aa0*/  IMAD.MOV.U32 R23, RZ, RZ, R15 ;  /* 0x000000ffff177224 */ /* 0x000fc400078e000f */
[----:B------:R-:W-:Y:S01]  /*0ab0*/  IMAD.MOV.U32 R22, RZ, RZ, R13 ;  /* 0x000000ffff167224 */ /* 0x000fe200078e000d */
[----:B------:R-:W-:Y:S01]  /*0ac0*/  @!P0 MOV R22, R3 ;  /* 0x0000000300168202 */ /* 0x000fe20000000f00 */
[----:B------:R-:W-:Y:S01]  /*0ad0*/  @!P3 IMAD.MOV.U32 R20, RZ, RZ, R9 ;  /* 0x000000ffff14b224 */ /* 0x000fe200078e0009 */
[----:B------:R-:W-:Y:S01]  /*0ae0*/  @!P3 MOV R9, R24 ;  /* 0x000000180009b202 */ /* 0x000fe20000000f00 */
[----:B------:R-:W-:Y:S02]  /*0af0*/  @!P0 IMAD.MOV.U32 R0, RZ, RZ, R14 ;  /* 0x000000ffff008224 */ /* 0x000fe400078e000e */
[----:B------:R-:W-:Y:S02]  /*0b00*/  @!P0 IMAD.MOV.U32 R23, RZ, RZ, R2 ;  /* 0x000000ffff178224 */ /* 0x000fe400078e0002 */
[----:B------:R-:W-:Y:S02]  /*0b10*/  @!P0 IMAD.MOV.U32 R2, RZ, RZ, R15 ;  /* 0x000000ffff028224 */ /* 0x000fe400078e000f */
[----:B------:R-:W-:-:S02]  /*0b20*/  @!P0 IMAD.MOV.U32 R3, RZ, RZ, R13 ;  /* 0x000000ffff038224 */ /* 0x000fc400078e000d */
[----:B------:R-:W-:-:S07]  /*0b30*/  IMAD.MOV.U32 R14, RZ, RZ, 0x2 ;  /* 0x00000002ff0e7424 */ /* 0x000fce00078e00ff */
.L_x_43:
[--C-:B------:R-:W-:Y:S01]  /*0b40*/  IMAD.MOV R13, RZ, RZ, -R14.reuse ;  /* 0x000000ffff0d7224 */ /* 0x100fe200078e0a0e */
[----:B------:R-:W-:Y:S01]  /*0b50*/  SHF.R.U32.HI R24, RZ, 0x1, R14 ;  /* 0x00000001ff187819 */ /* 0x000fe2000001160e */
[----:B------:R-:W-:Y:S01]  /*0b60*/  BAR.SYNC.DEFER_BLOCKING 0x0 ;  /* 0x0000000000007b1d */ /* 0x000fe20000010000 */
[----:B------:R-:W-:Y:S02]  /*0b70*/  IADD3 R25, PT, PT, R14, -0x1, RZ ;  /* 0xffffffff0e197810 */ /* 0x000fe40007ffe0ff */
[----:B------:R-:W-:Y:S02]  /*0b80*/  LOP3.LUT R13, R6, R13, RZ, 0xc0, !PT ;  /* 0x0000000d060d7212 */ /* 0x000fe400078ec0ff */
[----:B------:R-:W-:Y:S01]  /*0b90*/  LOP3.LUT R25, R25, R6, RZ, 0xc0, !PT ;  /* 0x0000000619197212 */ /* 0x000fe200078ec0ff */
[----:B------:R-:W-:Y:S02]  /*0ba0*/  BSSY.RECONVERGENT B0, `(.L_x_40) ;  /* 0x0000036000007945 */ /* 0x000fe40003800200 */
[----:B------:R-:W-:Y:S01]  /*0bb0*/  IMAD R13, R13, 0x5, RZ ;  /* 0x000000050d0d7824 */ /* 0x000fe200078e02ff */
[----:B------:R-:W0:Y:S01]  /*0bc0*/  S2R R15, SR_CgaCtaId ;  /* 0x00000000000f7919 */ /* 0x000e220000008800 */
[----:B------:R-:W-:-:S03]  /*0bd0*/  IMAD R25, R25, 0x5, RZ ;  /* 0x0000000519197824 */ /* 0x000fc600078e02ff */
[----:B------:R-:W-:Y:S02]  /*0be0*/  VIMNMX.U32 R26, PT, PT, R13, 0x500, PT ;  /* 0x000005000d1a7848 */ /* 0x000fe40003fe0000 */
[----:B------:R-:W-:-:S03]  /*0bf0*/  VIMNMX.U32 R28, PT, PT, R25, 0x500, PT ;  /* 0x00000500191c7848 */ /* 0x000fc60003fe0000 */
[----:B------:R-:W-:-:S05]  /*0c00*/  IMAD R13, R24, 0x5, R26 ;  /* 0x00000005180d7824 */ /* 0x000fca00078e021a */
[----:B------:R-:W-:Y:S01]  /*0c10*/  VIMNMX.U32 R13, PT, PT, R13, 0x500, PT ;  /* 0x000005000d0d7848 */ /* 0x000fe20003fe0000 */
[----:B------:R1:W-:Y:S04]  /*0c20*/  STS [R17], R3 ;  /* 0x0000000311007388 */ /* 0x0003e80000000800 */
[--C-:B------:R-:W-:Y:S01]  /*0c30*/  IMAD R24, R24, 0x5, R13.reuse ;  /* 0x0000000518187824 */ /* 0x100fe200078e020d */
[----:B------:R2:W-:Y:S04]  /*0c40*/  STS [R17+0x4], R2 ;  /* 0x0000040211007388 */ /* 0x0005e80000000800 */
[----:B------:R-:W-:Y:S01]  /*0c50*/  VIMNMX.U32 R24, PT, PT, R24, 0x500, PT ;  /* 0x0000050018187848 */ /* 0x000fe20003fe0000 */
[----:B------:R3:W-:Y:S04]  /*0c60*/  STS [R17+0x8], R0 ;  /* 0x0000080011007388 */ /* 0x0007e80000000800 */
[----:B-1----:R-:W-:Y:S01]  /*0c70*/  IMAD.IADD R3, R24, 0x1, -R13 ;  /* 0x0000000118037824 */ /* 0x002fe200078e0a0d */
[----:B--2---:R-:W-:Y:S01]  /*0c80*/  VIADDMNMX R2, R13, -R26, R28, PT ;  /* 0x8000001a0d027246 */ /* 0x004fe2000380011c */
[----:B------:R-:W-:Y:S03]  /*0c90*/  STS [R17+0xc], R22 ;  /* 0x00000c1611007388 */ /* 0x000fe60000000800 */
[C---:B------:R-:W-:Y:S01]  /*0ca0*/  ISETP.GE.AND P0, PT, R28.reuse, R3, PT ;  /* 0x000000031c00720c */ /* 0x040fe20003f06270 */
[----:B------:R-:W-:Y:S01]  /*0cb0*/  IMAD.IADD R3, R28, 0x1, -R3 ;  /* 0x000000011c037824 */ /* 0x000fe200078e0a03 */
[----:B------:R-:W-:Y:S01]  /*0cc0*/  STS [R17+0x10], R23 ;  /* 0x0000101711007388 */ /* 0x000fe20000000800 */
[----:B---3--:R-:W-:-:S03]  /*0cd0*/  MOV R0, 0x400 ;  /* 0x0000040000007802 */ /* 0x008fc60000000f00 */
[----:B------:R-:W-:Y:S01]  /*0ce0*/  SEL R3, R3, RZ, P0 ;  /* 0x000000ff03037207 */ /* 0x000fe20000000000 */
[----:B------:R-:W-:Y:S03]  /*0cf0*/  STS [R17+0x14], R21 ;  /* 0x0000141511007388 */ /* 0x000fe60000000800 */
[----:B------:R-:W-:Y:S01]  /*0d00*/  ISETP.GE.AND P0, PT, R3, R2, PT ;  /* 0x000000020300720c */ /* 0x000fe20003f06270 */
[----:B------:R0:W-:Y:S04]  /*0d10*/  STS [R17+0x18], R12 ;  /* 0x0000180c11007388 */ /* 0x0001e80000000800 */
[----:B------:R1:W-:Y:S04]  /*0d20*/  STS [R17+0x1c], R9 ;  /* 0x00001c0911007388 */ /* 0x0003e80000000800 */
[----:B------:R1:W-:Y:S01]  /*0d30*/  STS [R17+0x20], R11 ;  /* 0x0000200b11007388 */ /* 0x0003e20000000800 */
[----:B0-----:R-:W-:-:S03]  /*0d40*/  LEA R12, R15, R0, 0x18 ;  /* 0x000000000f0c7211 */ /* 0x001fc600078ec0ff */
[----:B------:R1:W-:Y:S04]  /*0d50*/  STS [R17+0x24], R18 ;  /* 0x0000241211007388 */ /* 0x0003e80000000800 */
[----:B------:R1:W-:Y:S04]  /*0d60*/  STS [R17+0x28], R20 ;  /* 0x0000281411007388 */ /* 0x0003e80000000800 */
[----:B------:R1:W-:Y:S04]  /*0d70*/  STS [R17+0x2c], R19 ;  /* 0x00002c1311007388 */ /* 0x0003e80000000800 */
[----:B------:R1:W-:Y:S04]  /*0d80*/  STS [R17+0x30], R10 ;  /* 0x0000300a11007388 */ /* 0x0003e80000000800 */
[----:B------:R1:W-:Y:S04]  /*0d90*/  STS [R17+0x34], R7 ;  /* 0x0000340711007388 */ /* 0x0003e80000000800 */
[----:B------:R1:W-:Y:S01]  /*0da0*/  STS [R17+0x38], R8 ;  /* 0x0000380811007388 */ /* 0x0003e20000000800 */
[----:B------:R-:W-:Y:S06]  /*0db0*/  BAR.SYNC.DEFER_BLOCKING 0x0 ;  /* 0x0000000000007b1d */ /* 0x000fec0000010000 */
[----:B------:R-:W-:Y:S05]  /*0dc0*/  @P0 BRA `(.L_x_41) ;  /* 0x00000000004c0947 */ /* 0x000fea0003800000 */
[----:B-1----:R-:W0:Y:S01]  /*0dd0*/  S2R R7, SR_CgaCtaId ;  /* 0x0000000000077919 */ /* 0x002e220000008800 */
[----:B------:R-:W-:Y:S01]  /*0de0*/  MOV R0, 0x400 ;  /* 0x0000040000007802 */ /* 0x000fe20000000f00 */
[----:B------:R-:W-:-:S03]  /*0df0*/  IMAD.IADD R11, R28, 0x1, R13 ;  /* 0x000000011c0b7824 */ /* 0x000fc600078e020d */
[----:B0-----:R-:W-:-:S07]  /*0e00*/  LEA R15, R7, R0, 0x18 ;  /* 0x00000000070f7211 */ /* 0x001fce00078ec0ff */
.L_x_42:
[----:B------:R-:W-:-:S04]  /*0e10*/  IADD3 R0, PT, PT, R2, -R3, RZ ;  /* 0x8000000302007210 */ /* 0x000fc80007ffe0ff */
[----:B------:R-:W-:-:S04]  /*0e20*/  LEA.HI R0, R0, R0, RZ, 0x1 ;  /* 0x0000000000007211 */ /* 0x000fc800078f08ff */
[----:B------:R-:W-:-:S04]  /*0e30*/  LEA.HI.SX32 R7, R0, R3, 0x1f ;  /* 0x0000000300077211 */ /* 0x000fc800078ffaff */
[----:B------:R-:W-:Y:S01]  /*0e40*/  LOP3.LUT R8, RZ, R7, RZ, 0x33, !PT ;  /* 0x00000007ff087212 */ /* 0x000fe200078e33ff */
[----:B------:R-:W-:-:S04]  /*0e50*/  IMAD.IADD R0, R26, 0x1, R7 ;  /* 0x000000011a007824 */ /* 0x000fc800078e0207 */
        /* <DEDUP_REMOVED lines=10> */
.L_x_41:
[----:B------:R-:W-:Y:S05]  /*0f00*/  BSYNC.RECONVERGENT B0 ;  /* 0x0000000000007941 */ /* 0x000fea0003800200 */
.L_x_40:
[----:B-1----:R-:W-:Y:S02]  /*0f10*/  IADD3 R8, PT, PT, R26, R3, RZ ;  /* 0x000000031a087210 */ /* 0x002fe40007ffe0ff */
[----:B------:R-:W-:Y:S02]  /*0f20*/  IADD3 R9, PT, PT, -R3, R13, R28 ;  /* 0x0000000d03097210 */ /* 0x000fe40007ffe11c */
[----:B------:R-:W-:Y:S01]  /*0f30*/  PLOP3.LUT P0, PT, PT, PT, PT, 0x8, 0x80 ;  /* 0x000000000080781c */ /* 0x000fe20003f0e170 */
[C-C-:B------:R-:W-:Y:S01]  /*0f40*/  IMAD R21, R8.reuse, 0xc, R12.reuse ;  /* 0x0000000c08157824 */ /* 0x140fe200078e020c */
[C---:B------:R-:W-:Y:S01]  /*0f50*/  ISETP.GE.AND P1, PT, R9.reuse, R24, PT ;  /* 0x000000180900720c */ /* 0x040fe20003f26270 */
[C---:B------:R-:W-:Y:S02]  /*0f60*/  IMAD R22, R9.reuse, 0xc, R12 ;  /* 0x0000000c09167824 */ /* 0x040fe400078e020c */
[----:B------:R-:W-:Y:S01]  /*0f70*/  VIADD R3, R9, 0x1 ;  /* 0x0000000109037836 */ /* 0x000fe20000000000 */
[----:B------:R-:W-:Y:S01]  /*0f80*/  LDS R7, [R21+0x4] ;  /* 0x0000040015077984 */ /* 0x000fe20000000800 */
[----:B------:R-:W-:-:S03]  /*0f90*/  VIADD R0, R8, 0x1 ;  /* 0x0000000108007836 */ /* 0x000fc60000000000 */
[----:B------:R-:W0:Y:S04]  /*0fa0*/  LDS R26, [R22+0x4] ;  /* 0x00000400161a7984 */ /* 0x000e280000000800 */
[----:B------:R-:W-:Y:S04]  /*0fb0*/  LDS R25, [R21] ;  /* 0x0000000015197984 */ /* 0x000fe80000000800 */
[----:B------:R-:W-:Y:S04]  /*0fc0*/  LDS R10, [R22] ;  /* 0x00000000160a7984 */ /* 0x000fe80000000800 */
[----:B------:R-:W-:Y:S01]  /*0fd0*/  LDS R15, [R22+0x8] ;  /* 0x00000800160f7984 */ /* 0x000fe20000000800 */
[----:B0-----:R-:W-:-:S04]  /*0fe0*/  @!P1 ISETP.GE.AND P2, PT, R26, R7, PT ;  /* 0x000000071a00920c */ /* 0x001fc80003f46270 */
[----:B------:R-:W-:Y:S02]  /*0ff0*/  @!P1 ISETP.GE.OR P0, PT, R8, R13, !P2 ;  /* 0x0000000d0800920c */ /* 0x000fe40005706670 */
[----:B------:R-:W-:Y:S02]  /*1000*/  PLOP3.LUT P1, PT, PT, PT, PT, 0x8, 0x80 ;  /* 0x000000000080781c */ /* 0x000fe40003f2e170 */
[----:B------:R-:W-:-:S09]  /*1010*/  SEL R2, R26, R7, P0 ;  /* 0x000000071a027207 */ /* 0x000fd20000000000 */
[----:B------:R-:W-:Y:S01]  /*1020*/  @P0 LDS R26, [R22+0x10] ;  /* 0x00001000161a0984 */ /* 0x000fe20000000800 */
[----:B------:R-:W-:Y:S01]  /*1030*/  @!P0 IMAD.MOV R3, RZ, RZ, R9 ;  /* 0x000000ffff038224 */ /* 0x000fe200078e0209 */
[----:B------:R-:W-:Y:S02]  /*1040*/  @P0 IADD3 R0, PT, PT, R8, RZ, RZ ;  /* 0x000000ff08000210 */ /* 0x000fe40007ffe0ff */
[----:B------:R-:W0:Y:S01]  /*1050*/  @!P0 LDS R7, [R21+0x10] ;  /* 0x0000100015078984 */ /* 0x000e220000000800 */
[C---:B------:R-:W-:Y:S01]  /*1060*/  VIADD R9, R3.reuse, 0x1 ;  /* 0x0000000103097836 */ /* 0x040fe20000000000 */
[----:B------:R-:W-:Y:S01]  /*1070*/  ISETP.GE.AND P2, PT, R3, R24, PT ;  /* 0x000000180300720c */ /* 0x000fe20003f46270 */
[----:B------:R-:W-:Y:S01]  /*1080*/  VIADD R18, R0, 0x1 ;  /* 0x0000000100127836 */ /* 0x000fe20000000000 */
[----:B------:R-:W1:Y:S11]  /*1090*/  LDS R8, [R21+0x8] ;  /* 0x0000080015087984 */ /* 0x000e760000000800 */
[----:B0-----:R-:W-:-:S04]  /*10a0*/  @!P2 ISETP.GE.AND P3, PT, R26, R7, PT ;  /* 0x000000071a00a20c */ /* 0x001fc80003f66270 */
[----:B------:R-:W-:-:S04]  /*10b0*/  @!P2 ISETP.GE.OR P1, PT, R0, R13, !P3 ;  /* 0x0000000d0000a20c */ /* 0x000fc80005f26670 */
[----:B------:R-:W-:-:S09]  /*10c0*/  SEL R23, R26, R7, P1 ;  /* 0x000000071a177207 */ /* 0x000fd20000800000 */
[----:B------:R-:W-:Y:S01]  /*10d0*/  @!P1 IADD3 R9, PT, PT, R3, RZ, RZ ;  /* 0x000000ff03099210 */ /* 0x000fe20007ffe0ff */
[----:B------:R-:W-:Y:S01]  /*10e0*/  @P1 IMAD.MOV R18, RZ, RZ, R0 ;  /* 0x000000ffff121224 */ /* 0x000fe200078e0200 */
[----:B------:R-:W-:Y:S02]  /*10f0*/  SEL R3, R10, R25, P0 ;  /* 0x000000190a037207 */ /* 0x000fe40000000000 */
[----:B------:R-:W-:Y:S01]  /*1100*/  ISETP.GE.AND P2, PT, R9, R24, PT ;  /* 0x000000180900720c */ /* 0x000fe20003f46270 */
[C-C-:B------:R-:W-:Y:S01]  /*1110*/  @!P1 IMAD R20, R18.reuse, 0xc, R12.reuse ;  /* 0x0000000c12149824 */ /* 0x140fe200078e020c */
[----:B-1----:R-:W-:Y:S01]  /*1120*/  SEL R0, R15, R8, P0 ;  /* 0x000000080f007207 */ /* 0x002fe20000000000 */
[C---:B------:R-:W-:Y:S01]  /*1130*/  @P1 IMAD R29, R9.reuse, 0xc, R12 ;  /* 0x0000000c091d1824 */ /* 0x040fe200078e020c */
[----:B------:R-:W-:Y:S01]  /*1140*/  @P0 LDS R10, [R22+0xc] ;  /* 0x00000c00160a0984 */ /* 0x000fe20000000800 */
[----:B------:R-:W-:Y:S02]  /*1150*/  VIADD R11, R18, 0x1 ;  /* 0x00000001120b7836 */ /* 0x000fe40000000000 */
[----:B------:R-:W-:Y:S01]  /*1160*/  VIADD R19, R9, 0x1 ;  /* 0x0000000109137836 */ /* 0x000fe20000000000 */
[----:B------:R-:W-:Y:S04]  /*1170*/  @!P1 LDS R7, [R20+0x4] ;  /* 0x0000040014079984 */ /* 0x000fe80000000800 */
[----:B------:R-:W0:Y:S04]  /*1180*/  @P1 LDS R26, [R29+0x4] ;  /* 0x000004001d1a1984 */ /* 0x000e280000000800 */
[----:B------:R-:W-:Y:S04]  /*1190*/  @P0 LDS R15, [R22+0x14] ;  /* 0x00001400160f0984 */ /* 0x000fe80000000800 */
[----:B------:R-:W1:Y:S04]  /*11a0*/  @!P0 LDS R25, [R21+0xc] ;  /* 0x00000c0015198984 */ /* 0x000e680000000800 */
[----:B------:R-:W2:Y:S01]  /*11b0*/  @!P0 LDS R8, [R21+0x14] ;  /* 0x0000140015088984 */ /* 0x000ea20000000800 */
[----:B------:R-:W-:-:S02]  /*11c0*/  PLOP3.LUT P0, PT, PT, PT, PT, 0x8, 0x80 ;  /* 0x000000000080781c */ /* 0x000fc40003f0e170 */
[----:B0-----:R-:W-:-:S04]  /*11d0*/  @!P2 ISETP.GE.AND P3, PT, R26, R7, PT ;  /* 0x000000071a00a20c */ /* 0x001fc80003f66270 */
[----:B------:R-:W-:Y:S02]  /*11e0*/  @!P2 ISETP.GE.OR P0, PT, R18, R13, !P3 ;  /* 0x0000000d1200a20c */ /* 0x000fe40005f06670 */
[----:B-1----:R-:W-:Y:S02]  /*11f0*/  SEL R22, R10, R25, P1 ;  /* 0x000000190a167207 */ /* 0x002fe40000800000 */
[----:B------:R-:W-:Y:S01]  /*1200*/  @!P1 LDS R25, [R20] ;  /* 0x0000000014199984 */ /* 0x000fe20000000800 */
[----:B--2---:R-:W-:-:S03]  /*1210*/  SEL R21, R15, R8, P1 ;  /* 0x000000080f157207 */ /* 0x004fc60000800000 */
[----:B------:R0:W-:Y:S05]  /*1220*/  @!P1 LDS R8, [R20+0x8] ;  /* 0x0000080014089984 */ /* 0x0001ea0000000800 */
[----:B------:R-:W-:Y:S01]  /*1230*/  @P0 IADD3 R11, PT, PT, R18, RZ, RZ ;  /* 0x000000ff120b0210 */ /* 0x000fe20007ffe0ff */
[----:B------:R-:W-:Y:S01]  /*1240*/  @!P0 IMAD.MOV R19, RZ, RZ, R9 ;  /* 0x000000ffff138224 */ /* 0x000fe200078e0209 */
[----:B------:R-:W-:Y:S01]  /*1250*/  SEL R9, R26, R7, P0 ;  /* 0x000000071a097207 */ /* 0x000fe20000000000 */
[----:B------:R-:W-:Y:S02]  /*1260*/  @P1 LDS R10, [R29] ;  /* 0x000000001d0a1984 */ /* 0x000fe40000000800 */
[--C-:B------:R-:W-:Y:S01]  /*1270*/  @!P0 IMAD R27, R11, 0xc, R12.reuse ;  /* 0x0000000c0b1b8824 */ /* 0x100fe200078e020c */
[C---:B------:R-:W-:Y:S01]  /*1280*/  ISETP.GE.AND P2, PT, R19.reuse, R24, PT ;  /* 0x000000181300720c */ /* 0x040fe20003f46270 */
[C---:B------:R-:W-:Y:S01]  /*1290*/  @P0 IMAD R28, R19.reuse, 0xc, R12 ;  /* 0x0000000c131c0824 */ /* 0x040fe200078e020c */
[----:B------:R-:W-:Y:S01]  /*12a0*/  @P1 LDS R15, [R29+0x8] ;  /* 0x000008001d0f1984 */ /* 0x000fe20000000800 */
[----:B------:R-:W-:Y:S01]  /*12b0*/  PLOP3.LUT P1, PT, PT, PT, PT, 0x8, 0x80 ;  /* 0x000000000080781c */ /* 0x000fe20003f2e170 */
[----:B0-----:R-:W-:-:S02]  /*12c0*/  VIADD R20, R19, 0x1 ;  /* 0x0000000113147836 */ /* 0x001fc40000000000 */
[----:B------:R-:W-:Y:S01]  /*12d0*/  @!P0 LDS R7, [R27+0x4] ;  /* 0x000004001b078984 */ /* 0x000fe20000000800 */
[----:B------:R-:W-:-:S03]  /*12e0*/  VIADD R18, R11, 0x1 ;  /* 0x000000010b127836 */ /* 0x000fc60000000000 */
[----:B------:R-:W0:Y:S03]  /*12f0*/  @P0 LDS R26, [R28+0x4] ;  /* 0x000004001c1a0984 */ /* 0x000e260000000800 */
[----:B0-----:R-:W-:-:S04]  /*1300*/  @!P2 ISETP.GE.AND P3, PT, R26, R7, PT ;  /* 0x000000071a00a20c */ /* 0x001fc80003f66270 */
[----:B------:R-:W-:Y:S02]  /*1310*/  @!P2 ISETP.GE.OR P1, PT, R11, R13, !P3 ;  /* 0x0000000d0b00a20c */ /* 0x000fe40005f26670 */
[----:B------:R-:W-:-:S11]  /*1320*/  PLOP3.LUT P2, PT, PT, PT, PT, 0x8, 0x80 ;  /* 0x000000000080781c */ /* 0x000fd60003f4e170 */
[----:B------:R-:W-:Y:S01]  /*1330*/  @!P1 IMAD.MOV R20, RZ, RZ, R19 ;  /* 0x000000ffff149224 */ /* 0x000fe200078e0213 */
[----:B------:R-:W-:Y:S02]  /*1340*/  @P1 IADD3 R18, PT, PT, R11, RZ, RZ ;  /* 0x000000ff0b121210 */ /* 0x000fe40007ffe0ff */
[----:B------:R-:W-:Y:S02]  /*1350*/  SEL R11, R15, R8, P0 ;  /* 0x000000080f0b7207 */ /* 0x000fe40000000000 */
[C---:B------:R-:W-:Y:S01]  /*1360*/  ISETP.GE.AND P3, PT, R20.reuse, R24, PT ;  /* 0x000000181400720c */ /* 0x040fe20003f66270 */
[--C-:B------:R-:W-:Y:S01]  /*1370*/  @P1 IMAD R24, R20, 0xc, R12.reuse ;  /* 0x0000000c14181824 */ /* 0x100fe200078e020c */
[----:B------:R-:W-:Y:S01]  /*1380*/  SEL R20, R26, R7, P1 ;  /* 0x000000071a147207 */ /* 0x000fe20000800000 */
[----:B------:R-:W-:Y:S01]  /*1390*/  @!P1 IMAD R29, R18, 0xc, R12 ;  /* 0x0000000c121d9824 */ /* 0x000fe200078e020c */
[----:B------:R-:W-:Y:S01]  /*13a0*/  SEL R12, R10, R25, P0 ;  /* 0x000000190a0c7207 */ /* 0x000fe20000000000 */
[----:B------:R-:W-:Y:S04]  /*13b0*/  @!P0 LDS R8, [R27+0x8] ;  /* 0x000008001b088984 */ /* 0x000fe80000000800 */
[----:B------:R-:W-:Y:S04]  /*13c0*/  @!P1 LDS R7, [R29+0x4] ;  /* 0x000004001d079984 */ /* 0x000fe80000000800 */
[----:B------:R-:W0:Y:S04]  /*13d0*/  @P1 LDS R26, [R24+0x4] ;  /* 0x00000400181a1984 */ /* 0x000e280000000800 */
[----:B------:R-:W-:Y:S04]  /*13e0*/  @!P0 LDS R25, [R27] ;  /* 0x000000001b198984 */ /* 0x000fe80000000800 */
[----:B------:R-:W1:Y:S04]  /*13f0*/  @P0 LDS R10, [R28] ;  /* 0x000000001c0a0984 */ /* 0x000e680000000800 */
[----:B------:R-:W2:Y:S01]  /*1400*/  @P0 LDS R15, [R28+0x8] ;  /* 0x000008001c0f0984 */ /* 0x000ea20000000800 */
[C---:B------:R-:W-:Y:S01]  /*1410*/  ISETP.GE.U32.AND P0, PT, R14.reuse, 0x81, PT ;  /* 0x000000810e00780c */ /* 0x040fe20003f06070 */
[----:B------:R-:W-:Y:S01]  /*1420*/  IMAD.SHL.U32 R14, R14, 0x2, RZ ;  /* 0x000000020e0e7824 */ /* 0x000fe200078e00ff */
[----:B0-----:R-:W-:-:S04]  /*1430*/  @!P3 ISETP.GE.AND P4, PT, R26, R7, PT ;  /* 0x000000071a00b20c */ /* 0x001fc80003f86270 */
[----:B------:R-:W-:Y:S02]  /*1440*/  @!P3 ISETP.GE.OR P2, PT, R18, R13, !P4 ;  /* 0x0000000d1200b20c */ /* 0x000fe40006746670 */
[----:B-1----:R-:W-:Y:S02]  /*1450*/  SEL R18, R10, R25, P1 ;  /* 0x000000190a127207 */ /* 0x002fe40000800000 */
[----:B------:R-:W-:Y:S01]  /*1460*/  @!P1 LDS R25, [R29] ;  /* 0x000000001d199984 */ /* 0x000fe20000000800 */
[----:B------:R-:W-:Y:S02]  /*1470*/  SEL R7, R26, R7, P2 ;  /* 0x000000071a077207 */ /* 0x000fe40001000000 */
[----:B--2---:R-:W-:Y:S01]  /*1480*/  SEL R19, R15, R8, P1 ;  /* 0x000000080f137207 */ /* 0x004fe20000800000 */
[----:B------:R-:W0:Y:S04]  /*1490*/  @P1 LDS R10, [R24] ;  /* 0x00000000180a1984 */ /* 0x000e280000000800 */
[----:B------:R-:W-:Y:S04]  /*14a0*/  @!P1 LDS R8, [R29+0x8] ;  /* 0x000008001d089984 */ /* 0x000fe80000000800 */
[----:B------:R-:W1:Y:S01]  /*14b0*/  @P1 LDS R15, [R24+0x8] ;  /* 0x00000800180f1984 */ /* 0x000e620000000800 */
[----:B0-----:R-:W-:-:S02]  /*14c0*/  SEL R10, R10, R25, P2 ;  /* 0x000000190a0a7207 */ /* 0x001fc40001000000 */
[----:B-1----:R-:W-:Y:S01]  /*14d0*/  SEL R8, R15, R8, P2 ;  /* 0x000000080f087207 */ /* 0x002fe20001000000 */
[----:B------:R-:W-:Y:S06]  /*14e0*/  @!P0 BRA `(.L_x_43) ;  /* 0xfffffff400948947 */ /* 0x000fec000383ffff */
[----:B------:R-:W0:Y:S01]  /*14f0*/  S2R R13, SR_TID.X ;  /* 0x00000000000d7919 */ /* 0x000e220000002100 */
[----:B------:R-:W1:Y:S01]  /*1500*/  LDCU.U8 UR4, c[0x0][0x380] ;  /* 0x00007000ff0477ac */ /* 0x000e620008000000 */
[----:B------:R-:W-:Y:S01]  /*1510*/  MOV R14, 0x400 ;  /* 0x00000400000e7802 */ /* 0x000fe20000000f00 */
[----:B------:R-:W2:Y:S01]  /*1520*/  S2R R17, SR_CgaCtaId ;  /* 0x0000000000117919 */ /* 0x000ea20000008800 */
[----:B------:R-:W3:Y:S01]  /*1530*/  S2R R15, SR_LANEID ;  /* 0x00000000000f7919 */ /* 0x000ee20000000000 */
[----:B-1----:R-:W-:-:S04]  /*1540*/  UPRMT UR4, UR4, 0x8880, URZ ;  /* 0x0000888004047896 */ /* 0x002fc800080000ff */
[----:B------:R-:W-:Y:S01]  /*1550*/  UISETP.NE.AND UP0, UPT, UR4, URZ, UPT ;  /* 0x000000ff0400728c */ /* 0x000fe2000bf05270 */
[----:B0-----:R-:W-:Y:S02]  /*1560*/  SHF.R.U32.HI R6, RZ, 0x5, R13 ;  /* 0x00000005ff067819 */ /* 0x001fe4000001160d */
[----:B--2---:R-:W-:-:S03]  /*1570*/  LEA R17, R17, R14, 0x18 ;  /* 0x0000000e11117211 */ /* 0x004fc600078ec0ff */
[----:B---3--:R-:W-:-:S04]  /*1580*/  IMAD R6, R6, 0xa0, R15 ;  /* 0x000000a006067824 */ /* 0x008fc800078e020f */
[----:B------:R-:W-:-:S04]  /*1590*/  IMAD R6, R6, 0xc, R17 ;  /* 0x0000000c06067824 */ /* 0x000fc800078e0211 */
[----:B------:R-:W-:Y:S01]  /*15a0*/  IMAD R25, R15, 0x30, R6 ;  /* 0x000000300f197824 */ /* 0x000fe200078e0206 */
[----:B------:R-:W-:Y:S06]  /*15b0*/  BAR.SYNC.DEFER_BLOCKING 0x0 ;  /* 0x0000000000007b1d */ /* 0x000fec0000010000 */
[----:B------:R-:W-:Y:S05]  /*15c0*/  BRA.U !UP0, `(.L_x_44) ;  /* 0x0000000108e47547 */ /* 0x000fea000b800000 */
[----:B------:R-:W-:Y:S01]  /*15d0*/  STS [R25], R3 ;  /* 0x0000000319007388 */ /* 0x000fe20000000800 */
[C---:B------:R-:W-:Y:S01]  /*15e0*/  LOP3.LUT R14, R13.reuse, 0x3e0, RZ, 0xc0, !PT ;  /* 0x000003e00d0e7812 */ /* 0x040fe200078ec0ff */
[----:B------:R-:W-:Y:S01]  /*15f0*/  IMAD.WIDE.U32 R16, R16, 0x500, RZ ;  /* 0x0000050010107825 */ /* 0x000fe200078e00ff */
[----:B------:R-:W-:Y:S01]  /*1600*/  LOP3.LUT R13, R13, 0x1f, RZ, 0xc0, !PT ;  /* 0x0000001f0d0d7812 */ /* 0x000fe200078ec0ff */
[----:B------:R0:W-:Y:S02]  /*1610*/  STS [R25+0x4], R2 ;  /* 0x0000040219007388 */ /* 0x0001e40000000800 */
[----:B------:R-:W-:Y:S02]  /*1620*/  IMAD R14, R14, 0x5, RZ ;  /* 0x000000050e0e7824 */ /* 0x000fe400078e02ff */
[----:B------:R-:W-:Y:S03]  /*1630*/  STS [R25+0x8], R0 ;  /* 0x0000080019007388 */ /* 0x000fe60000000800 */
[----:B------:R-:W-:Y:S01]  /*1640*/  IADD3 R13, P0, P1, R14, R16, R13 ;  /* 0x000000100e0d7210 */ /* 0x000fe2000791e00d */
[----:B------:R-:W-:Y:S01]  /*1650*/  STS [R25+0xc], R22 ;  /* 0x00000c1619007388 */ /* 0x000fe20000000800 */
[----:B0-----:R-:W0:Y:S02]  /*1660*/  LDC.64 R2, c[0x0][0x398] ;  /* 0x0000e600ff027b82 */ /* 0x001e240000000a00 */
[----:B------:R-:W-:Y:S01]  /*1670*/  IADD3.X R16, PT, PT, RZ, R17, RZ, P0, P1 ;  /* 0x00000011ff107210 */ /* 0x000fe200007e24ff */
[----:B------:R-:W-:Y:S04]  /*1680*/  STS [R25+0x10], R23 ;  /* 0x0000101719007388 */ /* 0x000fe80000000800 */
[----:B------:R-:W-:Y:S04]  /*1690*/  STS [R25+0x14], R21 ;  /* 0x0000141519007388 */ /* 0x000fe80000000800 */
[----:B------:R-:W-:Y:S04]  /*16a0*/  STS [R25+0x18], R12 ;  /* 0x0000180c19007388 */ /* 0x000fe80000000800 */
[----:B------:R-:W-:Y:S04]  /*16b0*/  STS [R25+0x1c], R9 ;  /* 0x00001c0919007388 */ /* 0x000fe80000000800 */
[----:B------:R-:W-:Y:S04]  /*16c0*/  STS [R25+0x20], R11 ;  /* 0x0000200b19007388 */ /* 0x000fe80000000800 */
[----:B------:R-:W-:Y:S01]  /*16d0*/  STS [R25+0x24], R18 ;  /* 0x0000241219007388 */ /* 0x000fe20000000800 */
[----:B0-----:R-:W-:-:S03]  /*16e0*/  IMAD.WIDE.U32 R2, R13, 0xc, R2 ;  /* 0x0000000c0d027825 */ /* 0x001fc600078e0002 */
[----:B------:R-:W-:Y:S01]  /*16f0*/  STS [R25+0x28], R20 ;  /* 0x0000281419007388 */ /* 0x000fe20000000800 */
[----:B------:R-:W-:-:S03]  /*1700*/  IMAD R13, R16, 0xc, RZ ;  /* 0x0000000c100d7824 */ /* 0x000fc600078e02ff */
[----:B------:R-:W-:Y:S01]  /*1710*/  STS [R25+0x2c], R19 ;  /* 0x00002c1319007388 */ /* 0x000fe20000000800 */
[----:B------:R-:W-:-:S03]  /*1720*/  IMAD.IADD R3, R3, 0x1, R13 ;  /* 0x0000000103037824 */ /* 0x000fc600078e020d */
[----:B------:R-:W-:Y:S04]  /*1730*/  STS [R25+0x30], R10 ;  /* 0x0000300a19007388 */ /* 0x000fe80000000800 */
[----:B------:R-:W-:Y:S04]  /*1740*/  STS [R25+0x34], R7 ;  /* 0x0000340719007388 */ /* 0x000fe80000000800 */
[----:B------:R-:W-:Y:S01]  /*1750*/  STS [R25+0x38], R8 ;  /* 0x0000380819007388 */ /* 0x000fe20000000800 */
[----:B------:R-:W-:-:S03]  /*1760*/  NOP ;  /* 0x0000000000007918 */ /* 0x000fc60000000000 */
[----:B------:R-:W0:Y:S04]  /*1770*/  LDS R5, [R6] ;  /* 0x0000000006057984 */ /* 0x000e280000000800 */
        /* <DEDUP_REMOVED lines=30> */
.L_x_44:
[----:B------:R-:W-:Y:S04]  /*1960*/  STS [R25], R3 ;  /* 0x0000000319007388 */ /* 0x000fe80000000800 */
[----:B------:R0:W-:Y:S04]  /*1970*/  STS [R25+0x4], R2 ;  /* 0x0000040219007388 */ /* 0x0001e80000000800 */
[----:B------:R-:W-:Y:S04]  /*1980*/  STS [R25+0x8], R0 ;  /* 0x0000080019007388 */ /* 0x000fe80000000800 */
[----:B------:R-:W-:Y:S01]  /*1990*/  STS [R25+0xc], R22 ;  /* 0x00000c1619007388 */ /* 0x000fe20000000800 */
[----:B0-----:R-:W0:Y:S03]  /*19a0*/  LDC.64 R2, c[0x0][0x3b0] ;  /* 0x0000ec00ff027b82 */ /* 0x001e260000000a00 */
        /* <DEDUP_REMOVED lines=46> */
.L_x_39:
[----:B------:R-:W0:Y:S01]  /*1c90*/  LDC.64 R2, c[0x0][0x388] ;  /* 0x0000e200ff027b82 */ /* 0x000e220000000a00 */
[----:B------:R-:W-:Y:S01]  /*1ca0*/  IMAD.WIDE.U32 R4, R16, 0x500, RZ ;  /* 0x0000050010047825 */ /* 0x000fe200078e00ff */
[----:B------:R-:W-:-:S03]  /*1cb0*/  ACQBULK ;  /* 0x000000000000782e */ /* 0x000fc60000000000 */
[----:B------:R-:W-:Y:S01]  /*1cc0*/  IMAD R5, R5, 0xc, RZ ;  /* 0x0000000c05057824 */ /* 0x000fe200078e02ff */
[----:B------:R-:W1:Y:S02]  /*1cd0*/  S2R R15, SR_TID.X ;  /* 0x00000000000f7919 */ /* 0x000e640000002100 */
[----:B------:R-:W2:Y:S01]  /*1ce0*/  LDC R0, c[0x0][0x3a8] ;  /* 0x0000ea00ff007b82 */ /* 0x000ea20000000800 */
[----:B0-----:R-:W-:-:S05]  /*1cf0*/  IMAD.WIDE.U32 R2, R4, 0xc, R2 ;  /* 0x0000000c04027825 */ /* 0x001fca00078e0002 */
[----:B------:R-:W-:-:S05]  /*1d00*/  IADD3 R3, PT, PT, R3, R5, RZ ;  /* 0x0000000503037210 */ /* 0x000fca0007ffe0ff */
[----:B------:R-:W3:Y:S04]  /*1d10*/  LDG.E R5, desc[UR6][R2.64+0x8] ;  /* 0x0000080602057981 */ /* 0x000ee8000c1e1900 */
[----:B------:R-:W4:Y:S04]  /*1d20*/  LDG.E R7, desc[UR6][R2.64] ;  /* 0x0000000602077981 */ /* 0x000f28000c1e1900 */
[----:B------:R0:W5:Y:S01]  /*1d30*/  LDG.E R9, desc[UR6][R2.64+0x4] ;  /* 0x0000040602097981 */ /* 0x000162000c1e1900 */
[----:B-1----:R-:W-:Y:S01]  /*1d40*/  LOP3.LUT R6, R15, 0x3e0, RZ, 0xc0, !PT ;  /* 0x000003e00f067812 */ /* 0x002fe200078ec0ff */
[----:B------:R-:W-:-:S04]  /*1d50*/  IMAD.MOV R13, RZ, RZ, -R4 ;  /* 0x000000ffff0d7224 */ /* 0x000fc800078e0a04 */
[----:B------:R-:W-:Y:S01]  /*1d60*/  IMAD R6, R6, 0x5, RZ ;  /* 0x0000000506067824 */ /* 0x000fe200078e02ff */
[----:B--2---:R-:W-:-:S04]  /*1d70*/  VIADDMNMX R13, R13, R0, 0x500, PT ;  /* 0x000005000d0d7446 */ /* 0x004fc80003800100 */
[----:B------:R-:W-:-:S05]  /*1d80*/  LOP3.LUT R14, R6, 0x1f, R15, 0xf8, !PT ;  /* 0x0000001f060e7812 */ /* 0x000fca00078ef80f */
[C---:B------:R-:W-:Y:S01]  /*1d90*/  IMAD R11, R14.reuse, 0xc, RZ ;  /* 0x0000000c0e0b7824 */ /* 0x040fe200078e02ff */
[C---:B------:R-:W-:Y:S01]  /*1da0*/  IADD3 R6, PT, PT, R14.reuse, 0x60, RZ ;  /* 0x000000600e067810 */ /* 0x040fe20007ffe0ff */
[C---:B------:R-:W-:Y:S01]  /*1db0*/  VIADD R0, R14.reuse, 0x20 ;  /* 0x000000200e007836 */ /* 0x040fe20000000000 */
[CC--:B------:R-:W-:Y:S01]  /*1dc0*/  ISETP.GE.AND P0, PT, R14.reuse, R13.reuse, PT ;  /* 0x0000000d0e00720c */ /* 0x0c0fe20003f06270 */
[C---:B------:R-:W-:Y:S02]  /*1dd0*/  VIADD R4, R14.reuse, 0x40 ;  /* 0x000000400e047836 */ /* 0x040fe40000000000 */
[----:B------:R-:W-:Y:S01]  /*1de0*/  VIADD R8, R14, 0x80 ;  /* 0x000000800e087836 */ /* 0x000fe20000000000 */
[----:B0-----:R-:W-:Y:S02]  /*1df0*/  IADD3 R2, P5, PT, R11, R2, RZ ;  /* 0x000000020b027210 */ /* 0x001fe40007fbe0ff */
[-C--:B------:R-:W-:Y:S02]  /*1e00*/  ISETP.GE.AND P1, PT, R0, R13.reuse, PT ;  /* 0x0000000d0000720c */ /* 0x080fe40003f26270 */
[----:B------:R-:W-:-:S02]  /*1e10*/  ISETP.GE.AND P2, PT, R4, R13, PT ;  /* 0x0000000d0400720c */ /* 0x000fc40003f46270 */
[-C--:B------:R-:W-:Y:S02]  /*1e20*/  ISETP.GE.AND P3, PT, R6, R13.reuse, PT ;  /* 0x0000000d0600720c */ /* 0x080fe40003f66270 */
[----:B------:R-:W-:Y:S01]  /*1e30*/  ISETP.GE.AND P4, PT, R8, R13, PT ;  /* 0x0000000d0800720c */ /* 0x000fe20003f86270 */
[----:B------:R-:W-:Y:S02]  /*1e40*/  IMAD.X R3, RZ, RZ, R3, P5 ;  /* 0x000000ffff037224 */ /* 0x000fe400028e0603 */
[----:B---3--:R-:W-:-:S03]  /*1e50*/  IMAD.MOV.U32 R17, RZ, RZ, R5 ;  /* 0x000000ffff117224 */ /* 0x008fc600078e0005 */
[----:B------:R-:W2:Y:S01]  /*1e60*/  @!P0 LDG.E R5, desc[UR6][R2.64+0x8] ;  /* 0x0000080602058981 */ /* 0x000ea2000c1e1900 */
[----:B----4-:R-:W-:Y:S01]  /*1e70*/  MOV R11, R7 ;  /* 0x00000007000b7202 */ /* 0x010fe20000000f00 */
[----:B-----5:R-:W-:Y:S01]  /*1e80*/  IMAD.MOV.U32 R19, RZ, RZ, R9 ;  /* 0x000000ffff137224 */ /* 0x020fe200078e0009 */
[----:B------:R-:W-:Y:S01]  /*1e90*/  MOV R4, R17 ;  /* 0x0000001100047202 */ /* 0x000fe20000000f00 */
[--C-:B------:R-:W-:Y:S01]  /*1ea0*/  IMAD.MOV.U32 R21, RZ, RZ, R17.reuse ;  /* 0x000000ffff157224 */ /* 0x100fe200078e0011 */
[----:B------:R-:W-:Y:S01]  /*1eb0*/  MOV R25, R11 ;  /* 0x0000000b00197202 */ /* 0x000fe20000000f00 */
[----:B------:R-:W-:Y:S01]  /*1ec0*/  IMAD.MOV.U32 R27, RZ, RZ, R17 ;  /* 0x000000ffff1b7224 */ /* 0x000fe200078e0011 */
[----:B------:R-:W3:Y:S01]  /*1ed0*/  @!P0 LDG.E R7, desc[UR6][R2.64] ;  /* 0x0000000602078981 */ /* 0x000ee2000c1e1900 */
[--C-:B------:R-:W-:Y:S02]  /*1ee0*/  IMAD.MOV.U32 R23, RZ, RZ, R19.reuse ;  /* 0x000000ffff177224 */ /* 0x100fe400078e0013 */
[--C-:B------:R-:W-:Y:S01]  /*1ef0*/  IMAD.MOV.U32 R29, RZ, RZ, R19.reuse ;  /* 0x000000ffff1d7224 */ /* 0x100fe200078e0013 */
[----:B------:R-:W4:Y:S01]  /*1f00*/  @!P1 LDG.E R25, desc[UR6][R2.64+0x180] ;  /* 0x0001800602199981 */ /* 0x000f22000c1e1900 */
[----:B------:R-:W-:-:S02]  /*1f10*/  IMAD.MOV.U32 R6, RZ, RZ, R19 ;  /* 0x000000ffff067224 */ /* 0x000fc400078e0013 */
[--C-:B------:R-:W-:Y:S01]  /*1f20*/  IMAD.MOV.U32 R0, RZ, RZ, R11.reuse ;  /* 0x000000ffff007224 */ /* 0x100fe200078e000b */
[----:B------:R-:W5:Y:S01]  /*1f30*/  @!P0 LDG.E R9, desc[UR6][R2.64+0x4] ;  /* 0x0000040602098981 */ /* 0x000f62000c1e1900 */
[----:B------:R-:W-:-:S03]  /*1f40*/  IMAD.MOV.U32 R8, RZ, RZ, R11 ;  /* 0x000000ffff087224 */ /* 0x000fc600078e000b */
[----:B------:R-:W5:Y:S04]  /*1f50*/  @!P4 LDG.E R11, desc[UR6][R2.64+0x600] ;  /* 0x00060006020bc981 */ /* 0x000f68000c1e1900 */
        /* <DEDUP_REMOVED lines=9> */
[----:B------:R-:W5:Y:S01]  /*1ff0*/  @!P4 LDG.E R17, desc[UR6][R2.64+0x608] ;  /* 0x000608060211c981 */ /* 0x000f62000c1e1900 */
[----:B------:R-:W0:Y:S01]  /*2000*/  S2R R20, SR_CgaCtaId ;  /* 0x0000000000147919 */ /* 0x000e220000008800 */
[----:B------:R-:W1:Y:S01]  /*2010*/  S2R R10, SR_LANEID ;  /* 0x00000000000a7919 */ /* 0x000e620000000000 */
[----:B------:R-:W-:-:S02]  /*2020*/  MOV R18, 0x400 ;  /* 0x0000040000127802 */ /* 0x000fc40000000f00 */
[----:B------:R-:W-:Y:S02]  /*2030*/  SHF.R.U32.HI R12, RZ, 0x5, R15 ;  /* 0x00000005ff0c7819 */ /* 0x000fe4000001160f */
[----:B0-----:R-:W-:-:S03]  /*2040*/  LEA R18, R20, R18, 0x18 ;  /* 0x0000001214127211 */ /* 0x001fc600078ec0ff */
[----:B-1----:R-:W-:-:S04]  /*2050*/  IMAD R12, R12, 0xa0, R10 ;  /* 0x000000a00c0c7824 */ /* 0x002fc800078e020a */
[----:B------:R-:W-:-:S05]  /*2060*/  IMAD R12, R12, 0xc, R18 ;  /* 0x0000000c0c0c7824 */ /* 0x000fca00078e0212 */
[----:B--2---:R-:W-:Y:S04]  /*2070*/  STS [R12+0x8], R5 ;  /* 0x000008050c007388 */ /* 0x004fe80000000800 */
[----:B---3--:R0:W-:Y:S04]  /*2080*/  STS [R12], R7 ;  /* 0x000000070c007388 */ /* 0x0081e80000000800 */
[----:B----4-:R-:W-:Y:S01]  /*2090*/  STS [R12+0x180], R25 ;  /* 0x000180190c007388 */ /* 0x010fe20000000800 */
[----:B0-----:R-:W-:-:S03]  /*20a0*/  IMAD R7, R10, 0x30, R12 ;  /* 0x000000300a077824 */ /* 0x001fc600078e020c */
        /* <DEDUP_REMOVED lines=13> */
[----:B------:R-:W0:Y:S04]  /*2180*/  LDS R10, [R7] ;  /* 0x00000000070a7984 */ /* 0x000e280000000800 */
[----:B------:R-:W1:Y:S04]  /*2190*/  LDS R11, [R7+0x4] ;  /* 0x00000400070b7984 */ /* 0x000e680000000800 */
[----:B------:R-:W2:Y:S04]  /*21a0*/  LDS R8, [R7+0x8] ;  /* 0x0000080007087984 */ /* 0x000ea80000000800 */
[----:B------:R-:W-:Y:S04]  /*21b0*/  LDS R29, [R7+0xc] ;  /* 0x00000c00071d7984 */ /* 0x000fe80000000800 */
[----:B------:R-:W3:Y:S04]  /*21c0*/  LDS R6, [R7+0x10] ;  /* 0x0000100007067984 */ /* 0x000ee80000000800 */
[----:B------:R-:W4:Y:S04]  /*21d0*/  LDS R25, [R7+0x14] ;  /* 0x0000140007197984 */ /* 0x000f280000000800 */
[----:B------:R-:W-:Y:S04]  /*21e0*/  LDS R2, [R7+0x18] ;  /* 0x0000180007027984 */ /* 0x000fe80000000800 */
[----:B------:R-:W5:Y:S04]  /*21f0*/  LDS R20, [R7+0x1c] ;  /* 0x00001c0007147984 */ /* 0x000f680000000800 */
[----:B------:R-:W5:Y:S04]  /*2200*/  LDS R19, [R7+0x20] ;  /* 0x0000200007137984 */ /* 0x000f680000000800 */
[----:B------:R-:W-:Y:S04]  /*2210*/  LDS R0, [R7+0x24] ;  /* 0x0000240007007984 */ /* 0x000fe80000000800 */
[----:B------:R-:W5:Y:S04]  /*2220*/  LDS R5, [R7+0x28] ;  /* 0x0000280007057984 */ /* 0x000f680000000800 */
[----:B------:R-:W5:Y:S04]  /*2230*/  LDS R23, [R7+0x2c] ;  /* 0x00002c0007177984 */ /* 0x000f680000000800 */
[----:B------:R-:W-:Y:S04]  /*2240*/  LDS R3, [R7+0x30] ;  /* 0x0000300007037984 */ /* 0x000fe80000000800 */
[----:B------:R-:W5:Y:S04]  /*2250*/  LDS R18, [R7+0x34] ;  /* 0x0000340007127984 */ /* 0x000f680000000800 */
[----:B------:R0:W5:Y:S01]  /*2260*/  LDS R4, [R7+0x38] ;  /* 0x0000380007047984 */ /* 0x0001620000000800 */
[----:B------:R-:W-:Y:S01]  /*2270*/  BAR.SYNC.DEFER_BLOCKING 0x0 ;  /* 0x0000000000007b1d */ /* 0x000fe20000010000 */
[----:B------:R-:W-:Y:S01]  /*2280*/  IMAD R22, R15, 0x5, RZ ;  /* 0x000000050f167824 */ /* 0x000fe200078e02ff */
[----:B0-----:R-:W-:Y:S01]  /*2290*/  MOV R7, R10 ;  /* 0x0000000a00077202 */ /* 0x001fe20000000f00 */
[----:B-1----:R-:W-:-:S05]  /*22a0*/  IMAD.MOV.U32 R9, RZ, RZ, R11 ;  /* 0x000000ffff097224 */ /* 0x002fca00078e000b */
[----:B------:R-:W-:Y:S01]  /*22b0*/  PREEXIT ;  /* 0x000000000000782d */ /* 0x000fe20000000000 */
[C---:B------:R-:W-:Y:S01]  /*22c0*/  VIADD R24, R22.reuse, 0x1 ;  /* 0x0000000116187836 */ /* 0x040fe20000000000 */
[CC--:B------:R-:W-:Y:S01]  /*22d0*/  ISETP.GE.U32.AND P3, PT, R22.reuse, R13.reuse, PT ;  /* 0x0000000d1600720c */ /* 0x0c0fe20003f66070 */
[----:B------:R-:W-:Y:S01]  /*22e0*/  VIADD R26, R22, 0x3 ;  /* 0x00000003161a7836 */ /* 0x000fe20000000000 */
[----:B------:R-:W-:Y:S01]  /*22f0*/  BSSY.RECONVERGENT B0, `(.L_x_45) ;  /* 0x000008e000007945 */ /* 0x000fe20003800200 */
[----:B------:R-:W-:Y:S01]  /*2300*/  IMAD.MOV.U32 R21, RZ, RZ, R10 ;  /* 0x000000ffff157224 */ /* 0x000fe200078e000a */
[----:B------:R-:W-:Y:S01]  /*2310*/  ISETP.GE.U32.AND P0, PT, R24, R13, PT ;  /* 0x0000000d1800720c */ /* 0x000fe20003f06070 */
[----:B--2---:R-:W-:Y:S01]  /*2320*/  IMAD.MOV.U32 R17, RZ, RZ, R8 ;  /* 0x000000ffff117224 */ /* 0x004fe200078e0008 */
[C---:B------:R-:W-:Y:S01]  /*2330*/  IADD3 R24, PT, PT, R22.reuse, 0x2, RZ ;  /* 0x0000000216187810 */ /* 0x040fe20007ffe0ff */
[----:B------:R-:W-:-:S03]  /*2340*/  VIADD R22, R22, 0x4 ;  /* 0x0000000416167836 */ /* 0x000fc60000000000 */
[----:B------:R-:W-:Y:S01]  /*2350*/  ISETP.GE.U32.AND P2, PT, R24, R13, PT ;  /* 0x0000000d1800720c */ /* 0x000fe20003f46070 */
[----:B------:R-:W-:-:S06]  /*2360*/  IMAD.MOV.U32 R24, RZ, RZ, R11 ;  /* 0x000000ffff187224 */ /* 0x000fcc00078e000b */
[----:B---3--:R-:W-:Y:S01]  /*2370*/  @!P0 ISETP.GE.AND P1, PT, R11, R6, PT ;  /* 0x000000060b00820c */ /* 0x008fe20003f26270 */
[----:B------:R-:W-:Y:S01]  /*2380*/  @!P0 IMAD.MOV.U32 R24, RZ, RZ, R6 ;  /* 0x000000ffff188224 */ /* 0x000fe200078e0006 */
[----:B------:R-:W-:Y:S01]  /*2390*/  @!P0 VIMNMX R9, PT, PT, R6, R11, !PT ;  /* 0x0000000b06098248 */ /* 0x000fe20007fe0100 */
[----:B------:R-:W-:Y:S01]  /*23a0*/  @!P0 IMAD.MOV.U32 R21, RZ, RZ, R29 ;  /* 0x000000ffff158224 */ /* 0x000fe200078e001d */
[----:B------:R-:W-:Y:S01]  /*23b0*/  MOV R6, R8 ;  /* 0x0000000800067202 */ /* 0x000fe20000000f00 */
[----:B----4-:R-:W-:Y:S01]  /*23c0*/  @!P0 IMAD.MOV.U32 R17, RZ, RZ, R25 ;  /* 0x000000ffff118224 */ /* 0x010fe200078e0019 */
[----:B------:R-:W-:Y:S01]  /*23d0*/  @!P0 SEL R7, R29, R10, !P1 ;  /* 0x0000000a1d078207 */ /* 0x000fe20004800000 */
[----:B------:R-:W-:Y:S01]  /*23e0*/  IMAD.MOV.U32 R28, RZ, RZ, R9 ;  /* 0x000000ffff1c7224 */ /* 0x000fe200078e0009 */
[----:B------:R-:W-:Y:S02]  /*23f0*/  @!P0 SEL R6, R25, R8, !P1 ;  /* 0x0000000819068207 */ /* 0x000fe40004800000 */
[----:B------:R-:W-:-:S02]  /*2400*/  ISETP.GE.U32.AND P1, PT, R26, R13, PT ;  /* 0x0000000d1a00720c */ /* 0x000fc40003f26070 */
[----:B-----5:R-:W-:Y:S02]  /*2410*/  @!P2 ISETP.GE.AND P0, PT, R9, R20, PT ;  /* 0x000000140900a20c */ /* 0x020fe40003f06270 */
[----:B------:R-:W-:Y:S01]  /*2420*/  @!P2 VIMNMX R28, PT, PT, R20, R9, !PT ;  /* 0x00000009141ca248 */ /* 0x000fe20007fe0100 */
[----:B------:R-:W-:Y:S01]  /*2430*/  @!P2 IMAD.MOV.U32 R9, RZ, RZ, R20 ;  /* 0x000000ffff09a224 */ /* 0x000fe200078e0014 */
[-C--:B------:R-:W-:Y:S02]  /*2440*/  MOV R20, R6.reuse ;  /* 0x0000000600147202 */ /* 0x080fe40000000f00 */
[----:B------:R-:W-:Y:S01]  /*2450*/  @!P2 SEL R20, R19, R6, !P0 ;  /* 0x000000061314a207 */ /* 0x000fe20004000000 */
[----:B------:R-:W-:Y:S02]  /*2460*/  @!P2 IMAD.MOV.U32 R6, RZ, RZ, R19 ;  /* 0x000000ffff06a224 */ /* 0x000fe400078e0013 */
[----:B------:R-:W-:Y:S01]  /*2470*/  IMAD.MOV.U32 R19, RZ, RZ, R7 ;  /* 0x000000ffff137224 */ /* 0x000fe200078e0007 */
[----:B------:R-:W-:Y:S01]  /*2480*/  @!P2 SEL R19, R2, R7, !P0 ;  /* 0x000000070213a207 */ /* 0x000fe20004000000 */
[----:B------:R-:W-:Y:S01]  /*2490*/  IMAD.MOV.U32 R25, RZ, RZ, R28 ;  /* 0x000000ffff197224 */ /* 0x000fe200078e001c */
[----:B------:R-:W-:-:S02]  /*24a0*/  @!P1 ISETP.GE.AND P0, PT, R28, R5, PT ;  /* 0x000000051c00920c */ /* 0x000fc40003f06270 */
[----:B------:R-:W-:Y:S01]  /*24b0*/  @!P2 MOV R7, R2 ;  /* 0x000000020007a202 */ /* 0x000fe20000000f00 */
[----:B------:R-:W-:Y:S01]  /*24c0*/  IMAD.MOV.U32 R2, RZ, RZ, R19 ;  /* 0x000000ffff027224 */ /* 0x000fe200078e0013 */
[----:B------:R-:W-:Y:S02]  /*24d0*/  MOV R27, R20 ;  /* 0x00000014001b7202 */ /* 0x000fe40000000f00 */
[----:B------:R-:W-:Y:S02]  /*24e0*/  ISETP.GE.U32.AND P2, PT, R22, R13, PT ;  /* 0x0000000d1600720c */ /* 0x000fe40003f46070 */
[----:B------:R-:W-:Y:S01]  /*24f0*/  @!P1 VIMNMX R25, PT, PT, R5, R28, !PT ;  /* 0x0000001c05199248 */ /* 0x000fe20007fe0100 */
[----:B------:R-:W-:Y:S01]  /*2500*/  @!P1 IMAD.MOV.U32 R28, RZ, RZ, R5 ;  /* 0x000000ffff1c9224 */ /* 0x000fe200078e0005 */
[----:B------:R-:W-:Y:S01]  /*2510*/  @!P1 SEL R27, R23, R20, !P0 ;  /* 0x00000014171b9207 */ /* 0x000fe20004000000 */
[----:B------:R-:W-:Y:S01]  /*2520*/  @!P1 IMAD.MOV.U32 R20, RZ, RZ, R23 ;  /* 0x000000ffff149224 */ /* 0x000fe200078e0017 */
[----:B------:R-:W-:Y:S01]  /*2530*/  @!P1 SEL R2, R0, R19, !P0 ;  /* 0x0000001300029207 */ /* 0x000fe20004000000 */
[----:B------:R-:W-:Y:S01]  /*2540*/  @!P1 IMAD.MOV.U32 R19, RZ, RZ, R0 ;  /* 0x000000ffff139224 */ /* 0x000fe200078e0000 */
[----:B------:R-:W-:-:S02]  /*2550*/  SEL R5, R18, R25, !P2 ;  /* 0x0000001912057207 */ /* 0x000fc40005000000 */
[----:B------:R-:W-:Y:S02]  /*2560*/  SEL R4, R4, R27, !P2 ;  /* 0x0000001b04047207 */ /* 0x000fe40005000000 */
[----:B------:R-:W-:Y:S01]  /*2570*/  SEL R3, R3, R2, !P2 ;  /* 0x0000000203037207 */ /* 0x000fe20005000000 */
[----:B------:R-:W-:Y:S06]  /*2580*/  @P3 BRA `(.L_x_46) ;  /* 0x0000000400903947 */ /* 0x000fec0003800000 */
[----:B------:R-:W-:Y:S01]  /*2590*/  ISETP.GE.AND P1, PT, R28, R9, PT ;  /* 0x000000091c00720c */ /* 0x000fe20003f26270 */
[----:B------:R-:W-:Y:S01]  /*25a0*/  IMAD.MOV.U32 R29, RZ, RZ, R28 ;  /* 0x000000ffff1d7224 */ /* 0x000fe200078e001c */
[----:B------:R-:W-:Y:S01]  /*25b0*/  ISETP.GE.AND P0, PT, R24, R11, PT ;  /* 0x0000000b1800720c */ /* 0x000fe20003f06270 */
[----:B------:R-:W-:Y:S01]  /*25c0*/  IMAD.MOV.U32 R0, RZ, RZ, R24 ;  /* 0x000000ffff007224 */ /* 0x000fe200078e0018 */
[----:B------:R-:W-:Y:S01]  /*25d0*/  MOV R25, R5 ;  /* 0x0000000500197202 */ /* 0x000fe20000000f00 */
[----:B------:R-:W-:Y:S01]  /*25e0*/  IMAD.MOV.U32 R18, RZ, RZ, R19 ;  /* 0x000000ffff127224 */ /* 0x000fe200078e0013 */
[----:B------:R-:W-:Y:S01]  /*25f0*/  MOV R2, R17 ;  /* 0x0000001100027202 */ /* 0x000fe20000000f00 */
[----:B------:R-:W-:Y:S01]  /*2600*/  IMAD.MOV.U32 R23, RZ, RZ, R20 ;  /* 0x000000ffff177224 */ /* 0x000fe200078e0014 */
[----:B------:R-:W-:-:S05]  /*2610*/  MOV R27, R4 ;  /* 0x00000004001b7202 */ /* 0x000fca0000000f00 */
[----:B------:R-:W-:Y:S01]  /*2620*/  @!P1 IMAD.MOV.U32 R29, RZ, RZ, R9 ;  /* 0x000000ffff1d9224 */ /* 0x000fe200078e0009 */
[----:B------:R-:W-:Y:S01]  /*2630*/  @!P1 MOV R9, R28 ;  /* 0x0000001c00099202 */ /* 0x000fe20000000f00 */
[----:B------:R-:W-:Y:S01]  /*2640*/  @!P1 IMAD.MOV.U32 R18, RZ, RZ, R7 ;  /* 0x000000ffff129224 */ /* 0x000fe200078e0007 */
[----:B------:R-:W-:Y:S01]  /*2650*/  @!P0 MOV R0, R11 ;  /* 0x0000000b00008202 */ /* 0x000fe20000000f00 */
[----:B------:R-:W-:Y:S01]  /*2660*/  @!P1 IMAD.MOV.U32 R7, RZ, RZ, R19 ;  /* 0x000000ffff079224 */ /* 0x000fe200078e0013 */
[----:B------:R-:W-:Y:S01]  /*2670*/  ISETP.GE.AND P3, PT, R5, R29, PT ;  /* 0x0000001d0500720c */ /* 0x000fe20003f66270 */
[----:B------:R-:W-:Y:S01]  /*2680*/  IMAD.MOV.U32 R19, RZ, RZ, R9 ;  /* 0x000000ffff137224 */ /* 0x000fe200078e0009 */
[----:B------:R-:W-:Y:S01]  /*2690*/  ISETP.GE.AND P2, PT, R9, R0, PT ;  /* 0x000000000900720c */ /* 0x000fe20003f46270 */
[----:B------:R-:W-:Y:S02]  /*26a0*/  @!P0 IMAD.MOV.U32 R2, RZ, RZ, R8 ;  /* 0x000000ffff028224 */ /* 0x000fe400078e0008 */
[----:B------:R-:W-:-:S02]  /*26b0*/  @!P0 IMAD.MOV.U32 R11, RZ, RZ, R24 ;  /* 0x000000ffff0b8224 */ /* 0x000fc400078e0018 */
[----:B------:R-:W-:Y:S02]  /*26c0*/  @!P0 IMAD.MOV.U32 R8, RZ, RZ, R17 ;  /* 0x000000ffff088224 */ /* 0x000fe400078e0011 */
[----:B------:R-:W-:Y:S02]  /*26d0*/  IMAD.MOV.U32 R17, RZ, RZ, R21 ;  /* 0x000000ffff117224 */ /* 0x000fe400078e0015 */
[----:B------:R-:W-:Y:S01]  /*26e0*/  @!P0 IMAD.MOV.U32 R17, RZ, RZ, R10 ;  /* 0x000000ffff118224 */ /* 0x000fe200078e000a */
[----:B------:R-:W-:Y:S01]  /*26f0*/  @!P0 MOV R10, R21 ;  /* 0x00000015000a8202 */ /* 0x000fe20000000f00 */
[----:B------:R-:W-:Y:S02]  /*2700*/  @!P3 IMAD.MOV.U32 R25, RZ, RZ, R29 ;  /* 0x000000ffff19b224 */ /* 0x000fe400078e001d */
[----:B------:R-:W-:Y:S02]  /*2710*/  @!P2 IMAD.MOV.U32 R19, RZ, RZ, R0 ;  /* 0x000000ffff13a224 */ /* 0x000fe400078e0000 */
[----:B------:R-:W-:Y:S01]  /*2720*/  @!P3 IMAD.MOV.U32 R29, RZ, RZ, R5 ;  /* 0x000000ffff1db224 */ /* 0x000fe200078e0005 */
[----:B------:R-:W-:Y:S01]  /*2730*/  MOV R5, R25 ;  /* 0x0000001900057202 */ /* 0x000fe20000000f00 */
[----:B------:R-:W-:-:S02]  /*2740*/  @!P2 IMAD.MOV.U32 R0, RZ, RZ, R9 ;  /* 0x000000ffff00a224 */ /* 0x000fc400078e0009 */
[----:B------:R-:W-:Y:S02]  /*2750*/  @!P1 IMAD.MOV.U32 R23, RZ, RZ, R6 ;  /* 0x000000ffff179224 */ /* 0x000fe400078e0006 */
[----:B------:R-:W-:Y:S01]  /*2760*/  @!P1 IMAD.MOV.U32 R6, RZ, RZ, R20 ;  /* 0x000000ffff069224 */ /* 0x000fe200078e0014 */
[----:B------:R-:W-:Y:S01]  /*2770*/  ISETP.GE.AND P1, PT, R29, R19, PT ;  /* 0x000000131d00720c */ /* 0x000fe20003f26270 */
[--C-:B------:R-:W-:Y:S01]  /*2780*/  IMAD.MOV.U32 R28, RZ, RZ, R3.reuse ;  /* 0x000000ffff1c7224 */ /* 0x100fe200078e0003 */
[----:B------:R-:W-:Y:S01]  /*2790*/  ISETP.GE.AND P0, PT, R0, R11, PT ;  /* 0x0000000b0000720c */ /* 0x000fe20003f06270 */
[----:B------:R-:W-:Y:S01]  /*27a0*/  @!P3 IMAD.MOV.U32 R28, RZ, RZ, R18 ;  /* 0x000000ffff1cb224 */ /* 0x000fe200078e0012 */
[----:B------:R-:W-:Y:S01]  /*27b0*/  @!P3 MOV R27, R23 ;  /* 0x00000017001bb202 */ /* 0x000fe20000000f00 */
[----:B------:R-:W-:Y:S01]  /*27c0*/  @!P3 IMAD.MOV.U32 R23, RZ, RZ, R4 ;  /* 0x000000ffff17b224 */ /* 0x000fe200078e0004 */
[----:B------:R-:W-:Y:S01]  /*27d0*/  MOV R20, R6 ;  /* 0x0000000600147202 */ /* 0x000fe20000000f00 */
[----:B------:R-:W-:Y:S01]  /*27e0*/  @!P3 IMAD.MOV.U32 R18, RZ, RZ, R3 ;  /* 0x000000ffff12b224 */ /* 0x000fe200078e0003 */
[----:B------:R-:W-:Y:S01]  /*27f0*/  @!P2 MOV R20, R2 ;  /* 0x000000020014a202 */ /* 0x000fe20000000f00 */
[----:B------:R-:W-:Y:S01]  /*2800*/  IMAD.MOV.U32 R21, RZ, RZ, R7 ;  /* 0x000000ffff157224 */ /* 0x000fe200078e0007 */
[----:B------:R-:W-:Y:S01]  /*2810*/  MOV R4, R27 ;  /* 0x0000001b00047202 */ /* 0x000fe20000000f00 */
[----:B------:R-:W-:-:S02]  /*2820*/  IMAD.MOV.U32 R22, RZ, RZ, R23 ;  /* 0x000000ffff167224 */ /* 0x000fc400078e0017 */
[----:B------:R-:W-:Y:S01]  /*2830*/  @!P2 IMAD.MOV.U32 R21, RZ, RZ, R17 ;  /* 0x000000ffff15a224 */ /* 0x000fe200078e0011 */
[----:B------:R-:W-:Y:S01]  /*2840*/  @!P2 MOV R17, R7 ;  /* 0x000000070011a202 */ /* 0x000fe20000000f00 */
[----:B------:R-:W-:Y:S02]  /*2850*/  IMAD.MOV.U32 R24, RZ, RZ, R29 ;  /* 0x000000ffff187224 */ /* 0x000fe400078e001d */
[----:B------:R-:W-:Y:S02]  /*2860*/  IMAD.MOV.U32 R26, RZ, RZ, R0 ;  /* 0x000000ffff1a7224 */ /* 0x000fe400078e0000 */
[----:B------:R-:W-:Y:S02]  /*2870*/  @!P1 IMAD.MOV.U32 R22, RZ, RZ, R20 ;  /* 0x000000ffff169224 */ /* 0x000fe400078e0014 */
[----:B------:R-:W-:Y:S01]  /*2880*/  @!P1 IMAD.MOV.U32 R24, RZ, RZ, R19 ;  /* 0x000000ffff189224 */ /* 0x000fe200078e0013 */
[----:B------:R-:W-:Y:S01]  /*2890*/  @!P1 MOV R19, R29 ;  /* 0x0000001d00139202 */ /* 0x000fe20000000f00 */
[----:B------:R-:W-:-:S02]  /*28a0*/  @!P0 IMAD.MOV.U32 R26, RZ, RZ, R11 ;  /* 0x000000ffff1a8224 */ /* 0x000fc400078e000b */
[----:B------:R-:W-:Y:S01]  /*28b0*/  @!P1 IMAD.MOV.U32 R20, RZ, RZ, R23 ;  /* 0x000000ffff149224 */ /* 0x000fe200078e0017 */
[----:B------:R-:W-:Y:S01]  /*28c0*/  MOV R23, R18 ;  /* 0x0000001200177202 */ /* 0x000fe20000000f00 */
[----:B------:R-:W-:Y:S02]  /*28d0*/  @!P1 IMAD.MOV.U32 R23, RZ, RZ, R21 ;  /* 0x000000ffff179224 */ /* 0x000fe400078e0015 */
[----:B------:R-:W-:Y:S01]  /*28e0*/  @!P2 IMAD.MOV.U32 R2, RZ, RZ, R6 ;  /* 0x000000ffff02a224 */ /* 0x000fe200078e0006 */
[----:B------:R-:W-:Y:S01]  /*28f0*/  ISETP.GE.AND P2, PT, R25, R24, PT ;  /* 0x000000181900720c */ /* 0x000fe20003f46270 */
[----:B------:R-:W-:Y:S01]  /*2900*/  @!P1 IMAD.MOV.U32 R21, RZ, RZ, R18 ;  /* 0x000000ffff159224 */ /* 0x000fe200078e0012 */
[----:B------:R-:W-:Y:S01]  /*2910*/  ISETP.GE.AND P1, PT, R19, R26, PT ;  /* 0x0000001a1300720c */ /* 0x000fe20003f26270 */
[----:B------:R-:W-:Y:S01]  /*2920*/  IMAD.MOV.U32 R9, RZ, RZ, R19 ;  /* 0x000000ffff097224 */ /* 0x000fe200078e0013 */
[----:B------:R-:W-:Y:S01]  /*2930*/  MOV R29, R2 ;  /* 0x00000002001d7202 */ /* 0x000fe20000000f00 */
[----:B------:R-:W-:Y:S01]  /*2940*/  @!P0 IMAD.MOV.U32 R11, RZ, RZ, R0 ;  /* 0x000000ffff0b8224 */ /* 0x000fe200078e0000 */
[----:B------:R-:W-:Y:S01]  /*2950*/  @!P0 MOV R29, R8 ;  /* 0x00000008001d8202 */ /* 0x000fe20000000f00 */
[----:B------:R-:W-:Y:S01]  /*2960*/  IMAD.MOV.U32 R18, RZ, RZ, R17 ;  /* 0x000000ffff127224 */ /* 0x000fe200078e0011 */
[----:B------:R-:W-:Y:S01]  /*2970*/  MOV R6, R20 ;  /* 0x0000001400067202 */ /* 0x000fe20000000f00 */
[----:B------:R-:W-:-:S02]  /*2980*/  @!P0 IMAD.MOV.U32 R18, RZ, RZ, R10 ;  /* 0x000000ffff128224 */ /* 0x000fc400078e000a */
[----:B------:R-:W-:Y:S02]  /*2990*/  @!P0 IMAD.MOV.U32 R8, RZ, RZ, R2 ;  /* 0x000000ffff088224 */ /* 0x000fe400078e0002 */
[----:B------:R-:W-:Y:S01]  /*29a0*/  @!P2 IMAD.MOV.U32 R5, RZ, RZ, R24 ;  /* 0x000000ffff05a224 */ /* 0x000fe200078e0018 */
[----:B------:R-:W-:Y:S01]  /*29b0*/  @!P2 MOV R24, R25 ;  /* 0x000000190018a202 */ /* 0x000fe20000000f00 */
[----:B------:R-:W-:Y:S01]  /*29c0*/  @!P1 IMAD.MOV.U32 R9, RZ, RZ, R26 ;  /* 0x000000ffff099224 */ /* 0x000fe200078e001a */
[----:B------:R-:W-:Y:S01]  /*29d0*/  @!P1 MOV R26, R19 ;  /* 0x00000013001a9202 */ /* 0x000fe20000000f00 */
[----:B------:R-:W-:Y:S01]  /*29e0*/  @!P0 IMAD.MOV.U32 R10, RZ, RZ, R17 ;  /* 0x000000ffff0a8224 */ /* 0x000fe200078e0011 */
[----:B------:R-:W-:Y:S01]  /*29f0*/  @!P2 MOV R4, R22 ;  /* 0x000000160004a202 */ /* 0x000fe20000000f00 */
[----:B------:R-:W-:Y:S01]  /*2a00*/  IMAD.MOV.U32 R3, RZ, RZ, R28 ;  /* 0x000000ffff037224 */ /* 0x000fe200078e001c */
[----:B------:R-:W-:Y:S01]  /*2a10*/  ISETP.GE.AND P3, PT, R24, R9, PT ;  /* 0x000000091800720c */ /* 0x000fe20003f66270 */
[----:B------:R-:W-:Y:S01]  /*2a20*/  IMAD.MOV.U32 R7, RZ, RZ, R21 ;  /* 0x000000ffff077224 */ /* 0x000fe200078e0015 */
[----:B------:R-:W-:Y:S01]  /*2a30*/  ISETP.GE.AND P0, PT, R26, R11, PT ;  /* 0x0000000b1a00720c */ /* 0x000fe20003f06270 */
[----:B------:R-:W-:Y:S01]  /*2a40*/  @!P2 IMAD.MOV.U32 R22, RZ, RZ, R27 ;  /* 0x000000ffff16a224 */ /* 0x000fe200078e001b */
[----:B------:R-:W-:Y:S01]  /*2a50*/  @!P1 MOV R7, R18 ;  /* 0x0000001200079202 */ /* 0x000fe20000000f00 */
[----:B------:R-:W-:-:S02]  /*2a60*/  @!P2 IMAD.MOV.U32 R3, RZ, RZ, R23 ;  /* 0x000000ffff03a224 */ /* 0x000fc400078e0017 */
[----:B------:R-:W-:Y:S02]  /*2a70*/  @!P1 IMAD.MOV.U32 R6, RZ, RZ, R29 ;  /* 0x000000ffff069224 */ /* 0x000fe400078e001d */
[----:B------:R-:W-:Y:S02]  /*2a80*/  @!P2 IMAD.MOV.U32 R23, RZ, RZ, R28 ;  /* 0x000000ffff17a224 */ /* 0x000fe400078e001c */
[----:B------:R-:W-:Y:S01]  /*2a90*/  @!P1 IMAD.MOV.U32 R29, RZ, RZ, R20 ;  /* 0x000000ffff1d9224 */ /* 0x000fe200078e0014 */
[----:B------:R-:W-:Y:S01]  /*2aa0*/  MOV R20, R22 ;  /* 0x0000001600147202 */ /* 0x000fe20000000f00 */
[----:B------:R-:W-:Y:S02]  /*2ab0*/  @!P1 IMAD.MOV.U32 R18, RZ, RZ, R21 ;  /* 0x000000ffff129224 */ /* 0x000fe400078e0015 */
[----:B------:R-:W-:Y:S02]  /*2ac0*/  IMAD.MOV.U32 R28, RZ, RZ, R24 ;  /* 0x000000ffff1c7224 */ /* 0x000fe400078e0018 */
[----:B------:R-:W-:Y:S01]  /*2ad0*/  @!P3 IMAD.MOV.U32 R28, RZ, RZ, R9 ;  /* 0x000000ffff1cb224 */ /* 0x000fe200078e0009 */
[----:B------:R-:W-:Y:S01]  /*2ae0*/  @!P3 MOV R9, R24 ;  /* 0x000000180009b202 */ /* 0x000fe20000000f00 */
[----:B------:R-:W-:Y:S01]  /*2af0*/  IMAD.MOV.U32 R19, RZ, RZ, R23 ;  /* 0x000000ffff137224 */ /* 0x000fe200078e0017 */
[----:B------:R-:W-:Y:S01]  /*2b00*/  MOV R24, R26 ;  /* 0x0000001a00187202 */ /* 0x000fe20000000f00 */
[----:B------:R-:W-:Y:S01]  /*2b10*/  IMAD.MOV.U32 R17, RZ, RZ, R29 ;  /* 0x000000ffff117224 */ /* 0x000fe200078e001d */
[----:B------:R-:W-:Y:S01]  /*2b20*/  @!P3 MOV R19, R7 ;  /* 0x000000070013b202 */ /* 0x000fe20000000f00 */
[----:B------:R-:W-:Y:S01]  /*2b30*/  IMAD.MOV.U32 R21, RZ, RZ, R18 ;  /* 0x000000ffff157224 */ /* 0x000fe200078e0012 */
[----:B------:R-:W-:Y:S01]  /*2b40*/  @!P0 MOV R21, R10 ;  /* 0x0000000a00158202 */ /* 0x000fe20000000f00 */
[----:B------:R-:W-:-:S02]  /*2b50*/  @!P3 IMAD.MOV.U32 R20, RZ, RZ, R6 ;  /* 0x000000ffff14b224 */ /* 0x000fc400078e0006 */
[----:B------:R-:W-:Y:S01]  /*2b60*/  @!P0 IMAD.MOV.U32 R17, RZ, RZ, R8 ;  /* 0x000000ffff118224 */ /* 0x000fe200078e0008 */
[----:B------:R-:W-:Y:S01]  /*2b70*/  @!P0 MOV R8, R29 ;  /* 0x0000001d00088202 */ /* 0x000fe20000000f00 */
[----:B------:R-:W-:Y:S02]  /*2b80*/  @!P0 IMAD.MOV.U32 R24, RZ, RZ, R11 ;  /* 0x000000ffff188224 */ /* 0x000fe400078e000b */
[----:B------:R-:W-:Y:S02]  /*2b90*/  @!P3 IMAD.MOV.U32 R6, RZ, RZ, R22 ;  /* 0x000000ffff06b224 */ /* 0x000fe400078e0016 */
[----:B------:R-:W-:Y:S02]  /*2ba0*/  @!P3 IMAD.MOV.U32 R7, RZ, RZ, R23 ;  /* 0x000000ffff07b224 */ /* 0x000fe400078e0017 */
[----:B------:R-:W-:Y:S02]  /*2bb0*/  @!P0 IMAD.MOV.U32 R11, RZ, RZ, R26 ;  /* 0x000000ffff0b8224 */ /* 0x000fe400078e001a */
[----:B------:R-:W-:-:S07]  /*2bc0*/  @!P0 IMAD.MOV.U32 R10, RZ, RZ, R18 ;  /* 0x000000ffff0a8224 */ /* 0x000fce00078e0012 */
.L_x_46:
[----:B------:R-:W-:Y:S05]  /*2bd0*/  BSYNC.RECONVERGENT B0 ;  /* 0x0000000000007941 */ /* 0x000fea0003800200 */
.L_x_45:
[----:B------:R-:W-:-:S07]  /*2be0*/  IMAD.MOV.U32 R18, RZ, RZ, 0x2 ;  /* 0x00000002ff127424 */ /* 0x000fce00078e00ff */
.L_x_50:
[----:B------:R-:W0:Y:S01]  /*2bf0*/  S2R R23, SR_CgaCtaId ;  /* 0x0000000000177919 */ /* 0x000e220000008800 */
[C---:B------:R-:W-:Y:S01]  /*2c00*/  IADD3 R2, PT, PT, -R18.reuse, RZ, RZ ;  /* 0x000000ff12027210 */ /* 0x040fe20007ffe1ff */
[----:B------:R-:W-:Y:S01]  /*2c10*/  VIADD R26, R18, 0xffffffff ;  /* 0xffffffff121a7836 */ /* 0x000fe20000000000 */
[----:B------:R-:W-:Y:S01]  /*2c20*/  MOV R0, 0x400 ;  /* 0x0000040000007802 */ /* 0x000fe20000000f00 */
[----:B------:R-:W-:Y:S01]  /*2c30*/  BAR.SYNC.DEFER_BLOCKING 0x0 ;  /* 0x0000000000007b1d */ /* 0x000fe20000010000 */
[----:B------:R-:W-:Y:S02]  /*2c40*/  LOP3.LUT R2, R15, R2, RZ, 0xc0, !PT ;  /* 0x000000020f027212 */ /* 0x000fe400078ec0ff */
[----:B------:R-:W-:Y:S02]  /*2c50*/  SHF.R.U32.HI R25, RZ, 0x1, R18 ;  /* 0x00000001ff197819 */ /* 0x000fe40000011612 */
[----:B------:R-:W-:Y:S01]  /*2c60*/  LOP3.LUT R26, R26, R15, RZ, 0xc0, !PT ;  /* 0x0000000f1a1a7212 */ /* 0x000fe200078ec0ff */
[----:B------:R-:W-:Y:S01]  /*2c70*/  IMAD R2, R2, 0x5, RZ ;  /* 0x0000000502027824 */ /* 0x000fe200078e02ff */
[----:B------:R-:W-:Y:S03]  /*2c80*/  BSSY.RECONVERGENT B0, `(.L_x_47) ;  /* 0x0000031000007945 */ /* 0x000fe60003800200 */
[----:B------:R-:W-:-:S05]  /*2c90*/  IMAD R26, R26, 0x5, RZ ;  /* 0x000000051a1a7824 */ /* 0x000fca00078e02ff */
[----:B------:R-:W-:Y:S02]  /*2ca0*/  VIMNMX R27, PT, PT, R13, R26, PT ;  /* 0x0000001a0d1b7248 */ /* 0x000fe40003fe0100 */
[----:B0-----:R-:W-:Y:S02]  /*2cb0*/  LEA R0, R23, R0, 0x18 ;  /* 0x0000000017007211 */ /* 0x001fe400078ec0ff */
[----:B------:R-:W-:-:S03]  /*2cc0*/  VIMNMX R23, PT, PT, R13, R2, PT ;  /* 0x000000020d177248 */ /* 0x000fc60003fe0100 */
[----:B------:R-:W-:Y:S02]  /*2cd0*/  IMAD R22, R15, 0x3c, R0 ;  /* 0x0000003c0f167824 */ /* 0x000fe400078e0200 */
[----:B------:R-:W-:-:S03]  /*2ce0*/  IMAD R2, R25, 0x5, R23 ;  /* 0x0000000519027824 */ /* 0x000fc600078e0217 */
[----:B------:R-:W-:Y:S02]  /*2cf0*/  STS [R22], R10 ;  /* 0x0000000a16007388 */ /* 0x000fe40000000800 */
[----:B------:R-:W-:Y:S02]  /*2d00*/  VIMNMX R2, PT, PT, R13, R2, PT ;  /* 0x000000020d027248 */ /* 0x000fe40003fe0100 */
[----:B------:R0:W-:Y:S03]  /*2d10*/  STS [R22+0x4], R11 ;  /* 0x0000040b16007388 */ /* 0x0001e60000000800 */
[----:B------:R-:W-:Y:S01]  /*2d20*/  IMAD R25, R25, 0x5, R2 ;  /* 0x0000000519197824 */ /* 0x000fe200078e0202 */
[----:B------:R1:W-:Y:S04]  /*2d30*/  STS [R22+0x8], R8 ;  /* 0x0000080816007388 */ /* 0x0003e80000000800 */
[----:B------:R-:W-:Y:S01]  /*2d40*/  VIMNMX R25, PT, PT, R13, R25, PT ;  /* 0x000000190d197248 */ /* 0x000fe20003fe0100 */
[----:B------:R1:W-:Y:S01]  /*2d50*/  STS [R22+0xc], R21 ;  /* 0x00000c1516007388 */ /* 0x0003e20000000800 */
[----:B0-----:R-:W-:-:S03]  /*2d60*/  VIADDMNMX R11, R2, -R23, R27, PT ;  /* 0x80000017020b7246 */ /* 0x001fc6000380011b */
[----:B------:R-:W-:Y:S01]  /*2d70*/  IMAD.IADD R10, R25, 0x1, -R2 ;  /* 0x00000001190a7824 */ /* 0x000fe200078e0a02 */
[----:B------:R1:W-:Y:S04]  /*2d80*/  STS [R22+0x10], R24 ;  /* 0x0000101816007388 */ /* 0x0003e80000000800 */
[CC--:B------:R-:W-:Y:S01]  /*2d90*/  ISETP.GE.AND P0, PT, R27.reuse, R10.reuse, PT ;  /* 0x0000000a1b00720c */ /* 0x0c0fe20003f06270 */
[----:B------:R1:W-:Y:S01]  /*2da0*/  STS [R22+0x14], R17 ;  /* 0x0000141116007388 */ /* 0x0003e20000000800 */
[----:B------:R-:W-:-:S03]  /*2db0*/  IADD3 R10, PT, PT, R27, -R10, RZ ;  /* 0x8000000a1b0a7210 */ /* 0x000fc60007ffe0ff */
[----:B------:R1:W-:Y:S01]  /*2dc0*/  STS [R22+0x18], R7 ;  /* 0x0000180716007388 */ /* 0x0003e20000000800 */
[----:B------:R-:W-:-:S03]  /*2dd0*/  SEL R10, R10, RZ, P0 ;  /* 0x000000ff0a0a7207 */ /* 0x000fc60000000000 */
[----:B------:R1:W-:Y:S01]  /*2de0*/  STS [R22+0x1c], R9 ;  /* 0x00001c0916007388 */ /* 0x0003e20000000800 */
[----:B------:R-:W-:-:S03]  /*2df0*/  ISETP.GE.AND P0, PT, R10, R11, PT ;  /* 0x0000000b0a00720c */ /* 0x000fc60003f06270 */
[----:B------:R1:W-:Y:S04]  /*2e00*/  STS [R22+0x20], R6 ;  /* 0x0000200616007388 */ /* 0x0003e80000000800 */
        /* <DEDUP_REMOVED lines=8> */
[----:B-1----:R-:W-:-:S07]  /*2e90*/  IMAD.IADD R8, R27, 0x1, R2 ;  /* 0x000000011b087824 */ /* 0x002fce00078e0202 */
.L_x_49:
[----:B------:R-:W-:-:S05]  /*2ea0*/  IMAD.IADD R3, R11, 0x1, -R10 ;  /* 0x000000010b037824 */ /* 0x000fca00078e0a0a */
[----:B------:R-:W-:-:S04]  /*2eb0*/  LEA.HI R3, R3, R3, RZ, 0x1 ;  /* 0x0000000303037211 */ /* 0x000fc800078f08ff */
[----:B------:R-:W-:-:S04]  /*2ec0*/  LEA.HI.SX32 R4, R3, R10, 0x1f ;  /* 0x0000000a03047211 */ /* 0x000fc800078ffaff */
[-C--:B------:R-:W-:Y:S02]  /*2ed0*/  LOP3.LUT R5, RZ, R4.reuse, RZ, 0x33, !PT ;  /* 0x00000004ff057212 */ /* 0x080fe400078e33ff */
[----:B------:R-:W-:-:S03]  /*2ee0*/  IADD3 R3, PT, PT, R23, R4, RZ ;  /* 0x0000000417037210 */ /* 0x000fc60007ffe0ff */
        /* <DEDUP_REMOVED lines=10> */
.L_x_48:
[----:B------:R-:W-:Y:S05]  /*2f90*/  BSYNC.RECONVERGENT B0 ;  /* 0x0000000000007941 */ /* 0x000fea0003800200 */
.L_x_47:
[----:B------:R-:W-:Y:S02]  /*2fa0*/  IADD3 R23, PT, PT, R23, R10, RZ ;  /* 0x0000000a17177210 */ /* 0x000fe40007ffe0ff */
[----:B------:R-:W-:Y:S02]  /*2fb0*/  IADD3 R10, PT, PT, -R10, R2, R27 ;  /* 0x000000020a0a7210 */ /* 0x000fe40007ffe11b */
[----:B------:R-:W-:Y:S01]  /*2fc0*/  PLOP3.LUT P0, PT, PT, PT, PT, 0x8, 0x80 ;  /* 0x000000000080781c */ /* 0x000fe20003f0e170 */
[C-C-:B------:R-:W-:Y:S01]  /*2fd0*/  IMAD R27, R23.reuse, 0xc, R0.reuse ;  /* 0x0000000c171b7824 */ /* 0x140fe200078e0200 */
[C---:B------:R-:W-:Y:S01]  /*2fe0*/  ISETP.GE.AND P1, PT, R10.reuse, R25, PT ;  /* 0x000000190a00720c */ /* 0x040fe20003f26270 */
[C---:B-1----:R-:W-:Y:S01]  /*2ff0*/  IMAD R21, R10.reuse, 0xc, R0 ;  /* 0x0000000c0a157824 */ /* 0x042fe200078e0200 */
[----:B------:R-:W-:Y:S01]  /*3000*/  IADD3 R7, PT, PT, R23, 0x1, RZ ;  /* 0x0000000117077810 */ /* 0x000fe20007ffe0ff */
[----:B------:R-:W-:Y:S01]  /*3010*/  VIADD R8, R10, 0x1 ;  /* 0x000000010a087836 */ /* 0x000fe20000000000 */
[----:B------:R-:W-:Y:S04]  /*3020*/  LDS R5, [R27+0x4] ;  /* 0x000004001b057984 */ /* 0x000fe80000000800 */
[----:B------:R-:W0:Y:S04]  /*3030*/  LDS R6, [R21+0x4] ;  /* 0x0000040015067984 */ /* 0x000e280000000800 */
[----:B------:R-:W-:Y:S04]  /*3040*/  LDS R22, [R27] ;  /* 0x000000001b167984 */ /* 0x000fe80000000800 */
[----:B------:R-:W1:Y:S04]  /*3050*/  LDS R3, [R21] ;  /* 0x0000000015037984 */ /* 0x000e680000000800 */
[----:B------:R-:W-:Y:S01]  /*3060*/  LDS R4, [R27+0x8] ;  /* 0x000008001b047984 */ /* 0x000fe20000000800 */
[----:B0-----:R-:W-:-:S04]  /*3070*/  @!P1 ISETP.GE.AND P2, PT, R6, R5, PT ;  /* 0x000000050600920c */ /* 0x001fc80003f46270 */
[----:B------:R-:W-:Y:S02]  /*3080*/  @!P1 ISETP.GE.OR P0, PT, R23, R2, !P2 ;  /* 0x000000021700920c */ /* 0x000fe40005706670 */
[----:B------:R-:W-:Y:S02]  /*3090*/  PLOP3.LUT P1, PT, PT, PT, PT, 0x8, 0x80 ;  /* 0x000000000080781c */ /* 0x000fe40003f2e170 */
[----:B------:R-:W-:-:S09]  /*30a0*/  SEL R11, R6, R5, P0 ;  /* 0x00000005060b7207 */ /* 0x000fd20000000000 */
[----:B------:R-:W-:Y:S01]  /*30b0*/  @P0 LDS R6, [R21+0x10] ;  /* 0x0000100015060984 */ /* 0x000fe20000000800 */
[----:B------:R-:W-:Y:S01]  /*30c0*/  @!P0 IMAD.MOV R8, RZ, RZ, R10 ;  /* 0x000000ffff088224 */ /* 0x000fe200078e020a */
[----:B-1----:R-:W-:Y:S01]  /*30d0*/  SEL R10, R3, R22, P0 ;  /* 0x00000016030a7207 */ /* 0x002fe20000000000 */
[----:B------:R-:W-:Y:S01]  /*30e0*/  @P0 IMAD.MOV R7, RZ, RZ, R23 ;  /* 0x000000ffff070224 */ /* 0x000fe200078e0217 */
[----:B------:R-:W0:Y:S02]  /*30f0*/  @!P0 LDS R5, [R27+0x10] ;  /* 0x000010001b058984 */ /* 0x000e240000000800 */
[C---:B------:R-:W-:Y:S01]  /*3100*/  ISETP.GE.AND P2, PT, R8.reuse, R25, PT ;  /* 0x000000190800720c */ /* 0x040fe20003f46270 */
[----:B------:R-:W-:Y:S01]  /*3110*/  VIADD R17, R7, 0x1 ;  /* 0x0000000107117836 */ /* 0x000fe20000000000 */
[----:B------:R-:W-:Y:S01]  /*3120*/  IADD3 R9, PT, PT, R8, 0x1, RZ ;  /* 0x0000000108097810 */ /* 0x000fe20007ffe0ff */
[----:B------:R-:W1:Y:S04]  /*3130*/  LDS R23, [R21+0x8] ;  /* 0x0000080015177984 */ /* 0x000e680000000800 */
[----:B------:R-:W-:Y:S04]  /*3140*/  @P0 LDS R3, [R21+0xc] ;  /* 0x00000c0015030984 */ /* 0x000fe80000000800 */
[----:B------:R-:W2:Y:S02]  /*3150*/  @!P0 LDS R22, [R27+0xc] ;  /* 0x00000c001b168984 */ /* 0x000ea40000000800 */
[----:B0-----:R-:W-:-:S04]  /*3160*/  @!P2 ISETP.GE.AND P3, PT, R6, R5, PT ;  /* 0x000000050600a20c */ /* 0x001fc80003f66270 */
[----:B------:R-:W-:-:S04]  /*3170*/  @!P2 ISETP.GE.OR P1, PT, R7, R2, !P3 ;  /* 0x000000020700a20c */ /* 0x000fc80005f26670 */
[----:B------:R-:W-:-:S09]  /*3180*/  SEL R24, R6, R5, P1 ;  /* 0x0000000506187207 */ /* 0x000fd20000800000 */
[----:B------:R-:W-:Y:S02]  /*3190*/  @P1 IMAD.MOV R17, RZ, RZ, R7 ;  /* 0x000000ffff111224 */ /* 0x000fe400078e0207 */
[----:B------:R-:W-:Y:S01]  /*31a0*/  @!P1 IMAD.MOV R9, RZ, RZ, R8 ;  /* 0x000000ffff099224 */ /* 0x000fe200078e0208 */
[----:B-1----:R-:W-:Y:S01]  /*31b0*/  SEL R8, R23, R4, P0 ;  /* 0x0000000417087207 */ /* 0x002fe20000000000 */
[--C-:B------:R-:W-:Y:S01]  /*31c0*/  @!P1 IMAD R20, R17, 0xc, R0.reuse ;  /* 0x0000000c11149824 */ /* 0x100fe200078e0200 */
[----:B------:R2:W-:Y:S01]  /*31d0*/  @P0 LDS R23, [R21+0x14] ;  /* 0x0000140015170984 */ /* 0x0005e20000000800 */
[C---:B------:R-:W-:Y:S01]  /*31e0*/  @P1 IMAD R26, R9.reuse, 0xc, R0 ;  /* 0x0000000c091a1824 */ /* 0x040fe200078e0200 */
[----:B------:R-:W-:Y:S01]  /*31f0*/  ISETP.GE.AND P2, PT, R9, R25, PT ;  /* 0x000000190900720c */ /* 0x000fe20003f46270 */
[----:B------:R-:W-:Y:S01]  /*3200*/  VIADD R7, R17, 0x1 ;  /* 0x0000000111077836 */ /* 0x000fe20000000000 */
[----:B------:R-:W-:Y:S01]  /*3210*/  @!P1 LDS R5, [R20+0x4] ;  /* 0x0000040014059984 */ /* 0x000fe20000000800 */
[----:B------:R-:W-:-:S03]  /*3220*/  IADD3 R19, PT, PT, R9, 0x1, RZ ;  /* 0x0000000109137810 */ /* 0x000fc60007ffe0ff */
[----:B------:R-:W0:Y:S01]  /*3230*/  @P1 LDS R6, [R26+0x4] ;  /* 0x000004001a061984 */ /* 0x000e220000000800 */
[----:B--2---:R-:W-:-:S03]  /*3240*/  SEL R21, R3, R22, P1 ;  /* 0x0000001603157207 */ /* 0x004fc60000800000 */
[----:B------:R-:W1:Y:S01]  /*3250*/  @!P0 LDS R4, [R27+0x14] ;  /* 0x000014001b048984 */ /* 0x000e620000000800 */
[----:B------:R-:W-:-:S03]  /*3260*/  PLOP3.LUT P0, PT, PT, PT, PT, 0x8, 0x80 ;  /* 0x000000000080781c */ /* 0x000fc60003f0e170 */
[----:B------:R-:W-:Y:S04]  /*3270*/  @!P1 LDS R22, [R20] ;  /* 0x0000000014169984 */ /* 0x000fe80000000800 */
[----:B------:R-:W-:Y:S01]  /*3280*/  @P1 LDS R3, [R26] ;  /* 0x000000001a031984 */ /* 0x000fe20000000800 */
[----:B0-----:R-:W-:-:S04]  /*3290*/  @!P2 ISETP.GE.AND P3, PT, R6, R5, PT ;  /* 0x000000050600a20c */ /* 0x001fc80003f66270 */
[----:B------:R-:W-:-:S13]  /*32a0*/  @!P2 ISETP.GE.OR P0, PT, R17, R2, !P3 ;  /* 0x000000021100a20c */ /* 0x000fda0005f06670 */
[----:B------:R-:W-:Y:S01]  /*32b0*/  @P0 IADD3 R7, PT, PT, R17, RZ, RZ ;  /* 0x000000ff11070210 */ /* 0x000fe20007ffe0ff */
[----:B------:R-:W-:Y:S01]  /*32c0*/  @!P0 IMAD.MOV R19, RZ, RZ, R9 ;  /* 0x000000ffff138224 */ /* 0x000fe200078e0209 */
[----:B------:R-:W-:Y:S02]  /*32d0*/  SEL R9, R6, R5, P0 ;  /* 0x0000000506097207 */ /* 0x000fe40000000000 */
[----:B-1----:R-:W-:Y:S01]  /*32e0*/  SEL R17, R23, R4, P1 ;  /* 0x0000000417117207 */ /* 0x002fe20000800000 */
[--C-:B------:R-:W-:Y:S01]  /*32f0*/  @!P0 IMAD R27, R7, 0xc, R0.reuse ;  /* 0x0000000c071b8824 */ /* 0x100fe200078e0200 */
[C---:B------:R-:W-:Y:S01]  /*3300*/  ISETP.GE.AND P2, PT, R19.reuse, R25, PT ;  /* 0x000000191300720c */ /* 0x040fe20003f46270 */
[C---:B------:R-:W-:Y:S01]  /*3310*/  @P0 IMAD R29, R19.reuse, 0xc, R0 ;  /* 0x0000000c131d0824 */ /* 0x040fe200078e0200 */
[----:B------:R0:W-:Y:S04]  /*3320*/  @!P1 LDS R4, [R20+0x8] ;  /* 0x0000080014049984 */ /* 0x0001e80000000800 */
[----:B------:R-:W-:Y:S04]  /*3330*/  @!P0 LDS R5, [R27+0x4] ;  /* 0x000004001b058984 */ /* 0x000fe80000000800 */
[----:B------:R-:W1:Y:S01]  /*3340*/  @P0 LDS R6, [R29+0x4] ;  /* 0x000004001d060984 */ /* 0x000e620000000800 */
[----:B0-----:R-:W-:-:S03]  /*3350*/  VIADD R20, R19, 0x1 ;  /* 0x0000000113147836 */ /* 0x001fc60000000000 */
[----:B------:R0:W-:Y:S01]  /*3360*/  @P1 LDS R23, [R26+0x8] ;  /* 0x000008001a171984 */ /* 0x0001e20000000800 */
[----:B------:R-:W-:Y:S02]  /*3370*/  PLOP3.LUT P1, PT, PT, PT, PT, 0x8, 0x80 ;  /* 0x000000000080781c */ /* 0x000fe40003f2e170 */
[----:B-1----:R-:W-:-:S04]  /*3380*/  @!P2 ISETP.GE.AND P3, PT, R6, R5, PT ;  /* 0x000000050600a20c */ /* 0x002fc80003f66270 */
[----:B------:R-:W-:Y:S02]  /*3390*/  @!P2 ISETP.GE.OR P1, PT, R7, R2, !P3 ;  /* 0x000000020700a20c */ /* 0x000fe40005f26670 */
[----:B------:R-:W-:Y:S02]  /*33a0*/  PLOP3.LUT P2, PT, PT, PT, PT, 0x8, 0x80 ;  /* 0x000000000080781c */ /* 0x000fe40003f4e170 */
[----:B------:R-:W-:-:S09]  /*33b0*/  SEL R28, R6, R5, P1 ;  /* 0x00000005061c7207 */ /* 0x000fd20000800000 */
[----:B------:R-:W-:Y:S01]  /*33c0*/  @!P1 IMAD.MOV R20, RZ, RZ, R19 ;  /* 0x000000ffff149224 */ /* 0x000fe200078e0213 */
[----:B------:R-:W-:Y:S01]  /*33d0*/  IADD3 R19, PT, PT, R7, 0x1, RZ ;  /* 0x0000000107137810 */ /* 0x000fe20007ffe0ff */
[----:B------:R-:W-:Y:S01]  /*33e0*/  @P1 IMAD.MOV R19, RZ, RZ, R7 ;  /* 0x000000ffff131224 */ /* 0x000fe200078e0207 */
[----:B------:R-:W-:Y:S02]  /*33f0*/  SEL R7, R3, R22, P0 ;  /* 0x0000001603077207 */ /* 0x000fe40000000000 */
[C---:B------:R-:W-:Y:S01]  /*3400*/  ISETP.GE.AND P3, PT, R20.reuse, R25, PT ;  /* 0x000000191400720c */ /* 0x040fe20003f66270 */
[--C-:B------:R-:W-:Y:S01]  /*3410*/  @P1 IMAD R25, R20, 0xc, R0.reuse ;  /* 0x0000000c14191824 */ /* 0x100fe200078e0200 */
[----:B------:R-:W-:Y:S01]  /*3420*/  @!P0 LDS R22, [R27] ;  /* 0x000000001b168984 */ /* 0x000fe20000000800 */
[----:B0-----:R-:W-:-:S03]  /*3430*/  @!P1 IMAD R26, R19, 0xc, R0 ;  /* 0x0000000c131a9824 */ /* 0x001fc600078e0200 */
[----:B------:R-:W-:Y:S04]  /*3440*/  @P1 LDS R6, [R25+0x4] ;  /* 0x0000040019061984 */ /* 0x000fe80000000800 */
[----:B------:R-:W0:Y:S04]  /*3450*/  @!P1 LDS R5, [R26+0x4] ;  /* 0x000004001a059984 */ /* 0x000e280000000800 */
[----:B------:R-:W1:Y:S01]  /*3460*/  @P0 LDS R3, [R29] ;  /* 0x000000001d030984 */ /* 0x000e620000000800 */
[----:B0-----:R-:W-:-:S04]  /*3470*/  @!P3 ISETP.GE.AND P4, PT, R6, R5, PT ;  /* 0x000000050600b20c */ /* 0x001fc80003f86270 */
[----:B------:R-:W-:Y:S02]  /*3480*/  @!P3 ISETP.GE.OR P2, PT, R19, R2, !P4 ;  /* 0x000000021300b20c */ /* 0x000fe40006746670 */
[----:B-1----:R-:W-:Y:S02]  /*3490*/  SEL R19, R3, R22, P1 ;  /* 0x0000001603137207 */ /* 0x002fe40000800000 */
[----:B------:R-:W-:Y:S01]  /*34a0*/  SEL R5, R6, R5, P2 ;  /* 0x0000000506057207 */ /* 0x000fe20001000000 */
[----:B------:R-:W-:Y:S01]  /*34b0*/  @!P1 LDS R22, [R26] ;  /* 0x000000001a169984 */ /* 0x000fe20000000800 */
[----:B------:R-:W-:-:S03]  /*34c0*/  SEL R6, R23, R4, P0 ;  /* 0x0000000417067207 */ /* 0x000fc60000000000 */
[----:B------:R-:W-:Y:S04]  /*34d0*/  @!P0 LDS R4, [R27+0x8] ;  /* 0x000008001b048984 */ /* 0x000fe80000000800 */
[----:B------:R-:W0:Y:S01]  /*34e0*/  @P0 LDS R23, [R29+0x8] ;  /* 0x000008001d170984 */ /* 0x000e220000000800 */
[C---:B------:R-:W-:Y:S01]  /*34f0*/  ISETP.GE.U32.AND P0, PT, R18.reuse, 0x81, PT ;  /* 0x000000811200780c */ /* 0x040fe20003f06070 */
[----:B------:R-:W-:Y:S02]  /*3500*/  IMAD.SHL.U32 R18, R18, 0x2, RZ ;  /* 0x0000000212127824 */ /* 0x000fe400078e00ff */
[----:B------:R-:W1:Y:S01]  /*3510*/  @P1 LDS R3, [R25] ;  /* 0x0000000019031984 */ /* 0x000e620000000800 */
[----:B0-----:R-:W-:-:S03]  /*3520*/  SEL R20, R23, R4, P1 ;  /* 0x0000000417147207 */ /* 0x001fc60000800000 */
[----:B------:R-:W-:Y:S01]  /*3530*/  @!P1 LDS R4, [R26+0x8] ;  /* 0x000008001a049984 */ /* 0x000fe20000000800 */
[----:B-1----:R-:W-:-:S03]  /*3540*/  SEL R3, R3, R22, P2 ;  /* 0x0000001603037207 */ /* 0x002fc60001000000 */
[----:B------:R-:W0:Y:S02]  /*3550*/  @P1 LDS R23, [R25+0x8] ;  /* 0x0000080019171984 */ /* 0x000e240000000800 */
[----:B0-----:R-:W-:Y:S01]  /*3560*/  SEL R4, R23, R4, P2 ;  /* 0x0000000417047207 */ /* 0x001fe20001000000 */
[----:B------:R-:W-:Y:S06]  /*3570*/  @!P0 BRA `(.L_x_50) ;  /* 0xfffffff4009c8947 */ /* 0x000fec000383ffff */
[----:B------:R-:W0:Y:S01]  /*3580*/  LDCU.U8 UR4, c[0x0][0x380] ;  /* 0x00007000ff0477ac */ /* 0x000e220008000000 */
[----:B------:R-:W1:Y:S01]  /*3590*/  S2R R25, SR_LANEID ;  /* 0x0000000000197919 */ /* 0x000e620000000000 */
[----:B------:R-:W-:Y:S01]  /*35a0*/  IMAD.WIDE.U32 R22, R16, 0x500, RZ ;  /* 0x0000050010167825 */ /* 0x000fe200078e00ff */
[----:B0-----:R-:W-:-:S04]  /*35b0*/  UPRMT UR4, UR4, 0x8880, URZ ;  /* 0x0000888004047896 */ /* 0x001fc800080000ff */
[----:B------:R-:W-:Y:S01]  /*35c0*/  UISETP.NE.AND UP0, UPT, UR4, URZ, UPT ;  /* 0x000000ff0400728c */ /* 0x000fe2000bf05270 */
[----:B-1----:R-:W-:Y:S01]  /*35d0*/  IMAD R2, R25, 0x30, R12 ;  /* 0x0000003019027824 */ /* 0x002fe200078e020c */
[----:B------:R-:W-:Y:S07]  /*35e0*/  BAR.SYNC.DEFER_BLOCKING 0x0 ;  /* 0x0000000000007b1d */ /* 0x000fee0000010000 */
[----:B------:R-:W-:Y:S05]  /*35f0*/  BRA.U !UP0, `(.L_x_51) ;  /* 0x0000000508247547 */ /* 0x000fea000b800000 */
[----:B------:R-:W-:Y:S01]  /*3600*/  ISETP.NE.AND P0, PT, R15, RZ, PT ;  /* 0x000000ff0f00720c */ /* 0x000fe20003f05270 */
[----:B------:R-:W-:Y:S01]  /*3610*/  STS [R2], R10 ;  /* 0x0000000a02007388 */ /* 0x000fe20000000800 */
[----:B------:R-:W-:-:S03]  /*3620*/  IMAD R16, R16, 0x500, RZ ;  /* 0x0000050010107824 */ /* 0x000fc600078e02ff */
        /* <DEDUP_REMOVED lines=14> */
[----:B------:R-:W-:-:S03]  /*3710*/  NOP ;  /* 0x0000000000007918 */ /* 0x000fc60000000000 */
[----:B------:R-:W-:Y:S01]  /*3720*/  LDS R9, [R12] ;  /* 0x000000000c097984 */ /* 0x000fe20000000800 */
[----:B0-----:R-:W0:Y:S03]  /*3730*/  LDC.64 R2, c[0x0][0x398] ;  /* 0x0000e600ff027b82 */ /* 0x001e260000000a00 */
        /* <DEDUP_REMOVED lines=15> */
[----:B------:R-:W-:Y:S06]  /*3830*/  BAR.SYNC.DEFER_BLOCKING 0x0 ;  /* 0x0000000000007b1d */ /* 0x000fec0000010000 */
[----:B------:R-:W2:Y:S01]  /*3840*/  S2R R22, SR_TID.X ;  /* 0x0000000000167919 */ /* 0x000ea20000002100 */
[----:B------:R3:W4:Y:S01]  /*3850*/  LDS R18, [R0+0x3c00] ;  /* 0x003c000000127984 */ /* 0x0007220000000800 */
[----:B--2---:R-:W-:-:S05]  /*3860*/  LOP3.LUT R20, R22, 0x3e0, RZ, 0xc0, !PT ;  /* 0x000003e016147812 */ /* 0x004fca00078ec0ff */
[----:B------:R-:W-:Y:S01]  /*3870*/  IMAD R24, R20, 0x5, RZ ;  /* 0x0000000514187824 */ /* 0x000fe200078e02ff */
[----:B------:R-:W-:-:S04]  /*3880*/  LOP3.LUT R20, R22, 0x1f, RZ, 0xc0, !PT ;  /* 0x0000001f16147812 */ /* 0x000fc800078ec0ff */
[C---:B------:R-:W-:Y:S02]  /*3890*/  IADD3 R16, P0, P1, R24.reuse, R16, R20 ;  /* 0x0000001018107210 */ /* 0x040fe4000791e014 */
[----:B------:R-:W-:Y:S02]  /*38a0*/  LOP3.LUT R22, R24, 0x1f, R22, 0xf8, !PT ;  /* 0x0000001f18167812 */ /* 0x000fe400078ef816 */
[----:B------:R-:W-:Y:S01]  /*38b0*/  IADD3.X R23, PT, PT, RZ, R23, RZ, P0, P1 ;  /* 0x00000017ff177210 */ /* 0x000fe200007e24ff */
[----:B0-----:R-:W-:Y:S01]  /*38c0*/  IMAD.WIDE.U32 R2, R16, 0xc, R2 ;  /* 0x0000000c10027825 */ /* 0x001fe200078e0002 */
[----:B-1----:R-:W-:-:S03]  /*38d0*/  IADD3 R13, PT, PT, R22, 0x20, RZ ;  /* 0x00000020160d7810 */ /* 0x002fc60007ffe0ff */
[----:B------:R-:W-:Y:S02]  /*38e0*/  IMAD R23, R23, 0xc, RZ ;  /* 0x0000000c17177824 */ /* 0x000fe400078e02ff */
[----:B---3--:R-:W-:Y:S01]  /*38f0*/  VIADD R0, R22, 0x40 ;  /* 0x0000004016007836 */ /* 0x008fe20000000000 */
[-C--:B----4-:R-:W-:Y:S02]  /*3900*/  ISETP.GE.AND P0, PT, R14, R18.reuse, PT ;  /* 0x000000120e00720c */ /* 0x090fe40003f06270 */
[----:B------:R-:W-:Y:S02]  /*3910*/  IADD3 R3, PT, PT, R3, R23, RZ ;  /* 0x0000001703037210 */ /* 0x000fe40007ffe0ff */
[-C--:B------:R-:W-:Y:S01]  /*3920*/  ISETP.GE.AND P1, PT, R13, R18.reuse, PT ;  /* 0x000000120d00720c */ /* 0x080fe20003f26270 */
[----:B------:R-:W-:Y:S01]  /*3930*/  VIADD R13, R22, 0x60 ;  /* 0x00000060160d7836 */ /* 0x000fe20000000000 */
[----:B------:R-:W-:-:S04]  /*3940*/  ISETP.GE.AND P2, PT, R0, R18, PT ;  /* 0x000000120000720c */ /* 0x000fc80003f46270 */
[----:B------:R-:W-:-:S03]  /*3950*/  ISETP.GE.AND P3, PT, R13, R18, PT ;  /* 0x000000120d00720c */ /* 0x000fc60003f66270 */
[----:B------:R0:W-:Y:S04]  /*3960*/  @!P0 STG.E desc[UR6][R2.64], R9 ;  /* 0x0000000902008986 */ /* 0x0001e8000c101906 */
[----:B------:R1:W-:Y:S04]  /*3970*/  @!P0 STG.E desc[UR6][R2.64+0x4], R11 ;  /* 0x0000040b02008986 */ /* 0x0003e8000c101906 */
[----:B------:R1:W-:Y:S01]  /*3980*/  @!P0 STG.E desc[UR6][R2.64+0x8], R15 ;  /* 0x0000080f02008986 */ /* 0x0003e2000c101906 */
[----:B0-----:R-:W-:-:S03]  /*3990*/  VIADD R9, R22, 0x80 ;  /* 0x0000008016097836 */ /* 0x001fc60000000000 */
[----:B------:R1:W-:Y:S02]  /*39a0*/  @!P1 STG.E desc[UR6][R2.64+0x180], R17 ;  /* 0x0001801102009986 */ /* 0x0003e4000c101906 */
[----:B------:R-:W-:Y:S02]  /*39b0*/  ISETP.GE.AND P0, PT, R9, R18, PT ;  /* 0x000000120900720c */ /* 0x000fe40003f06270 */
        /* <DEDUP_REMOVED lines=13> */
.L_x_51:
[----:B------:R-:W-:Y:S01]  /*3a90*/  ISETP.NE.AND P0, PT, R15, RZ, PT ;  /* 0x000000ff0f00720c */ /* 0x000fe20003f05270 */
[----:B------:R-:W-:Y:S04]  /*3aa0*/  STS [R2], R10 ;  /* 0x0000000a02007388 */ /* 0x000fe80000000800 */
        /* <DEDUP_REMOVED lines=30> */
[----:B------:R1:W-:Y:S04]  /*3c90*/  LDS R4, [R12+0x608] ;  /* 0x000608000c047984 */ /* 0x0003e80000000800 */
[----:B------:R2:W-:Y:S01]  /*3ca0*/  @!P0 STS [R0+0x3c00], R13 ;  /* 0x003c000d00008388 */ /* 0x0005e20000000800 */
[----:B------:R-:W-:Y:S06]  /*3cb0*/  BAR.SYNC.DEFER_BLOCKING 0x0 ;  /* 0x0000000000007b1d */ /* 0x000fec0000010000 */
[----:B------:R-:W3:Y:S01]  /*3cc0*/  S2R R18, SR_TID.X ;  /* 0x0000000000127919 */ /* 0x000ee20000002100 */
[----:B------:R-:W4:Y:S01]  /*3cd0*/  LDS R16, [R0+0x3c00] ;  /* 0x003c000000107984 */ /* 0x000f220000000800 */
[----:B---3--:R-:W-:-:S05]  /*3ce0*/  LOP3.LUT R20, R18, 0x3e0, RZ, 0xc0, !PT ;  /* 0x000003e012147812 */ /* 0x008fca00078ec0ff */
[----:B------:R-:W-:Y:S01]  /*3cf0*/  IMAD R24, R20, 0x5, RZ ;  /* 0x0000000514187824 */ /* 0x000fe200078e02ff */
[----:B------:R-:W-:-:S04]  /*3d00*/  IADD3 R20, P0, PT, R22, R14, RZ ;  /* 0x0000000e16147210 */ /* 0x000fc80007f1e0ff */
[----:B------:R-:W-:Y:S01]  /*3d10*/  LOP3.LUT R18, R24, 0x1f, R18, 0xf8, !PT ;  /* 0x0000001f18127812 */ /* 0x000fe200078ef812 */
[----:B------:R-:W-:Y:S02]  /*3d20*/  IMAD.X R22, RZ, RZ, R23, P0 ;  /* 0x000000ffff167224 */ /* 0x000fe400000e0617 */
[----:B0-----:R-:W-:Y:S01]  /*3d30*/  IMAD.WIDE.U32 R2, R20, 0xc, R2 ;  /* 0x0000000c14027825 */ /* 0x001fe200078e0002 */
[----:B-1----:R-:W-:-:S03]  /*3d40*/  IADD3 R12, PT, PT, R18, 0x20, RZ ;  /* 0x00000020120c7810 */ /* 0x002fc60007ffe0ff */
[----:B------:R-:W-:Y:S02]  /*3d50*/  VIADD R23, R18, 0x40 ;  /* 0x0000004012177836 */ /* 0x000fe40000000000 */
[----:B--2---:R-:W-:-:S03]  /*3d60*/  IMAD R13, R22, 0xc, RZ ;  /* 0x0000000c160d7824 */ /* 0x004fc600078e02ff */
[-C--:B----4-:R-:W-:Y:S01]  /*3d70*/  ISETP.GE.AND P2, PT, R23, R16.reuse, PT ;  /* 0x000000101700720c */ /* 0x090fe20003f46270 */
[C---:B------:R-:W-:Y:S01]  /*3d80*/  VIADD R23, R18.reuse, 0x60 ;  /* 0x0000006012177836 */ /* 0x040fe20000000000 */
[----:B------:R-:W-:Y:S01]  /*3d90*/  IADD3 R3, PT, PT, R13, R3, RZ ;  /* 0x000000030d037210 */ /* 0x000fe20007ffe0ff */
[----:B------:R-:W-:Y:S01]  /*3da0*/  VIADD R13, R18, 0x80 ;  /* 0x00000080120d7836 */ /* 0x000fe20000000000 */
[-C--:B------:R-:W-:Y:S02]  /*3db0*/  ISETP.GE.AND P0, PT, R14, R16.reuse, PT ;  /* 0x000000100e00720c */ /* 0x080fe40003f06270 */
[-C--:B------:R-:W-:Y:S02]  /*3dc0*/  ISETP.GE.AND P1, PT, R12, R16.reuse, PT ;  /* 0x000000100c00720c */ /* 0x080fe40003f26270 */
[-C--:B------:R-:W-:Y:S02]  /*3dd0*/  ISETP.GE.AND P3, PT, R23, R16.reuse, PT ;  /* 0x000000101700720c */ /* 0x080fe40003f66270 */
        /* <DEDUP_REMOVED lines=18> */
.L_x_52:
        /* <DEDUP_REMOVED lines=16> */
.L_x_268:


//--------------------- .text._ZN3cub18CUB_300001_SM_10006detail10merge_sort26DeviceMergeSortMergeKernelINS2_10policy_hubIN6thrust24THRUST_300001_SM_1000_NS6detail15normal_iteratorINS6_10device_ptrI5MovieEEEEE9Policy600ESC_PNS0_8NullTypeESC_SG_j14CompareEndTimeSA_SF_EEvbT2_T3_T4_PT6_PT7_T5_PSK_SK_NS1_7vsmem_tE --------------------------
	.section	.text._ZN3cub18CUB_300001_SM_10006detail10merge_sort26DeviceMergeSortMergeKernelINS2_10policy_hubIN6thrust24THRUST_300001_SM_1000_NS6detail15normal_iteratorINS6_10device_ptrI5MovieEEEEE9Policy600ESC_PNS0_8NullTypeESC_SG_j14CompareEndTimeSA_SF_EEvbT2_T3_T4_PT6_PT7_T5_PSK_SK_NS1_7vsmem_tE,"ax",@progbits
	.align	128
        .global         _ZN3cub18CUB_300001_SM_10006detail10merge_sort26DeviceMergeSortMergeKernelINS2_10policy_hubIN6thrust24THRUST_300001_SM_1000_NS6detail15normal_iteratorINS6_10device_ptrI5MovieEEEEE9Policy600ESC_PNS0_8NullTypeESC_SG_j14CompareEndTimeSA_SF_EEvbT2_T3_T4_PT6_PT7_T5_PSK_SK_NS1_7vsmem_tE
        .type           _ZN3cub18CUB_300001_SM_10006detail10merge_sort26DeviceMergeSortMergeKernelINS2_10policy_hubIN6thrust24THRUST_300001_SM_1000_NS6detail15normal_iteratorINS6_10device_ptrI5MovieEEEEE9Policy600ESC_PNS0_8NullTypeESC_SG_j14CompareEndTimeSA_SF_EEvbT2_T3_T4_PT6_PT7_T5_PSK_SK_NS1_7vsmem_tE,@function
        .size           _ZN3cub18CUB_300001_SM_10006detail10merge_sort26DeviceMergeSortMergeKernelINS2_10policy_hubIN6thrust24THRUST_300001_SM_1000_NS6detail15normal_iteratorINS6_10device_ptrI5MovieEEEEE9Policy600ESC_PNS0_8NullTypeESC_SG_j14CompareEndTimeSA_SF_EEvbT2_T3_T4_PT6_PT7_T5_PSK_SK_NS1_7vsmem_tE,(.L_x_269 - _ZN3cub18CUB_300001_SM_10006detail10merge_sort26DeviceMergeSortMergeKernelINS2_10policy_hubIN6thrust24THRUST_300001_SM_1000_NS6detail15normal_iteratorINS6_10device_ptrI5MovieEEEEE9Policy600ESC_PNS0_8NullTypeESC_SG_j14CompareEndTimeSA_SF_EEvbT2_T3_T4_PT6_PT7_T5_PSK_SK_NS1_7vsmem_tE)
        .other          _ZN3cub18CUB_300001_SM_10006detail10merge_sort26DeviceMergeSortMergeKernelINS2_10policy_hubIN6thrust24THRUST_300001_SM_1000_NS6detail15normal_iteratorINS6_10device_ptrI5MovieEEEEE9Policy600ESC_PNS0_8NullTypeESC_SG_j14CompareEndTimeSA_SF_EEvbT2_T3_T4_PT6_PT7_T5_PSK_SK_NS1_7vsmem_tE,@"STO_CUDA_ENTRY STV_DEFAULT"
_ZN3cub18CUB_300001_SM_10006detail10merge_sort26DeviceMergeSortMergeKernelINS2_10policy_hubIN6thrust24THRUST_300001_SM_1000_NS6detail15normal_iteratorINS6_10device_ptrI5MovieEEEEE9Policy600ESC_PNS0_8NullTypeESC_SG_j14CompareEndTimeSA_SF_EEvbT2_T3_T4_PT6_PT7_T5_PSK_SK_NS1_7vsmem_tE:
.text._ZN3cub18CUB_300001_SM_10006detail10merge_sort26DeviceMergeSortMergeKernelINS2_10policy_hubIN6thrust24THRUST_300001_SM_1000_NS6detail15normal_iteratorINS6_10device_ptrI5MovieEEEEE9Policy600ESC_PNS0_8NullTypeESC_SG_j14CompareEndTimeSA_SF_EEvbT2_T3_T4_PT6_PT7_T5_PSK_SK_NS1_7vsmem_tE:
[----:B------:R-:W-:Y:S01]  /*0000*/  LDC R1, c[0x0][0x37c] ;  /* 0x0000df00ff017b82 */ /* 0x000fe20000000800 */
[----:B------:R-:W0:Y:S01]  /*0010*/  S2R R3, SR_CTAID.X ;  /* 0x0000000000037919 */ /* 0x000e220000002500 */
[----:B------:R-:W1:Y:S01]  /*0020*/  LDCU UR4, c[0x0][0x370] ;  /* 0x00006e00ff0477ac */ /* 0x000e620008000800 */
[----:B------:R-:W2:Y:S01]  /*0030*/  S2R R2, SR_TID.X ;  /* 0x0000000000027919 */ /* 0x000ea20000002100 */
[----:B------:R-:W3:Y:S01]  /*0040*/  LDCU.64 UR6, c[0x0][0x358] ;  /* 0x00006b00ff0677ac */ /* 0x000ee20008000a00 */
[----:B-1----:R-:W-:-:S06]  /*0050*/  UIADD3 UR4, UPT, UPT, UR4, -0x1, URZ ;  /* 0xffffffff04047890 */ /* 0x002fcc000fffe0ff */
[C---:B0-----:R-:W-:Y:S01]  /*0060*/  ISETP.GE.U32.AND P0, PT, R3.reuse, UR4, PT ;  /* 0x0000000403007c0c */ /* 0x041fe2000bf06070 */
[----:B------:R-:W-:-:S12]  /*0070*/  IMAD R0, R3, 0x500, RZ ;  /* 0x0000050003007824 */ /* 0x000fd800078e02ff */
[----:B--23--:R-:W-:Y:S05]  /*0080*/  @P0 BRA `(.L_x_53) ;  /* 0x0000001800780947 */ /* 0x00cfea0003800000 */
[----:B------:R-:W0:Y:S01]  /*0090*/  LDC.64 R4, c[0x0][0x3b8] ;  /* 0x0000ee00ff047b82 */ /* 0x000e220000000a00 */
[----:B------:R-:W1:Y:S07]  /*00a0*/  LDCU.U8 UR4, c[0x0][0x380] ;  /* 0x00007000ff0477ac */ /* 0x000e6e0008000000 */
[----:B------:R-:W2:Y:S08]  /*00b0*/  LDC R10, c[0x0][0x3c0] ;  /* 0x0000f000ff0a7b82 */ /* 0x000eb00000000800 */
[----:B------:R-:W3:Y:S01]  /*00c0*/  LDC R14, c[0x0][0x398] ;  /* 0x0000e600ff0e7b82 */ /* 0x000ee20000000800 */
[----:B0-----:R-:W-:-:S05]  /*00d0*/  IMAD.WIDE.U32 R4, R3, 0x4, R4 ;  /* 0x0000000403047825 */ /* 0x001fca00078e0004 */
[----:B------:R-:W4:Y:S04]  /*00e0*/  LDG.E R8, desc[UR6][R4.64+0x4] ;  /* 0x0000040604087981 */ /* 0x000f28000c1e1900 */
[----:B------:R3:W5:Y:S01]  /*00f0*/  LDG.E R6, desc[UR6][R4.64] ;  /* 0x0000000604067981 */ /* 0x000762000c1e1900 */
[----:B--2---:R-:W-:Y:S01]  /*0100*/  IMAD.MOV R12, RZ, RZ, -R10 ;  /* 0x000000ffff0c7224 */ /* 0x004fe200078e0a0a */
[----:B-1----:R-:W-:Y:S01]  /*0110*/  UPRMT UR4, UR4, 0x8880, URZ ;  /* 0x0000888004047896 */ /* 0x002fe200080000ff */
[----:B------:R-:W-:-:S03]  /*0120*/  ACQBULK ;  /* 0x000000000000782e */ /* 0x000fc60000000000 */
[CC--:B------:R-:W-:Y:S01]  /*0130*/  LOP3.LUT R7, R3.reuse, R12.reuse, RZ, 0xc0, !PT ;  /* 0x0000000c03077212 */ /* 0x0c0fe200078ec0ff */
[----:B------:R-:W-:Y:S01]  /*0140*/  UISETP.NE.AND UP0, UPT, UR4, URZ, UPT ;  /* 0x000000ff0400728c */ /* 0x000fe2000bf05270 */
[----:B------:R-:W-:-:S03]  /*0150*/  LOP3.LUT R9, R3, R12, RZ, 0xfc, !PT ;  /* 0x0000000c03097212 */ /* 0x000fc600078efcff */
[----:B------:R-:W-:Y:S01]  /*0160*/  IMAD.IADD R3, R3, 0x1, -R7 ;  /* 0x0000000103037824 */ /* 0x000fe200078e0a07 */
[----:B------:R-:W-:Y:S01]  /*0170*/  ISETP.NE.AND P0, PT, R9, -0x1, PT ;  /* 0xffffffff0900780c */ /* 0x000fe20003f05270 */
[----:B------:R-:W-:Y:S02]  /*0180*/  IMAD R7, R7, 0x500, RZ ;  /* 0x0000050007077824 */ /* 0x000fe400078e02ff */
[----:B------:R-:W-:Y:S01]  /*0190*/  IMAD R9, R3, 0x500, RZ ;  /* 0x0000050003097824 */ /* 0x000fe200078e02ff */
[----:B------:R-:W-:Y:S01]  /*01a0*/  SHF.R.U32.HI R3, RZ, 0x1, R10 ;  /* 0x00000001ff037819 */ /* 0x000fe2000001160a */
[----:B---3--:R-:W-:-:S03]  /*01b0*/  IMAD.IADD R5, R14, 0x1, -R7 ;  /* 0x000000010e057824 */ /* 0x008fc600078e0a07 */
[----:B------:R-:W-:Y:S01]  /*01c0*/  VIMNMX.U32 R4, PT, PT, R9, -0x501, !PT ;  /* 0xfffffaff09047848 */ /* 0x000fe20007fe0000 */
[----:B------:R-:W-:-:S03]  /*01d0*/  IMAD R10, R3, 0x500, RZ ;  /* 0x00000500030a7824 */ /* 0x000fc600078e02ff */
[----:B------:R-:W-:Y:S02]  /*01e0*/  LOP3.LUT R4, RZ, R4, RZ, 0x33, !PT ;  /* 0x00000004ff047212 */ /* 0x000fe400078e33ff */
[----:B------:R-:W-:-:S05]  /*01f0*/  VIMNMX.U32 R11, PT, PT, R10, R5, !PT ;  /* 0x000000050a0b7248 */ /* 0x000fca0007fe0000 */
[----:B------:R-:W-:Y:S02]  /*0200*/  IMAD.IADD R11, R11, 0x1, -R10 ;  /* 0x000000010b0b7824 */ /* 0x000fe400078e0a0a */
[--C-:B----4-:R-:W-:Y:S02]  /*0210*/  IMAD.IADD R3, R8, 0x1, -R7.reuse ;  /* 0x0000000108037824 */ /* 0x110fe400078e0a07 */
[----:B-----5:R-:W-:-:S03]  /*0220*/  IMAD.IADD R6, R6, 0x1, -R7 ;  /* 0x0000000106067824 */ /* 0x020fc600078e0a07 */
[----:B------:R-:W-:Y:S02]  /*0230*/  IADD3 R13, PT, PT, -R3, R9, R4 ;  /* 0x00000009030d7210 */ /* 0x000fe40007ffe104 */
[C---:B------:R-:W-:Y:S02]  /*0240*/  @!P0 VIMNMX.U32 R3, PT, PT, R10.reuse, R5, PT ;  /* 0x000000050a038248 */ /* 0x040fe40003fe0000 */
[----:B------:R-:W-:Y:S02]  /*0250*/  SEL R4, R10, R13, !P0 ;  /* 0x0000000d0a047207 */ /* 0x000fe40004000000 */
[----:B------:R-:W-:Y:S01]  /*0260*/  VIADDMNMX.U32 R8, R9, -R6, R11, PT ;  /* 0x8000000609087246 */ /* 0x000fe2000380000b */
[----:B------:R-:W-:Y:S01]  /*0270*/  IMAD.IADD R3, R3, 0x1, -R6 ;  /* 0x0000000103037824 */ /* 0x000fe200078e0a06 */
[----:B------:R-:W-:Y:S01]  /*0280*/  VIMNMX.U32 R9, PT, PT, R11, R4, PT ;  /* 0x000000040b097248 */ /* 0x000fe20003fe0000 */
[----:B------:R-:W-:Y:S06]  /*0290*/  BRA.U !UP0, `(.L_x_54) ;  /* 0x0000000108e07547 */ /* 0x000fec000b800000 */
[----:B------:R-:W0:Y:S01]  /*02a0*/  LDC.64 R4, c[0x0][0x388] ;  /* 0x0000e200ff047b82 */ /* 0x000e220000000a00 */
[----:B------:R-:W-:Y:S01]  /*02b0*/  IADD3 R11, P0, P2, R8, R7, R10 ;  /* 0x00000007080b7210 */ /* 0x000fe20007a1e00a */
[C---:B------:R-:W-:Y:S02]  /*02c0*/  IMAD.IADD R10, R2.reuse, 0x1, -R3 ;  /* 0x00000001020a7824 */ /* 0x040fe400078e0a03 */
[----:B------:R-:W-:Y:S01]  /*02d0*/  VIADD R12, R2, 0x100 ;  /* 0x00000100020c7836 */ /* 0x000fe20000000000 */
[----:B------:R-:W-:Y:S02]  /*02e0*/  IADD3.X R13, PT, PT, RZ, RZ, RZ, P0, P2 ;  /* 0x000000ffff0d7210 */ /* 0x000fe400007e44ff */
[----:B------:R-:W-:Y:S02]  /*02f0*/  IADD3 R11, P1, PT, R10, R11, RZ ;  /* 0x0000000b0a0b7210 */ /* 0x000fe40007f3e0ff */
[----:B------:R-:W-:Y:S02]  /*0300*/  IADD3 R7, P2, P3, R2, R6, R7 ;  /* 0x0000000602077210 */ /* 0x000fe40007b5e007 */
[----:B------:R-:W-:-:S02]  /*0310*/  ISETP.GE.AND P0, PT, R12, R3, PT ;  /* 0x000000030c00720c */ /* 0x000fc40003f06270 */
[----:B------:R-:W-:Y:S02]  /*0320*/  LEA.HI.X.SX32 R12, R10, R13, 0x1, P1 ;  /* 0x0000000d0a0c7211 */ /* 0x000fe400008f0eff */
[----:B------:R-:W-:Y:S02]  /*0330*/  IADD3.X R13, PT, PT, RZ, RZ, RZ, P2, P3 ;  /* 0x000000ffff0d7210 */ /* 0x000fe400017e64ff */
[----:B------:R-:W-:Y:S01]  /*0340*/  ISETP.GE.AND P1, PT, R2, R3, PT ;  /* 0x000000030200720c */ /* 0x000fe20003f26270 */
[----:B------:R-:W-:Y:S01]  /*0350*/  IMAD R15, R12, 0xc, RZ ;  /* 0x0000000c0c0f7824 */ /* 0x000fe200078e02ff */
[----:B------:R-:W-:Y:S01]  /*0360*/  LOP3.LUT R12, R2, 0x400, RZ, 0xfc, !PT ;  /* 0x00000400020c7812 */ /* 0x000fe200078efcff */
[----:B------:R-:W-:-:S03]  /*0370*/  IMAD R13, R13, 0xc, RZ ;  /* 0x0000000c0d0d7824 */ /* 0x000fc600078e02ff */
[----:B------:R-:W-:Y:S01]  /*0380*/  ISETP.GE.AND P4, PT, R12, R3, PT ;  /* 0x000000030c00720c */ /* 0x000fe20003f86270 */
[----:B0-----:R-:W-:-:S04]  /*0390*/  IMAD.WIDE.U32 R6, R7, 0xc, R4 ;  /* 0x0000000c07067825 */ /* 0x001fc800078e0004 */
[----:B------:R-:W-:-:S04]  /*03a0*/  IMAD.WIDE.U32 R10, R11, 0xc, R4 ;  /* 0x0000000c0b0a7825 */ /* 0x000fc800078e0004 */
[----:B------:R-:W-:Y:S02]  /*03b0*/  VIADD R4, R2, 0x200 ;  /* 0x0000020002047836 */ /* 0x000fe40000000000 */
[----:B------:R-:W-:Y:S02]  /*03c0*/  IMAD.IADD R5, R7, 0x1, R13 ;  /* 0x0000000107057824 */ /* 0x000fe400078e020d */
[----:B------:R-:W-:Y:S01]  /*03d0*/  IMAD.IADD R7, R11, 0x1, R15 ;  /* 0x000000010b077824 */ /* 0x000fe200078e020f */
[----:B------:R-:W-:Y:S01]  /*03e0*/  ISETP.GE.AND P2, PT, R4, R3, PT ;  /* 0x000000030400720c */ /* 0x000fe20003f46270 */
[----:B------:R-:W-:-:S05]  /*03f0*/  VIADD R4, R2, 0x300 ;  /* 0x0000030002047836 */ /* 0x000fca0000000000 */
[----:B------:R-:W-:Y:S01]  /*0400*/  ISETP.GE.AND P3, PT, R4, R3, PT ;  /* 0x000000030400720c */ /* 0x000fe20003f66270 */
[----:B------:R-:W-:Y:S02]  /*0410*/  IMAD.MOV.U32 R4, RZ, RZ, R6 ;  /* 0x000000ffff047224 */ /* 0x000fe400078e0006 */
[----:B------:R-:W-:-:S03]  /*0420*/  IMAD.MOV.U32 R6, RZ, RZ, R10 ;  /* 0x000000ffff067224 */ /* 0x000fc600078e000a */
        /* <DEDUP_REMOVED lines=31> */
.L_x_54:
[----:B------:R-:W0:Y:S01]  /*0620*/  LDC.64 R4, c[0x0][0x3a0] ;  /* 0x0000e800ff047b82 */ /* 0x000e220000000a00 */
[----:B------:R-:W-:Y:S01]  /*0630*/  IMAD.IADD R11, R2, 0x1, -R3 ;  /* 0x00000001020b7824 */ /* 0x000fe200078e0a03 */
[----:B------:R-:W-:Y:S01]  /*0640*/  IADD3 R10, P1, P2, R8, R7, R10 ;  /* 0x00000007080a7210 */ /* 0x000fe20007a3e00a */
[----:B------:R-:W-:-:S03]  /*0650*/  VIADD R12, R2, 0x100 ;  /* 0x00000100020c7836 */ /* 0x000fc60000000000 */
[C---:B------:R-:W-:Y:S02]  /*0660*/  IADD3 R13, P0, PT, R11.reuse, R10, RZ ;  /* 0x0000000a0b0d7210 */ /* 0x040fe40007f1e0ff */
[----:B------:R-:W-:Y:S02]  /*0670*/  IADD3.X R10, PT, PT, RZ, RZ, RZ, P1, P2 ;  /* 0x000000ffff0a7210 */ /* 0x000fe40000fe44ff */
[----:B------:R-:W-:Y:S02]  /*0680*/  IADD3 R7, P2, P3, R2, R6, R7 ;  /* 0x0000000602077210 */ /* 0x000fe40007b5e007 */
[----:B------:R-:W-:Y:S02]  /*0690*/  LEA.HI.X.SX32 R14, R11, R10, 0x1, P0 ;  /* 0x0000000a0b0e7211 */ /* 0x000fe400000f0eff */
[----:B------:R-:W-:Y:S02]  /*06a0*/  ISETP.GE.AND P1, PT, R12, R3, PT ;  /* 0x000000030c00720c */ /* 0x000fe40003f26270 */
[----:B------:R-:W-:-:S02]  /*06b0*/  IADD3.X R12, PT, PT, RZ, RZ, RZ, P2, P3 ;  /* 0x000000ffff0c7210 */ /* 0x000fc400017e64ff */
[----:B------:R-:W-:Y:S01]  /*06c0*/  ISETP.GE.AND P0, PT, R2, R3, PT ;  /* 0x000000030200720c */ /* 0x000fe20003f06270 */
[----:B0-----:R-:W-:-:S04]  /*06d0*/  IMAD.WIDE.U32 R6, R7, 0xc, R4 ;  /* 0x0000000c07067825 */ /* 0x001fc800078e0004 */
[----:B------:R-:W-:-:S04]  /*06e0*/  IMAD.WIDE.U32 R10, R13, 0xc, R4 ;  /* 0x0000000c0d0a7825 */ /* 0x000fc800078e0004 */
[----:B------:R-:W-:Y:S02]  /*06f0*/  VIADD R4, R2, 0x200 ;  /* 0x0000020002047836 */ /* 0x000fe40000000000 */
[----:B------:R-:W-:Y:S01]  /*0700*/  IMAD R5, R12, 0xc, RZ ;  /* 0x0000000c0c057824 */ /* 0x000fe200078e02ff */
[----:B------:R-:W-:Y:S01]  /*0710*/  LOP3.LUT R12, R2, 0x400, RZ, 0xfc, !PT ;  /* 0x00000400020c7812 */ /* 0x000fe200078efcff */
[----:B------:R-:W-:Y:S01]  /*0720*/  IMAD R13, R14, 0xc, RZ ;  /* 0x0000000c0e0d7824 */ /* 0x000fe200078e02ff */
[-C--:B------:R-:W-:Y:S01]  /*0730*/  ISETP.GE.AND P2, PT, R4, R3.reuse, PT ;  /* 0x000000030400720c */ /* 0x080fe20003f46270 */
[----:B------:R-:W-:Y:S01]  /*0740*/  VIADD R4, R2, 0x300 ;  /* 0x0000030002047836 */ /* 0x000fe20000000000 */
[-C--:B------:R-:W-:Y:S01]  /*0750*/  ISETP.GE.AND P4, PT, R12, R3.reuse, PT ;  /* 0x000000030c00720c */ /* 0x080fe20003f86270 */
[----:B------:R-:W-:Y:S02]  /*0760*/  IMAD.IADD R5, R5, 0x1, R7 ;  /* 0x0000000105057824 */ /* 0x000fe400078e0207 */
[----:B------:R-:W-:Y:S01]  /*0770*/  IMAD.IADD R7, R13, 0x1, R11 ;  /* 0x000000010d077824 */ /* 0x000fe200078e020b */
[----:B------:R-:W-:Y:S01]  /*0780*/  ISETP.GE.AND P3, PT, R4, R3, PT ;  /* 0x000000030400720c */ /* 0x000fe20003f66270 */
[----:B------:R-:W-:-:S02]  /*0790*/  IMAD.MOV.U32 R4, RZ, RZ, R6 ;  /* 0x000000ffff047224 */ /* 0x000fc400078e0006 */
        /* <DEDUP_REMOVED lines=31> */
.L_x_55:
[----:B01----:R-:W0:Y:S01]  /*0990*/  S2R R4, SR_CgaCtaId ;  /* 0x0000000000047919 */ /* 0x003e220000008800 */
[----:B------:R-:W-:Y:S01]  /*09a0*/  MOV R5, 0x400 ;  /* 0x0000040000057802 */ /* 0x000fe20000000f00 */
[----:B------:R-:W-:-:S03]  /*09b0*/  IMAD.IADD R8, R9, 0x1, -R8 ;  /* 0x0000000109087824 */ /* 0x000fc600078e0a08 */
        /* <DEDUP_REMOVED lines=15> */
[----:B------:R1:W-:Y:S04]  /*0ab0*/  STS [R7+0x3004], R13 ;  /* 0x0030040d07007388 */ /* 0x0003e80000000800 */
[----:B------:R1:W-:Y:S01]  /*0ac0*/  STS [R7+0x3008], R11 ;  /* 0x0030080b07007388 */ /* 0x0003e20000000800 */
[----:B------:R-:W-:Y:S01]  /*0ad0*/  BAR.SYNC.DEFER_BLOCKING 0x0 ;  /* 0x0000000000007b1d */ /* 0x000fe20000010000 */
[----:B------:R-:W-:-:S07]  /*0ae0*/  IMAD R4, R2, 0x5, RZ ;  /* 0x0000000502047824 */ /* 0x000fce00078e02ff */
[----:B------:R-:W-:Y:S01]  /*0af0*/  PREEXIT ;  /* 0x000000000000782d */ /* 0x000fe20000000000 */
[----:B0-----:R-:W-:Y:S01]  /*0b00*/  IMAD.IADD R15, R3, 0x1, R8 ;  /* 0x00000001030f7824 */ /* 0x001fe200078e0208 */
[----:B------:R-:W-:Y:S04]  /*0b10*/  BSSY.RECONVERGENT B0, `(.L_x_56) ;  /* 0x0000017000007945 */ /* 0x000fe80003800200 */
[----:B------:R-:W-:-:S04]  /*0b20*/  VIMNMX R4, PT, PT, R15, R4, PT ;  /* 0x000000040f047248 */ /* 0x000fc80003fe0100 */
[C---:B------:R-:W-:Y:S01]  /*0b30*/  ISETP.GE.AND P0, PT, R4.reuse, R8, PT ;  /* 0x000000080400720c */ /* 0x040fe20003f06270 */
[----:B------:R-:W-:Y:S01]  /*0b40*/  IMAD.IADD R8, R4, 0x1, -R8 ;  /* 0x0000000104087824 */ /* 0x000fe200078e0a08 */
[----:B------:R-:W-:-:S04]  /*0b50*/  VIMNMX R6, PT, PT, R3, R4, PT ;  /* 0x0000000403067248 */ /* 0x000fc80003fe0100 */
[----:B------:R-:W-:-:S04]  /*0b60*/  SEL R8, R8, RZ, P0 ;  /* 0x000000ff08087207 */ /* 0x000fc80000000000 */
[----:B------:R-:W-:-:S13]  /*0b70*/  ISETP.GE.AND P0, PT, R8, R6, PT ;  /* 0x000000060800720c */ /* 0x000fda0003f06270 */
[----:B-1----:R-:W-:Y:S05]  /*0b80*/  @P0 BRA `(.L_x_57) ;  /* 0x00000000003c0947 */ /* 0x002fea0003800000 */
[----:B------:R-:W-:-:S07]  /*0b90*/  IMAD.IADD R7, R3, 0x1, R4 ;  /* 0x0000000103077824 */ /* 0x000fce00078e0204 */
.L_x_58:
        /* <DEDUP_REMOVED lines=14> */
.L_x_57:
[----:B------:R-:W-:Y:S05]  /*0c80*/  BSYNC.RECONVERGENT B0 ;  /* 0x0000000000007941 */ /* 0x000fea0003800200 */
.L_x_56:
        /* <DEDUP_REMOVED lines=29> */
[----:B------:R-:W-:Y:S04]  /*0e60*/  @!P1 LDS R19, [R25+0xc] ;  /* 0x00000c0019139984 */ /* 0x000fe80000000800 */
[----:B------:R-:W2:Y:S01]  /*0e70*/  @!P1 LDS R17, [R25+0x14] ;  /* 0x0000140019119984 */ /* 0x000ea20000000800 */
        /* <DEDUP_REMOVED lines=14> */
[----:B------:R-:W-:Y:S04]  /*0f60*/  @!P0 LDS R17, [R4+0x8] ;  /* 0x0000080004118984 */ /* 0x000fe80000000800 */
[----:B------:R-:W2:Y:S01]  /*0f70*/  @P0 LDS R16, [R23+0x8] ;  /* 0x0000080017100984 */ /* 0x000ea20000000800 */
[----:B-1----:R-:W-:-:S04]  /*0f80*/  @!P2 ISETP.GE.AND P3, PT, R21, R20, PT ;  /* 0x000000141500a20c */ /* 0x002fc80003f66270 */
[----:B------:R-:W-:-:S04]  /*0f90*/  @!P2 ISETP.GE.OR P1, PT, R10, R3, !P3 ;  /* 0x000000030a00a20c */ /* 0x000fc80005f26670 */
[----:B--2---:R-:W-:-:S09]  /*0fa0*/  SEL R6, R16, R17, P1 ;  /* 0x0000001110067207 */ /* 0x004fd20000800000 */
[----:B------:R-:W-:Y:S01]  /*0fb0*/  @!P1 IMAD.MOV R24, RZ, RZ, R8 ;  /* 0x000000ffff189224 */ /* 0x000fe200078e0208 */
[----:B------:R-:W-:Y:S01]  /*0fc0*/  SEL R8, R21, R20, P1 ;  /* 0x0000001415087207 */ /* 0x000fe20000800000 */
[----:B------:R-:W-:Y:S01]  /*0fd0*/  @P1 IMAD.MOV R22, RZ, RZ, R10 ;  /* 0x000000ffff161224 */ /* 0x000fe200078e020a */
[----:B------:R-:W-:Y:S01]  /*0fe0*/  SEL R10, R18, R19, P0 ;  /* 0x00000013120a7207 */ /* 0x000fe20000000000 */
[--C-:B------:R-:W-:Y:S01]  /*0ff0*/  @P1 IMAD R27, R24, 0xc, R5.reuse ;  /* 0x0000000c181b1824 */ /* 0x100fe200078e0205 */
[----:B------:R1:W-:Y:S01]  /*1000*/  @!P0 LDS R19, [R4] ;  /* 0x0000000004138984 */ /* 0x0003e20000000800 */
[----:B------:R-:W-:Y:S01]  /*1010*/  @!P1 IMAD R25, R22, 0xc, R5 ;  /* 0x0000000c16199824 */ /* 0x000fe200078e0205 */
[----:B------:R-:W-:Y:S01]  /*1020*/  ISETP.GE.AND P2, PT, R24, R15, PT ;  /* 0x0000000f1800720c */ /* 0x000fe20003f46270 */
[----:B------:R-:W-:Y:S01]  /*1030*/  VIADD R26, R22, 0x1 ;  /* 0x00000001161a7836 */ /* 0x000fe20000000000 */
[----:B------:R-:W2:Y:S01]  /*1040*/  @P0 LDS R18, [R23] ;  /* 0x0000000017120984 */ /* 0x000ea20000000800 */
[----:B------:R-:W-:-:S03]  /*1050*/  PLOP3.LUT P0, PT, PT, PT, PT, 0x8, 0x80 ;  /* 0x000000000080781c */ /* 0x000fc60003f0e170 */
[----:B------:R-:W-:Y:S01]  /*1060*/  @!P1 LDS R20, [R25+0x4] ;  /* 0x0000040019149984 */ /* 0x000fe20000000800 */
[----:B-1----:R-:W-:-:S03]  /*1070*/  MOV R4, 0x400 ;  /* 0x0000040000047802 */ /* 0x002fc60000000f00 */
[----:B------:R-:W1:Y:S01]  /*1080*/  @P1 LDS R21, [R27+0x4] ;  /* 0x000004001b151984 */ /* 0x000e620000000800 */
[----:B0-----:R-:W-:-:S03]  /*1090*/  LEA R4, R29, R4, 0x18 ;  /* 0x000000041d047211 */ /* 0x001fc600078ec0ff */
[----:B------:R-:W-:Y:S04]  /*10a0*/  @!P1 LDS R17, [R25+0x8] ;  /* 0x0000080019119984 */ /* 0x000fe80000000800 */
[----:B------:R-:W0:Y:S01]  /*10b0*/  @P1 LDS R16, [R27+0x8] ;  /* 0x000008001b101984 */ /* 0x000e220000000800 */
[----:B--2---:R-:W-:-:S03]  /*10c0*/  SEL R7, R18, R19, P1 ;  /* 0x0000001312077207 */ /* 0x004fc60000800000 */
[----:B------:R-:W-:Y:S04]  /*10d0*/  @!P1 LDS R19, [R25] ;  /* 0x0000000019139984 */ /* 0x000fe80000000800 */
[----:B------:R-:W2:Y:S01]  /*10e0*/  @P1 LDS R18, [R27] ;  /* 0x000000001b121984 */ /* 0x000ea20000000800 */
[----:B-1----:R-:W-:-:S04]  /*10f0*/  @!P2 ISETP.GE.AND P1, PT, R21, R20, PT ;  /* 0x000000141500a20c */ /* 0x002fc80003f26270 */
[----:B------:R-:W-:-:S13]  /*1100*/  @!P2 ISETP.GE.OR P0, PT, R22, R3, !P1 ;  /* 0x000000031600a20c */ /* 0x000fda0004f06670 */
[----:B------:R-:W-:Y:S02]  /*1110*/  @P0 IMAD.MOV R26, RZ, RZ, R22 ;  /* 0x000000ffff1a0224 */ /* 0x000fe400078e0216 */
[----:B------:R-:W-:Y:S02]  /*1120*/  VIADD R22, R24, 0x1 ;  /* 0x0000000118167836 */ /* 0x000fe40000000000 */
[----:B------:R-:W-:Y:S02]  /*1130*/  @!P0 IMAD.MOV R22, RZ, RZ, R24 ;  /* 0x000000ffff168224 */ /* 0x000fe400078e0218 */
[----:B------:R-:W-:Y:S01]  /*1140*/  @!P0 IMAD R23, R26, 0xc, R5 ;  /* 0x0000000c1a178824 */ /* 0x000fe200078e0205 */
[----:B0-----:R-:W-:Y:S01]  /*1150*/  SEL R5, R16, R17, P0 ;  /* 0x0000001110057207 */ /* 0x001fe20000000000 */
[C---:B------:R-:W-:Y:S01]  /*1160*/  @P0 IMAD R24, R22.reuse, 0xc, R4 ;  /* 0x0000000c16180824 */ /* 0x040fe200078e0204 */
[----:B------:R-:W-:Y:S02]  /*1170*/  ISETP.GE.AND P1, PT, R22, R15, PT ;  /* 0x0000000f1600720c */ /* 0x000fe40003f26270 */
[----:B------:R-:W-:Y:S01]  /*1180*/  SEL R15, R21, R20, P0 ;  /* 0x00000014150f7207 */ /* 0x000fe20000000000 */
[----:B------:R-:W-:Y:S04]  /*1190*/  @!P0 LDS R17, [R23+0x8] ;  /* 0x0000080017118984 */ /* 0x000fe80000000800 */
[----:B------:R-:W-:Y:S04]  /*11a0*/  @!P0 LDS R20, [R23+0x4] ;  /* 0x0000040017148984 */ /* 0x000fe80000000800 */
[----:B------:R-:W0:Y:S01]  /*11b0*/  @P0 LDS R21, [R24+0x4] ;  /* 0x0000040018150984 */ /* 0x000e220000000800 */
[----:B--2---:R-:W-:-:S03]  /*11c0*/  SEL R22, R18, R19, P0 ;  /* 0x0000001312167207 */ /* 0x004fc60000000000 */
[----:B------:R-:W-:Y:S04]  /*11d0*/  @!P0 LDS R19, [R23] ;  /* 0x0000000017138984 */ /* 0x000fe80000000800 */
        /* <DEDUP_REMOVED lines=14> */
[----:B------:R-:W-:Y:S02]  /*12c0*/  IMAD R17, R3, 0xc, R4 ;  /* 0x0000000c03117824 */ /* 0x000fe400078e0204 */
[----:B------:R-:W-:-:S03]  /*12d0*/  IMAD R3, R24, -0x4, R3 ;  /* 0xfffffffc18037824 */ /* 0x000fc600078e0203 */
[----:B------:R0:W-:Y:S01]  /*12e0*/  STS [R17], R12 ;  /* 0x0000000c11007388 */ /* 0x0001e20000000800 */
[----:B------:R-:W-:-:S03]  /*12f0*/  IMAD R4, R3, 0xc, R4 ;  /* 0x0000000c03047824 */ /* 0x000fc600078e0204 */
[----:B------:R-:W-:Y:S04]  /*1300*/  STS [R17+0x4], R14 ;  /* 0x0000040e11007388 */ /* 0x000fe80000000800 */
[----:B------:R-:W-:Y:S01]  /*1310*/  STS [R17+0x8], R11 ;  /* 0x0000080b11007388 */ /* 0x000fe20000000800 */
[----:B0-----:R-:W-:-:S03]  /*1320*/  LOP3.LUT R12, R2, 0x3e0, RZ, 0xc0, !PT ;  /* 0x000003e0020c7812 */ /* 0x001fc600078ec0ff */
[----:B------:R0:W-:Y:S04]  /*1330*/  STS [R17+0xc], R10 ;  /* 0x00000c0a11007388 */ /* 0x0001e80000000800 */
[----:B------:R-:W-:Y:S04]  /*1340*/  STS [R17+0x10], R13 ;  /* 0x0000100d11007388 */ /* 0x000fe80000000800 */
[----:B------:R-:W-:Y:S01]  /*1350*/  STS [R17+0x14], R9 ;  /* 0x0000140911007388 */ /* 0x000fe20000000800 */
[----:B0-----:R-:W-:-:S03]  /*1360*/  LOP3.LUT R10, R2, 0x1f, RZ, 0xc0, !PT ;  /* 0x0000001f020a7812 */ /* 0x001fc600078ec0ff */
[----:B------:R-:W-:Y:S01]  /*1370*/  STS [R17+0x18], R7 ;  /* 0x0000180711007388 */ /* 0x000fe20000000800 */
[----:B------:R-:W0:Y:S01]  /*1380*/  LDC.64 R2, c[0x0][0x3a0] ;  /* 0x0000e800ff027b82 */ /* 0x000e220000000a00 */
[----:B------:R-:W-:Y:S02]  /*1390*/  IMAD R10, R12, 0x5, R10 ;  /* 0x000000050c0a7824 */ /* 0x000fe400078e020a */
[----:B------:R-:W-:Y:S04]  /*13a0*/  STS [R17+0x1c], R8 ;  /* 0x00001c0811007388 */ /* 0x000fe80000000800 */
[----:B------:R-:W-:Y:S01]  /*13b0*/  STS [R17+0x20], R6 ;  /* 0x0000200611007388 */ /* 0x000fe20000000800 */
[----:B------:R-:W-:-:S03]  /*13c0*/  IADD3 R10, P0, PT, R0, R10, RZ ;  /* 0x0000000a000a7210 */ /* 0x000fc60007f1e0ff */
[----:B------:R-:W-:Y:S02]  /*13d0*/  STS [R17+0x24], R22 ;  /* 0x0000241611007388 */ /* 0x000fe40000000800 */
[----:B------:R-:W-:Y:S02]  /*13e0*/  IMAD.X R0, RZ, RZ, RZ, P0 ;  /* 0x000000ffff007224 */ /* 0x000fe400000e06ff */
[----:B------:R-:W-:Y:S02]  /*13f0*/  STS [R17+0x28], R15 ;  /* 0x0000280f11007388 */ /* 0x000fe40000000800 */
[----:B------:R-:W-:Y:S02]  /*1400*/  IMAD R0, R0, 0xc, RZ ;  /* 0x0000000c00007824 */ /* 0x000fe400078e02ff */
[----:B------:R-:W-:Y:S04]  /*1410*/  STS [R17+0x2c], R5 ;  /* 0x00002c0511007388 */ /* 0x000fe80000000800 */
[----:B------:R-:W-:Y:S01]  /*1420*/  STS [R17+0x30], R18 ;  /* 0x0000301211007388 */ /* 0x000fe20000000800 */
[----:B0-----:R-:W-:-:S03]  /*1430*/  IMAD.WIDE.U32 R2, R10, 0xc, R2 ;  /* 0x0000000c0a027825 */ /* 0x001fc600078e0002 */
[----:B------:R-:W-:Y:S01]  /*1440*/  STS [R17+0x34], R20 ;  /* 0x0000341411007388 */ /* 0x000fe20000000800 */
[----:B------:R-:W-:-:S03]  /*1450*/  IMAD.IADD R3, R3, 0x1, R0 ;  /* 0x0000000103037824 */ /* 0x000fc600078e0200 */
        /* <DEDUP_REMOVED lines=33> */
.L_x_59:
[----:B------:R-:W0:Y:S01]  /*1670*/  S2R R3, SR_LANEID ;  /* 0x0000000000037919 */ /* 0x000e220000000000 */
[----:B------:R-:W-:-:S05]  /*1680*/  SHF.R.U32.HI R24, RZ, 0x5, R2 ;  /* 0x00000005ff187819 */ /* 0x000fca0000011602 */
[----:B0-----:R-:W-:-:S04]  /*1690*/  IMAD R24, R24, 0x20, R3 ;  /* 0x0000002018187824 */ /* 0x001fc800078e0203 */
[----:B------:R-:W-:-:S04]  /*16a0*/  IMAD R24, R24, 0x5, RZ ;  /* 0x0000000518187824 */ /* 0x000fc800078e02ff */
[----:B------:R-:W-:Y:S02]  /*16b0*/  IMAD R17, R24, 0xc, R4 ;  /* 0x0000000c18117824 */ /* 0x000fe400078e0204 */
[----:B------:R-:W-:-:S03]  /*16c0*/  IMAD R3, R3, -0x4, R24 ;  /* 0xfffffffc03037824 */ /* 0x000fc600078e0218 */
[----:B------:R0:W-:Y:S04]  /*16d0*/  STS [R17+0xc], R10 ;  /* 0x00000c0a11007388 */ /* 0x0001e80000000800 */
[----:B------:R1:W-:Y:S04]  /*16e0*/  STS [R17], R12 ;  /* 0x0000000c11007388 */ /* 0x0003e80000000800 */
[----:B------:R2:W-:Y:S01]  /*16f0*/  STS [R17+0x4], R14 ;  /* 0x0000040e11007388 */ /* 0x0005e20000000800 */
[----:B0-----:R-:W-:-:S03]  /*1700*/  IMAD R10, R3, 0xc, R4 ;  /* 0x0000000c030a7824 */ /* 0x001fc600078e0204 */
[----:B------:R-:W-:Y:S01]  /*1710*/  STS [R17+0x8], R11 ;  /* 0x0000080b11007388 */ /* 0x000fe20000000800 */
[----:B-1----:R-:W-:-:S03]  /*1720*/  LOP3.LUT R12, R2, 0x1f, RZ, 0xc0, !PT ;  /* 0x0000001f020c7812 */ /* 0x002fc600078ec0ff */
[----:B------:R-:W-:Y:S01]  /*1730*/  STS [R17+0x10], R13 ;  /* 0x0000100d11007388 */ /* 0x000fe20000000800 */
[----:B--2---:R-:W-:Y:S01]  /*1740*/  LOP3.LUT R14, R2, 0x3e0, RZ, 0xc0, !PT ;  /* 0x000003e0020e7812 */ /* 0x004fe200078ec0ff */
[----:B------:R-:W-:Y:S02]  /*1750*/  IMAD.IADD R0, R0, 0x1, R12 ;  /* 0x0000000100007824 */ /* 0x000fe400078e020c */
[----:B------:R-:W-:Y:S01]  /*1760*/  STS [R17+0x14], R9 ;  /* 0x0000140911007388 */ /* 0x000fe20000000800 */
[----:B------:R-:W0:Y:S01]  /*1770*/  LDC.64 R2, c[0x0][0x388] ;  /* 0x0000e200ff027b82 */ /* 0x000e220000000a00 */
[----:B------:R-:W-:Y:S02]  /*1780*/  IMAD R14, R14, 0x5, RZ ;  /* 0x000000050e0e7824 */ /* 0x000fe400078e02ff */
[----:B------:R-:W-:Y:S04]  /*1790*/  STS [R17+0x18], R7 ;  /* 0x0000180711007388 */ /* 0x000fe80000000800 */
[----:B------:R1:W-:Y:S01]  /*17a0*/  STS [R17+0x1c], R8 ;  /* 0x00001c0811007388 */ /* 0x0003e20000000800 */
[----:B------:R-:W-:-:S03]  /*17b0*/  IADD3 R0, P0, PT, R14, R0, RZ ;  /* 0x000000000e007210 */ /* 0x000fc60007f1e0ff */
[----:B------:R-:W-:Y:S04]  /*17c0*/  STS [R17+0x20], R6 ;  /* 0x0000200611007388 */ /* 0x000fe80000000800 */
[----:B------:R-:W-:Y:S01]  /*17d0*/  STS [R17+0x24], R22 ;  /* 0x0000241611007388 */ /* 0x000fe20000000800 */
[----:B-1----:R-:W-:-:S03]  /*17e0*/  IMAD.X R8, RZ, RZ, RZ, P0 ;  /* 0x000000ffff087224 */ /* 0x002fc600000e06ff */
[----:B------:R-:W-:Y:S01]  /*17f0*/  STS [R17+0x28], R15 ;  /* 0x0000280f11007388 */ /* 0x000fe20000000800 */
[----:B------:R-:W-:-:S03]  /*1800*/  IMAD R8, R8, 0xc, RZ ;  /* 0x0000000c08087824 */ /* 0x000fc600078e02ff */
[----:B------:R-:W-:Y:S01]  /*1810*/  STS [R17+0x2c], R5 ;  /* 0x00002c0511007388 */ /* 0x000fe20000000800 */
[----:B0-----:R-:W-:-:S03]  /*1820*/  IMAD.WIDE.U32 R2, R0, 0xc, R2 ;  /* 0x0000000c00027825 */ /* 0x001fc600078e0002 */
[----:B------:R-:W-:Y:S01]  /*1830*/  STS [R17+0x30], R18 ;  /* 0x0000301211007388 */ /* 0x000fe20000000800 */
[----:B------:R-:W-:-:S03]  /*1840*/  IMAD.IADD R3, R3, 0x1, R8 ;  /* 0x0000000103037824 */ /* 0x000fc600078e0208 */
        /* <DEDUP_REMOVED lines=34> */
.L_x_53:
[----:B------:R-:W0:Y:S01]  /*1a70*/  LDC.64 R4, c[0x0][0x3b8] ;  /* 0x0000ee00ff047b82 */ /* 0x000e220000000a00 */
[----:B------:R-:W1:Y:S07]  /*1a80*/  LDCU.U8 UR4, c[0x0][0x380] ;  /* 0x00007000ff0477ac */ /* 0x000e6e0008000000 */
[----:B------:R-:W2:Y:S08]  /*1a90*/  LDC R7, c[0x0][0x3c0] ;  /* 0x0000f000ff077b82 */ /* 0x000eb00000000800 */
[----:B------:R-:W3:Y:S01]  /*1aa0*/  LDC R14, c[0x0][0x398] ;  /* 0x0000e600ff0e7b82 */ /* 0x000ee20000000800 */
[----:B0-----:R-:W-:-:S05]  /*1ab0*/  IMAD.WIDE.U32 R4, R3, 0x4, R4 ;  /* 0x0000000403047825 */ /* 0x001fca00078e0004 */
[----:B------:R-:W4:Y:S04]  /*1ac0*/  LDG.E R8, desc[UR6][R4.64+0x4] ;  /* 0x0000040604087981 */ /* 0x000f28000c1e1900 */
[----:B------:R0:W5:Y:S01]  /*1ad0*/  LDG.E R6, desc[UR6][R4.64] ;  /* 0x0000000604067981 */ /* 0x000162000c1e1900 */
[--C-:B--2---:R-:W-:Y:S01]  /*1ae0*/  IMAD.MOV R10, RZ, RZ, -R7.reuse ;  /* 0x000000ffff0a7224 */ /* 0x104fe200078e0a07 */
[----:B------:R-:W-:Y:S01]  /*1af0*/  SHF.R.U32.HI R7, RZ, 0x1, R7 ;  /* 0x00000001ff077819 */ /* 0x000fe20000011607 */
[----:B-1----:R-:W-:Y:S01]  /*1b00*/  UPRMT UR4, UR4, 0x8880, URZ ;  /* 0x0000888004047896 */ /* 0x002fe200080000ff */
[----:B------:R-:W-:Y:S01]  /*1b10*/  BSSY.RECONVERGENT B0, `(.L_x_60) ;  /* 0x00000ac000007945 */ /* 0x000fe20003800200 */
[----:B------:R-:W-:Y:S01]  /*1b20*/  ACQBULK ;  /* 0x000000000000782e */ /* 0x000fe20000000000 */
[CC--:B------:R-:W-:Y:S01]  /*1b30*/  LOP3.LUT R12, R3.reuse, R10.reuse, RZ, 0xc0, !PT ;  /* 0x0000000a030c7212 */ /* 0x0c0fe200078ec0ff */
[----:B------:R-:W-:Y:S01]  /*1b40*/  UISETP.NE.AND UP0, UPT, UR4, URZ, UPT ;  /* 0x000000ff0400728c */ /* 0x000fe2000bf05270 */
[----:B------:R-:W-:-:S03]  /*1b50*/  LOP3.LUT R11, R3, R10, RZ, 0xfc, !PT ;  /* 0x0000000a030b7212 */ /* 0x000fc600078efcff */
[----:B------:R-:W-:Y:S01]  /*1b60*/  IMAD.IADD R9, R3, 0x1, -R12 ;  /* 0x0000000103097824 */ /* 0x000fe200078e0a0c */
[----:B------:R-:W-:Y:S01]  /*1b70*/  ISETP.NE.AND P0, PT, R11, -0x1, PT ;  /* 0xffffffff0b00780c */ /* 0x000fe20003f05270 */
[----:B------:R-:W-:Y:S02]  /*1b80*/  IMAD R3, R12, 0x500, RZ ;  /* 0x000005000c037824 */ /* 0x000fe400078e02ff */
[----:B------:R-:W-:Y:S02]  /*1b90*/  IMAD R10, R9, 0x500, RZ ;  /* 0x00000500090a7824 */ /* 0x000fe400078e02ff */
[----:B------:R-:W-:Y:S02]  /*1ba0*/  IMAD R9, R7, 0x500, RZ ;  /* 0x0000050007097824 */ /* 0x000fe400078e02ff */
[----:B---3--:R-:W-:Y:S01]  /*1bb0*/  IMAD.IADD R14, R14, 0x1, -R3 ;  /* 0x000000010e0e7824 */ /* 0x008fe200078e0a03 */
[----:B0-----:R-:W-:-:S04]  /*1bc0*/  VIMNMX.U32 R4, PT, PT, R10, -0x501, !PT ;  /* 0xfffffaff0a047848 */ /* 0x001fc80007fe0000 */
        /* <DEDUP_REMOVED lines=10> */
[----:B------:R-:W-:-:S05]  /*1c70*/  VIMNMX.U32 R7, PT, PT, R7, R4, PT ;  /* 0x0000000407077248 */ /* 0x000fca0003fe0000 */
[----:B------:R-:W-:Y:S01]  /*1c80*/  IMAD.IADD R4, R7, 0x1, -R10 ;  /* 0x0000000107047824 */ /* 0x000fe200078e0a0a */
[----:B------:R-:W-:Y:S06]  /*1c90*/  BRA.U !UP0, `(.L_x_61) ;  /* 0x0000000508247547 */ /* 0x000fec000b800000 */
[----:B------:R-:W0:Y:S01]  /*1ca0*/  LDC.64 R6, c[0x0][0x388] ;  /* 0x0000e200ff067b82 */ /* 0x000e220000000a00 */
[----:B------:R-:W-:Y:S01]  /*1cb0*/  IADD3 R10, P0, P1, R10, R3, R9 ;  /* 0x000000030a0a7210 */ /* 0x000fe2000791e009 */
[C---:B------:R-:W-:Y:S01]  /*1cc0*/  IMAD.IADD R9, R2.reuse, 0x1, -R5 ;  /* 0x0000000102097824 */ /* 0x040fe200078e0a05 */
[----:B------:R-:W-:Y:S01]  /*1cd0*/  IADD3 R11, P2, P3, R2, R8, R3 ;  /* 0x00000008020b7210 */ /* 0x000fe20007b5e003 */
[----:B------:R-:W-:Y:S03]  /*1ce0*/  BSSY.RECONVERGENT B1, `(.L_x_62) ;  /* 0x0000015000017945 */ /* 0x000fe60003800200 */
[----:B------:R-:W-:Y:S02]  /*1cf0*/  IADD3 R3, P4, PT, R9, R10, RZ ;  /* 0x0000000a09037210 */ /* 0x000fe40007f9e0ff */
[----:B------:R-:W-:Y:S02]  /*1d00*/  IADD3.X R10, PT, PT, RZ, RZ, RZ, P0, P1 ;  /* 0x000000ffff0a7210 */ /* 0x000fe400007e24ff */
[----:B------:R-:W-:-:S02]  /*1d10*/  IADD3.X R12, PT, PT, RZ, RZ, RZ, P2, P3 ;  /* 0x000000ffff0c7210 */ /* 0x000fc400017e64ff */
[----:B------:R-:W-:-:S05]  /*1d20*/  LEA.HI.X.SX32 R10, R9, R10, 0x1, P4 ;  /* 0x0000000a090a7211 */ /* 0x000fca00020f0eff */
[----:B------:R-:W-:Y:S02]  /*1d30*/  IMAD R13, R10, 0xc, RZ ;  /* 0x0000000c0a0d7824 */ /* 0x000fe400078e02ff */
[----:B0-----:R-:W-:-:S04]  /*1d40*/  IMAD.WIDE.U32 R8, R11, 0xc, R6 ;  /* 0x0000000c0b087825 */ /* 0x001fc800078e0006 */
[----:B------:R-:W-:-:S04]  /*1d50*/  IMAD.WIDE.U32 R6, R3, 0xc, R6 ;  /* 0x0000000c03067825 */ /* 0x000fc800078e0006 */
[----:B------:R-:W-:Y:S02]  /*1d60*/  IMAD.IADD R3, R5, 0x1, R4 ;  /* 0x0000000105037824 */ /* 0x000fe400078e0204 */
[----:B------:R-:W-:Y:S02]  /*1d70*/  IMAD R11, R12, 0xc, RZ ;  /* 0x0000000c0c0b7824 */ /* 0x000fe400078e02ff */
[----:B------:R-:W-:Y:S01]  /*1d80*/  IMAD.IADD R7, R7, 0x1, R13 ;  /* 0x0000000107077824 */ /* 0x000fe200078e020d */
[----:B------:R-:W-:Y:S01]  /*1d90*/  ISETP.GE.AND P0, PT, R2, R3, PT ;  /* 0x000000030200720c */ /* 0x000fe20003f06270 */
[----:B------:R-:W-:-:S12]  /*1da0*/  IMAD.IADD R9, R9, 0x1, R11 ;  /* 0x0000000109097824 */ /* 0x000fd800078e020b */
        /* <DEDUP_REMOVED lines=8> */
.L_x_63:
[----:B------:R-:W-:Y:S05]  /*1e30*/  BSYNC.RECONVERGENT B1 ;  /* 0x0000000000017941 */ /* 0x000fea0003800200 */
.L_x_62:
        /* <DEDUP_REMOVED lines=11> */
.L_x_65:
[----:B------:R-:W-:Y:S05]  /*1ef0*/  BSYNC.RECONVERGENT B1 ;  /* 0x0000000000017941 */ /* 0x000fea0003800200 */
.L_x_64:
        /* <DEDUP_REMOVED lines=11> */
.L_x_67:
[----:B------:R-:W-:Y:S05]  /*1fb0*/  BSYNC.RECONVERGENT B1 ;  /* 0x0000000000017941 */ /* 0x000fea0003800200 */
.L_x_66:
        /* <DEDUP_REMOVED lines=11> */
.L_x_69:
[----:B------:R-:W-:Y:S05]  /*2070*/  BSYNC.RECONVERGENT B1 ;  /* 0x0000000000017941 */ /* 0x000fea0003800200 */
.L_x_68:
        /* <DEDUP_REMOVED lines=11> */
.L_x_61:
[----:B------:R-:W0:Y:S01]  /*2130*/  LDC.64 R6, c[0x0][0x3a0] ;  /* 0x0000e800ff067b82 */ /* 0x000e220000000a00 */
[----:B------:R-:W-:Y:S01]  /*2140*/  IADD3 R9, P0, P1, R10, R3, R9 ;  /* 0x000000030a097210 */ /* 0x000fe2000791e009 */
[C---:B------:R-:W-:Y:S01]  /*2150*/  IMAD.IADD R10, R2.reuse, 0x1, -R5 ;  /* 0x00000001020a7824 */ /* 0x040fe200078e0a05 */
[----:B------:R-:W-:Y:S01]  /*2160*/  IADD3 R11, P2, P3, R2, R8, R3 ;  /* 0x00000008020b7210 */ /* 0x000fe20007b5e003 */
[----:B------:R-:W-:Y:S01]  /*2170*/  BSSY.RECONVERGENT B1, `(.L_x_71) ;  /* 0x0000017000017945 */ /* 0x000fe20003800200 */
[----:B------:R-:W-:Y:S02]  /*2180*/  IADD3.X R3, PT, PT, RZ, RZ, RZ, P0, P1 ;  /* 0x000000ffff037210 */ /* 0x000fe400007e24ff */
[C---:B------:R-:W-:Y:S02]  /*2190*/  IADD3 R13, P4, PT, R10.reuse, R9, RZ ;  /* 0x000000090a0d7210 */ /* 0x040fe40007f9e0ff */
[----:B------:R-:W-:Y:S02]  /*21a0*/  IADD3.X R12, PT, PT, RZ, RZ, RZ, P2, P3 ;  /* 0x000000ffff0c7210 */ /* 0x000fe400017e64ff */
[----:B------:R-:W-:Y:S01]  /*21b0*/  LEA.HI.X.SX32 R14, R10, R3, 0x1, P4 ;  /* 0x000000030a0e7211 */ /* 0x000fe200020f0eff */
[----:B------:R-:W-:-:S05]  /*21c0*/  IMAD.IADD R3, R5, 0x1, R4 ;  /* 0x0000000105037824 */ /* 0x000fca00078e0204 */
[----:B------:R-:W-:Y:S01]  /*21d0*/  ISETP.GE.AND P0, PT, R2, R3, PT ;  /* 0x000000030200720c */ /* 0x000fe20003f06270 */
[----:B0-----:R-:W-:-:S04]  /*21e0*/  IMAD.WIDE.U32 R8, R11, 0xc, R6 ;  /* 0x0000000c0b087825 */ /* 0x001fc800078e0006 */
[----:B------:R-:W-:-:S04]  /*21f0*/  IMAD.WIDE.U32 R10, R13, 0xc, R6 ;  /* 0x0000000c0d0a7825 */ /* 0x000fc800078e0006 */
[----:B------:R-:W-:Y:S02]  /*2200*/  IMAD R7, R12, 0xc, RZ ;  /* 0x0000000c0c077824 */ /* 0x000fe400078e02ff */
[----:B------:R-:W-:Y:S02]  /*2210*/  IMAD R13, R14, 0xc, RZ ;  /* 0x0000000c0e0d7824 */ /* 0x000fe400078e02ff */
[----:B------:R-:W-:Y:S02]  /*2220*/  IMAD.IADD R7, R7, 0x1, R9 ;  /* 0x0000000107077824 */ /* 0x000fe400078e0209 */
[----:B------:R-:W-:Y:S02]  /*2230*/  IMAD.MOV.U32 R6, RZ, RZ, R8 ;  /* 0x000000ffff067224 */ /* 0x000fe400078e0008 */
[----:B------:R-:W-:Y:S02]  /*2240*/  IMAD.IADD R9, R13, 0x1, R11 ;  /* 0x000000010d097824 */ /* 0x000fe400078e020b */
[----:B------:R-:W-:Y:S01]  /*2250*/  IMAD.MOV.U32 R8, RZ, RZ, R10 ;  /* 0x000000ffff087224 */ /* 0x000fe200078e000a */
        /* <DEDUP_REMOVED lines=8> */
.L_x_72:
[----:B------:R-:W-:Y:S05]  /*22e0*/  BSYNC.RECONVERGENT B1 ;  /* 0x0000000000017941 */ /* 0x000fea0003800200 */
.L_x_71:
        /* <DEDUP_REMOVED lines=11> */
.L_x_74:
[----:B------:R-:W-:Y:S05]  /*23a0*/  BSYNC.RECONVERGENT B1 ;  /* 0x0000000000017941 */ /* 0x000fea0003800200 */
.L_x_73:
        /* <DEDUP_REMOVED lines=11> */
.L_x_76:
[----:B------:R-:W-:Y:S05]  /*2460*/  BSYNC.RECONVERGENT B1 ;  /* 0x0000000000017941 */ /* 0x000fea0003800200 */
.L_x_75:
        /* <DEDUP_REMOVED lines=11> */
.L_x_78:
[----:B------:R-:W-:Y:S05]  /*2520*/  BSYNC.RECONVERGENT B1 ;  /* 0x0000000000017941 */ /* 0x000fea0003800200 */
.L_x_77:
        /* <DEDUP_REMOVED lines=10> */
.L_x_70:
[----:B------:R-:W-:Y:S05]  /*25d0*/  BSYNC.RECONVERGENT B0 ;  /* 0x0000000000007941 */ /* 0x000fea0003800200 */
.L_x_60:
        /* <DEDUP_REMOVED lines=31> */
.L_x_81:
        /* <DEDUP_REMOVED lines=14> */
.L_x_80:
[----:B------:R-:W-:Y:S05]  /*28b0*/  BSYNC.RECONVERGENT B0 ;  /* 0x0000000000007941 */ /* 0x000fea0003800200 */
.L_x_79:
        /* <DEDUP_REMOVED lines=55> */
[C-C-:B------:R-:W-:Y:S01]  /*2c30*/  @P1 IMAD R26, R22.reuse, 0xc, R7.reuse ;  /* 0x0000000c161a1824 */ /* 0x140fe200078e0207 */
[----:B------:R-:W-:Y:S01]  /*2c40*/  ISETP.GE.AND P2, PT, R22, R3, PT ;  /* 0x000000031600720c */ /* 0x000fe20003f46270 */
[C---:B------:R-:W-:Y:S01]  /*2c50*/  @!P1 IMAD R25, R4.reuse, 0xc, R7 ;  /* 0x0000000c04199824 */ /* 0x040fe200078e0207 */
[----:B------:R1:W2:Y:S01]  /*2c60*/  @P0 LDS R16, [R23+0x8] ;  /* 0x0000080017100984 */ /* 0x0002a20000000800 */
[----:B------:R-:W-:Y:S01]  /*2c70*/  PLOP3.LUT P0, PT, PT, PT, PT, 0x8, 0x80 ;  /* 0x000000000080781c */ /* 0x000fe20003f0e170 */
        /* <DEDUP_REMOVED lines=40> */
[----:B------:R-:W-:Y:S02]  /*2f00*/  IMAD R5, R5, -0x4, R24 ;  /* 0xfffffffc05057824 */ /* 0x000fe400078e0218 */
[--C-:B------:R-:W-:Y:S02]  /*2f10*/  IMAD R17, R24, 0xc, R4.reuse ;  /* 0x0000000c18117824 */ /* 0x100fe400078e0204 */
[----:B------:R-:W-:-:S03]  /*2f20*/  IMAD R24, R5, 0xc, R4 ;  /* 0x0000000c05187824 */ /* 0x000fc600078e0204 */
        /* <DEDUP_REMOVED lines=11> */
[----:B------:R-:W-:Y:S04]  /*2fe0*/  STS [R17+0x2c], R22 ;  /* 0x00002c1611007388 */ /* 0x000fe80000000800 */
[----:B------:R-:W-:Y:S01]  /*2ff0*/  STS [R17+0x30], R18 ;  /* 0x0000301211007388 */ /* 0x000fe20000000800 */
[----:B0-----:R-:W0:Y:S03]  /*3000*/  LDC.64 R6, c[0x0][0x3a0] ;  /* 0x0000e800ff067b82 */ /* 0x001e260000000a00 */
[----:B------:R-:W-:Y:S04]  /*3010*/  STS [R17+0x34], R20 ;  /* 0x0000341411007388 */ /* 0x000fe80000000800 */
[----:B------:R1:W-:Y:S01]  /*3020*/  STS [R17+0x38], R16 ;  /* 0x0000381011007388 */ /* 0x0003e20000000800 */
[----:B------:R-:W-:-:S03]  /*3030*/  NOP ;  /* 0x0000000000007918 */ /* 0x000fc60000000000 */
[----:B------:R-:W-:Y:S01]  /*3040*/  LDS R13, [R24] ;  /* 0x00000000180d7984 */ /* 0x000fe20000000800 */
[----:B-1----:R-:W-:-:S03]  /*3050*/  LOP3.LUT R16, R2, 0x1f, RZ, 0xc0, !PT ;  /* 0x0000001f02107812 */ /* 0x002fc600078ec0ff */
[----:B------:R-:W-:Y:S01]  /*3060*/  LDS R12, [R24+0x4] ;  /* 0x00000400180c7984 */ /* 0x000fe20000000800 */
[----:B------:R-:W-:-:S03]  /*3070*/  LOP3.LUT R2, R2, 0x3e0, RZ, 0xc0, !PT ;  /* 0x000003e002027812 */ /* 0x000fc600078ec0ff */
[----:B------:R-:W-:Y:S02]  /*3080*/  LDS R10, [R24+0x8] ;  /* 0x00000800180a7984 */ /* 0x000fe40000000800 */
[----:B------:R-:W-:Y:S02]  /*3090*/  IMAD R16, R2, 0x5, R16 ;  /* 0x0000000502107824 */ /* 0x000fe400078e0210 */
        /* <DEDUP_REMOVED lines=14> */
[----:B------:R-:W-:-:S05]  /*3180*/  IADD3 R0, P0, PT, R0, R16, RZ ;  /* 0x0000001000007210 */ /* 0x000fca0007f1e0ff */
[----:B------:R-:W-:Y:S02]  /*3190*/  IMAD.X R2, RZ, RZ, RZ, P0 ;  /* 0x000000ffff027224 */ /* 0x000fe400000e06ff */
[----:B0-----:R-:W-:-:S04]  /*31a0*/  IMAD.WIDE.U32 R6, R0, 0xc, R6 ;  /* 0x0000000c00067825 */ /* 0x001fc800078e0006 */
[C---:B-1----:R-:W-:Y:S02]  /*31b0*/  VIADD R3, R16.reuse, 0x40 ;  /* 0x0000004010037836 */ /* 0x042fe40000000000 */
[----:B------:R-:W-:Y:S02]  /*31c0*/  VIADD R0, R16, 0x20 ;  /* 0x0000002010007836 */ /* 0x000fe40000000000 */
[----:B------:R-:W-:Y:S01]  /*31d0*/  IMAD R2, R2, 0xc, RZ ;  /* 0x0000000c02027824 */ /* 0x000fe200078e02ff */
[----:B------:R-:W0:Y:S02]  /*31e0*/  LDS R14, [R4+0x3c00] ;  /* 0x003c0000040e7984 */ /* 0x000e240000000800 */
[-C--:B0-----:R-:W-:Y:S02]  /*31f0*/  ISETP.GE.AND P0, PT, R16, R14.reuse, PT ;  /* 0x0000000e1000720c */ /* 0x081fe40003f06270 */
[-C--:B------:R-:W-:Y:S01]  /*3200*/  ISETP.GE.AND P2, PT, R3, R14.reuse, PT ;  /* 0x0000000e0300720c */ /* 0x080fe20003f46270 */
[----:B------:R-:W-:Y:S01]  /*3210*/  IMAD.IADD R3, R7, 0x1, R2 ;  /* 0x0000000107037824 */ /* 0x000fe200078e0202 */
[----:B------:R-:W-:Y:S01]  /*3220*/  ISETP.GE.AND P1, PT, R0, R14, PT ;  /* 0x0000000e0000720c */ /* 0x000fe20003f26270 */
[----:B------:R-:W-:-:S02]  /*3230*/  VIADD R0, R16, 0x60 ;  /* 0x0000006010007836 */ /* 0x000fc40000000000 */
[----:B------:R-:W-:Y:S02]  /*3240*/  IMAD.MOV.U32 R2, RZ, RZ, R6 ;  /* 0x000000ffff027224 */ /* 0x000fe400078e0006 */
[----:B------:R-:W-:Y:S01]  /*3250*/  VIADD R7, R16, 0x80 ;  /* 0x0000008010077836 */ /* 0x000fe20000000000 */
[----:B------:R-:W-:-:S03]  /*3260*/  ISETP.GE.AND P3, PT, R0, R14, PT ;  /* 0x0000000e0000720c */ /* 0x000fc60003f66270 */
        /* <DEDUP_REMOVED lines=18> */
.L_x_82:
        /* <DEDUP_REMOVED lines=20> */
[----:B------:R1:W-:Y:S01]  /*34d0*/  STS [R17+0x30], R18 ;  /* 0x0000301211007388 */ /* 0x0003e20000000800 */
[----:B0-----:R-:W0:Y:S03]  /*34e0*/  LDC.64 R6, c[0x0][0x388] ;  /* 0x0000e200ff067b82 */ /* 0x001e260000000a00 */
[----:B------:R-:W-:Y:S04]  /*34f0*/  STS [R17+0x34], R20 ;  /* 0x0000341411007388 */ /* 0x000fe80000000800 */
[----:B------:R2:W-:Y:S01]  /*3500*/  STS [R17+0x38], R16 ;  /* 0x0000381011007388 */ /* 0x0005e20000000800 */
[----:B------:R-:W-:-:S03]  /*3510*/  NOP ;  /* 0x0000000000007918 */ /* 0x000fc60000000000 */
[----:B------:R-:W-:Y:S01]  /*3520*/  LDS R13, [R24] ;  /* 0x00000000180d7984 */ /* 0x000fe20000000800 */
[C---:B-1----:R-:W-:Y:S02]  /*3530*/  LOP3.LUT R18, R2.reuse, 0x3e0, RZ, 0xc0, !PT ;  /* 0x000003e002127812 */ /* 0x042fe400078ec0ff */
[----:B--2---:R-:W-:Y:S01]  /*3540*/  LOP3.LUT R16, R2, 0x1f, RZ, 0xc0, !PT ;  /* 0x0000001f02107812 */ /* 0x004fe200078ec0ff */
[----:B------:R-:W-:Y:S02]  /*3550*/  LDS R12, [R24+0x4] ;  /* 0x00000400180c7984 */ /* 0x000fe40000000800 */
[----:B------:R-:W-:Y:S02]  /*3560*/  IMAD R18, R18, 0x5, RZ ;  /* 0x0000000512127824 */ /* 0x000fe400078e02ff */
[----:B------:R-:W-:Y:S01]  /*3570*/  LDS R10, [R24+0x8] ;  /* 0x00000800180a7984 */ /* 0x000fe20000000800 */
[----:B------:R-:W-:Y:S02]  /*3580*/  IMAD.IADD R16, R0, 0x1, R16 ;  /* 0x0000000100107824 */ /* 0x000fe400078e0210 */
[C---:B------:R-:W-:Y:S01]  /*3590*/  LOP3.LUT R0, R18.reuse, 0x1f, R2, 0xf8, !PT ;  /* 0x0000001f12007812 */ /* 0x040fe200078ef802 */
        /* <DEDUP_REMOVED lines=14> */
[----:B------:R-:W-:Y:S01]  /*3680*/  IADD3 R20, P0, PT, R18, R16, RZ ;  /* 0x0000001012147210 */ /* 0x000fe20007f1e0ff */
[----:B------:R-:W-:-:S02]  /*3690*/  VIADD R16, R0, 0x20 ;  /* 0x0000002000107836 */ /* 0x000fc40000000000 */
[----:B------:R-:W-:Y:S02]  /*36a0*/  VIADD R18, R0, 0x40 ;  /* 0x0000004000127836 */ /* 0x000fe40000000000 */
[----:B------:R-:W-:Y:S02]  /*36b0*/  IMAD.X R22, RZ, RZ, RZ, P0 ;  /* 0x000000ffff167224 */ /* 0x000fe400000e06ff */
[----:B0-----:R-:W-:-:S04]  /*36c0*/  IMAD.WIDE.U32 R2, R20, 0xc, R6 ;  /* 0x0000000c14027825 */ /* 0x001fc800078e0006 */
[----:B------:R-:W-:Y:S02]  /*36d0*/  VIADD R7, R0, 0x60 ;  /* 0x0000006000077836 */ /* 0x000fe40000000000 */
[----:B------:R-:W-:-:S04]  /*36e0*/  IMAD R22, R22, 0xc, RZ ;  /* 0x0000000c16167824 */ /* 0x000fc800078e02ff */
[----:B------:R-:W-:Y:S01]  /*36f0*/  IMAD.IADD R3, R3, 0x1, R22 ;  /* 0x0000000103037824 */ /* 0x000fe200078e0216 */
[----:B------:R-:W0:Y:S02]  /*3700*/  LDS R14, [R4+0x3c00] ;  /* 0x003c0000040e7984 */ /* 0x000e240000000800 */
[CC--:B0-----:R-:W-:Y:S01]  /*3710*/  ISETP.GE.AND P0, PT, R0.reuse, R14.reuse, PT ;  /* 0x0000000e0000720c */ /* 0x0c1fe20003f06270 */
[----:B------:R-:W-:Y:S01]  /*3720*/  VIADD R0, R0, 0x80 ;  /* 0x0000008000007836 */ /* 0x000fe20000000000 */
[-C--:B------:R-:W-:Y:S02]  /*3730*/  ISETP.GE.AND P1, PT, R16, R14.reuse, PT ;  /* 0x0000000e1000720c */ /* 0x080fe40003f26270 */
        /* <DEDUP_REMOVED lines=20> */
.L_x_83:
        /* <DEDUP_REMOVED lines=16> */
.L_x_269:


//--------------------- .text._ZN3cub18CUB_300001_SM_10006detail10merge_sort30DeviceMergeSortPartitionKernelIN6thrust24THRUST_300001_SM_1000_NS6detail15normal_iteratorINS5_10device_ptrI5MovieEEEEj14CompareEndTimeS9_EEvbT_PT2_T0_SG_PSG_T1_SG_i --------------------------
	.section	.text._ZN3cub18CUB_300001_SM_10006detail10merge_sort30DeviceMergeSortPartitionKernelIN6thrust24THRUST_300001_SM_1000_NS6detail15normal_iteratorINS5_10device_ptrI5MovieEEEEj14CompareEndTimeS9_EEvbT_PT2_T0_SG_PSG_T1_SG_i,"ax",@progbits
	.align	128
        .global         _ZN3cub18CUB_300001_SM_10006detail10merge_sort30DeviceMergeSortPartitionKernelIN6thrust24THRUST_300001_SM_1000_NS6detail15normal_iteratorINS5_10device_ptrI5MovieEEEEj14CompareEndTimeS9_EEvbT_PT2_T0_SG_PSG_T1_SG_i
        .type           _ZN3cub18CUB_300001_SM_10006detail10merge_sort30DeviceMergeSortPartitionKernelIN6thrust24THRUST_300001_SM_1000_NS6detail15normal_iteratorINS5_10device_ptrI5MovieEEEEj14CompareEndTimeS9_EEvbT_PT2_T0_SG_PSG_T1_SG_i,@function
        .size           _ZN3cub18CUB_300001_SM_10006detail10merge_sort30DeviceMergeSortPartitionKernelIN6thrust24THRUST_300001_SM_1000_NS6detail15normal_iteratorINS5_10device_ptrI5MovieEEEEj14CompareEndTimeS9_EEvbT_PT2_T0_SG_PSG_T1_SG_i,(.L_x_270 - _ZN3cub18CUB_300001_SM_10006detail10merge_sort30DeviceMergeSortPartitionKernelIN6thrust24THRUST_300001_SM_1000_NS6detail15normal_iteratorINS5_10device_ptrI5MovieEEEEj14CompareEndTimeS9_EEvbT_PT2_T0_SG_PSG_T1_SG_i)
        .other          _ZN3cub18CUB_300001_SM_10006detail10merge_sort30DeviceMergeSortPartitionKernelIN6thrust24THRUST_300001_SM_1000_NS6detail15normal_iteratorINS5_10device_ptrI5MovieEEEEj14CompareEndTimeS9_EEvbT_PT2_T0_SG_PSG_T1_SG_i,@"STO_CUDA_ENTRY STV_DEFAULT"
_ZN3cub18CUB_300001_SM_10006detail10merge_sort30DeviceMergeSortPartitionKernelIN6thrust24THRUST_300001_SM_1000_NS6detail15normal_iteratorINS5_10device_ptrI5MovieEEEEj14CompareEndTimeS9_EEvbT_PT2_T0_SG_PSG_T1_SG_i:
.text._ZN3cub18CUB_300001_SM_10006detail10merge_sort30DeviceMergeSortPartitionKernelIN6thrust24THRUST_300001_SM_1000_NS6detail15normal_iteratorINS5_10device_ptrI5MovieEEEEj14CompareEndTimeS9_EEvbT_PT2_T0_SG_PSG_T1_SG_i:
[----:B------:R-:W-:Y:S01]  /*0000*/  LDC R1, c[0x0][0x37c] ;  /* 0x0000df00ff017b82 */ /* 0x000fe20000000800 */
[----:B------:R-:W0:Y:S01]  /*0010*/  S2R R0, SR_CTAID.X ;  /* 0x0000000000007919 */ /* 0x000e220000002500 */
[----:B------:R-:W0:Y:S01]  /*0020*/  LDCU UR4, c[0x0][0x360] ;  /* 0x00006c00ff0477ac */ /* 0x000e220008000800 */
[----:B------:R-:W0:Y:S01]  /*0030*/  S2R R3, SR_TID.X ;  /* 0x0000000000037919 */ /* 0x000e220000002100 */
[----:B------:R-:W1:Y:S01]  /*0040*/  LDCU UR6, c[0x0][0x39c] ;  /* 0x00007380ff0677ac */ /* 0x000e620008000800 */
[----:B0-----:R-:W-:-:S05]  /*0050*/  IMAD R0, R0, UR4, R3 ;  /* 0x0000000400007c24 */ /* 0x001fca000f8e0203 */
[----:B-1----:R-:W-:-:S13]  /*0060*/  ISETP.GE.U32.AND P0, PT, R0, UR6, PT ;  /* 0x0000000600007c0c */ /* 0x002fda000bf06070 */
[----:B------:R-:W-:Y:S05]  /*0070*/  @P0 EXIT ;  /* 0x000000000000094d */ /* 0x000fea0003800000 */
[----:B------:R-:W0:Y:S01]  /*0080*/  LDCU UR5, c[0x0][0x3ac] ;  /* 0x00007580ff0577ac */ /* 0x000e220008000800 */
[----:B------:R-:W-:Y:S01]  /*0090*/  VIADD R2, R0, 0x1 ;  /* 0x0000000100027836 */ /* 0x000fe20000000000 */
[----:B------:R-:W-:Y:S01]  /*00a0*/  ACQBULK ;  /* 0x000000000000782e */ /* 0x000fe20000000000 */
[----:B------:R-:W1:Y:S03]  /*00b0*/  LDCU UR7, c[0x0][0x3b0] ;  /* 0x00007600ff0777ac */ /* 0x000e660008000800 */
[----:B------:R-:W-:Y:S01]  /*00c0*/  ISETP.NE.AND P0, PT, R2, UR6, PT ;  /* 0x0000000602007c0c */ /* 0x000fe2000bf05270 */
[----:B------:R-:W2:Y:S01]  /*00d0*/  LDCU UR10, c[0x0][0x398] ;  /* 0x00007300ff0a77ac */ /* 0x000ea20008000800 */
[----:B------:R-:W3:Y:S01]  /*00e0*/  LDCU.64 UR8, c[0x0][0x358] ;  /* 0x00006b00ff0877ac */ /* 0x000ee20008000a00 */
[----:B0-----:R-:W-:-:S10]  /*00f0*/  UIADD3 UR4, UPT, UPT, -UR5, URZ, URZ ;  /* 0x000000ff05047290 */ /* 0x001fd4000fffe1ff */
[----:B------:R-:W0:Y:S01]  /*0100*/  @!P0 LDC.64 R4, c[0x0][0x3a0] ;  /* 0x0000e800ff048b82 */ /* 0x000e220000000a00 */
[----:B------:R-:W-:Y:S01]  /*0110*/  LOP3.LUT R2, R0, UR4, RZ, 0xc0, !PT ;  /* 0x0000000400027c12 */ /* 0x000fe2000f8ec0ff */
[----:B------:R-:W-:-:S04]  /*0120*/  USHF.R.U32.HI UR4, URZ, 0x1, UR5 ;  /* 0x00000001ff047899 */ /* 0x000fc80008011605 */
[----:B-1----:R-:W-:Y:S01]  /*0130*/  IMAD R3, R2, UR7, RZ ;  /* 0x0000000702037c24 */ /* 0x002fe2000f8e02ff */
[----:B------:R-:W-:-:S04]  /*0140*/  UIMAD UR4, UR4, UR7, URZ ;  /* 0x00000007040472a4 */ /* 0x000fc8000f8e02ff */
[----:B------:R-:W-:-:S04]  /*0150*/  LOP3.LUT R2, RZ, R3, RZ, 0x33, !PT ;  /* 0x00000003ff027212 */ /* 0x000fc800078e33ff */
[----:B------:R-:W-:-:S04]  /*0160*/  VIMNMX.U32 R2, PT, PT, R2, UR4, PT ;  /* 0x0000000402027c48 */ /* 0x000fc8000bfe0000 */
[----:B--2---:R-:W-:Y:S01]  /*0170*/  VIADDMNMX.U32 R2, R2, R3, UR10, PT ;  /* 0x0000000a02027e46 */ /* 0x004fe2000b800003 */
[----:B0-----:R-:W-:Y:S01]  /*0180*/  @!P0 IMAD.WIDE.U32 R4, R0, 0x4, R4 ;  /* 0x0000000400048825 */ /* 0x001fe200078e0004 */
[----:B------:R-:W-:Y:S02]  /*0190*/  VIMNMX.U32 R3, PT, PT, R3, UR10, PT ;  /* 0x0000000a03037c48 */ /* 0x000fe4000bfe0000 */
[----:B------:R-:W-:Y:S02]  /*01a0*/  LOP3.LUT R6, RZ, R2, RZ, 0x33, !PT ;  /* 0x00000002ff067212 */ /* 0x000fe400078e33ff */
[----:B---3--:R0:W-:Y:S02]  /*01b0*/  @!P0 STG.E desc[UR8][R4.64], R2 ;  /* 0x0000000204008986 */ /* 0x0081e4000c101908 */
[----:B------:R-:W-:-:S04]  /*01c0*/  VIMNMX.U32 R7, PT, PT, R6, UR4, PT ;  /* 0x0000000406077c48 */ /* 0x000fc8000bfe0000 */
[----:B------:R-:W-:Y:S01]  /*01d0*/  VIADDMNMX.U32 R7, R7, R2, UR10, PT ;  /* 0x0000000a07077e46 */ /* 0x000fe2000b800002 */
[----:B------:R-:W-:Y:S06]  /*01e0*/  @!P0 EXIT ;  /* 0x000000000000894d */ /* 0x000fec0003800000 */
[----:B------:R-:W1:Y:S01]  /*01f0*/  LDCU.U8 UR6, c[0x0][0x380] ;  /* 0x00007000ff0677ac */ /* 0x000e620008000000 */
[----:B------:R-:W-:Y:S01]  /*0200*/  BSSY.RECONVERGENT B0, `(.L_x_84) ;  /* 0x0000044000007945 */ /* 0x000fe20003800200 */
[----:B------:R-:W-:-:S06]  /*0210*/  UIADD3 UR4, UPT, UPT, UR5, -0x1, URZ ;  /* 0xffffffff05047890 */ /* 0x000fcc000fffe0ff */
[----:B0-----:R-:W-:-:S05]  /*0220*/  LOP3.LUT R4, R0, UR4, RZ, 0xc0, !PT ;  /* 0x0000000400047c12 */ /* 0x001fca000f8ec0ff */
[----:B------:R-:W-:Y:S01]  /*0230*/  IMAD R4, R4, UR7, RZ ;  /* 0x0000000704047c24 */ /* 0x000fe2000f8e02ff */
[----:B-1----:R-:W-:-:S04]  /*0240*/  UPRMT UR6, UR6, 0x8880, URZ ;  /* 0x0000888006067896 */ /* 0x002fc800080000ff */
[----:B------:R-:W-:-:S03]  /*0250*/  VIADDMNMX.U32 R4, R7, -R3, R4, PT ;  /* 0x8000000307047246 */ /* 0x000fc60003800004 */
[----:B------:R-:W-:Y:S02]  /*0260*/  UMOV UR4, UR6 ;  /* 0x0000000600047c82 */ /* 0x000fe40008000000 */
[----:B------:R-:W-:-:S09]  /*0270*/  UISETP.NE.AND UP0, UPT, UR4, URZ, UPT ;  /* 0x000000ff0400728c */ /* 0x000fd2000bf05270 */
[----:B------:R-:W-:Y:S05]  /*0280*/  BRA.U !UP0, `(.L_x_85) ;  /* 0x00000001087c7547 */ /* 0x000fea000b800000 */
[----:B------:R-:W-:Y:S01]  /*0290*/  IMAD.IADD R7, R7, 0x1, -R2 ;  /* 0x0000000107077824 */ /* 0x000fe200078e0a02 */
[----:B------:R-:W-:Y:S01]  /*02a0*/  VIADDMNMX.U32 R5, R2, -R3, R4, PT ;  /* 0x8000000302057246 */ /* 0x000fe20003800004 */
[----:B------:R-:W-:Y:S03]  /*02b0*/  BSSY.RECONVERGENT B1, `(.L_x_86) ;  /* 0x000001b000017945 */ /* 0x000fe60003800200 */
[----:B------:R-:W-:-:S05]  /*02c0*/  VIMNMX.U32 R6, PT, PT, R4, R7, !PT ;  /* 0x0000000704067248 */ /* 0x000fca0007fe0000 */
[----:B------:R-:W-:-:S05]  /*02d0*/  IMAD.IADD R6, R6, 0x1, -R7 ;  /* 0x0000000106067824 */ /* 0x000fca00078e0a07 */
[----:B------:R-:W-:-:S13]  /*02e0*/  ISETP.GE.U32.AND P0, PT, R6, R5, PT ;  /* 0x000000050600720c */ /* 0x000fda0003f06070 */
[----:B------:R-:W-:Y:S05]  /*02f0*/  @P0 BRA `(.L_x_87) ;  /* 0x0000000000580947 */ /* 0x000fea0003800000 */
[----:B------:R-:W0:Y:S02]  /*0300*/  LDC.64 R8, c[0x0][0x388] ;  /* 0x0000e200ff087b82 */ /* 0x000e240000000a00 */
.L_x_88:
[----:B------:R-:W-:-:S05]  /*0310*/  IMAD.IADD R7, R5, 0x1, -R6 ;  /* 0x0000000105077824 */ /* 0x000fca00078e0a06 */
[----:B------:R-:W-:-:S04]  /*0320*/  LEA.HI R14, R7, R6, RZ, 0x1f ;  /* 0x00000006070e7211 */ /* 0x000fc800078ff8ff */
[-C--:B------:R-:W-:Y:S02]  /*0330*/  LOP3.LUT R7, RZ, R14.reuse, RZ, 0x33, !PT ;  /* 0x0000000eff077212 */ /* 0x080fe400078e33ff */
[----:B------:R-:W-:-:S03]  /*0340*/  IADD3 R13, P0, PT, R3, R14, RZ ;  /* 0x0000000e030d7210 */ /* 0x000fc60007f1e0ff */
[----:B------:R-:W-:Y:S02]  /*0350*/  IMAD.IADD R7, R4, 0x1, R7 ;  /* 0x0000000104077824 */ /* 0x000fe400078e0207 */
[----:B------:R-:W-:Y:S02]  /*0360*/  IMAD.X R10, RZ, RZ, RZ, P0 ;  /* 0x000000ffff0a7224 */ /* 0x000fe400000e06ff */
[----:B0-----:R-:W-:Y:S01]  /*0370*/  IMAD.WIDE.U32 R12, R13, 0xc, R8 ;  /* 0x0000000c0d0c7825 */ /* 0x001fe200078e0008 */
[----:B------:R-:W-:-:S03]  /*0380*/  IADD3 R7, P1, PT, R2, R7, RZ ;  /* 0x0000000702077210 */ /* 0x000fc60007f3e0ff */
[----:B------:R-:W-:Y:S02]  /*0390*/  IMAD R17, R10, 0xc, RZ ;  /* 0x0000000c0a117824 */ /* 0x000fe400078e02ff */
[----:B------:R-:W-:Y:S02]  /*03a0*/  IMAD.X R15, RZ, RZ, RZ, P1 ;  /* 0x000000ffff0f7224 */ /* 0x000fe400008e06ff */
[----:B------:R-:W-:-:S04]  /*03b0*/  IMAD.WIDE.U32 R10, R7, 0xc, R8 ;  /* 0x0000000c070a7825 */ /* 0x000fc800078e0008 */
[----:B------:R-:W-:Y:S02]  /*03c0*/  IMAD R15, R15, 0xc, RZ ;  /* 0x0000000c0f0f7824 */ /* 0x000fe400078e02ff */
[----:B------:R-:W-:Y:S02]  /*03d0*/  IMAD.IADD R13, R13, 0x1, R17 ;  /* 0x000000010d0d7824 */ /* 0x000fe400078e0211 */
[----:B------:R-:W-:-:S03]  /*03e0*/  IMAD.IADD R11, R11, 0x1, R15 ;  /* 0x000000010b0b7824 */ /* 0x000fc600078e020f */
[----:B------:R-:W2:Y:S04]  /*03f0*/  LDG.E R12, desc[UR8][R12.64+0x4] ;  /* 0x000004080c0c7981 */ /* 0x000ea8000c1e1900 */
[----:B------:R-:W2:Y:S02]  /*0400*/  LDG.E R11, desc[UR8][R10.64+0x4] ;  /* 0x000004080a0b7981 */ /* 0x000ea4000c1e1900 */
[----:B--2---:R-:W-:-:S04]  /*0410*/  ISETP.GE.AND P0, PT, R11, R12, PT ;  /* 0x0000000c0b00720c */ /* 0x004fc80003f06270 */
[----:B------:R-:W-:-:S09]  /*0420*/  SEL R5, R14, R5, !P0 ;  /* 0x000000050e057207 */ /* 0x000fd20004000000 */
[----:B------:R-:W-:-:S05]  /*0430*/  @P0 VIADD R6, R14, 0x1 ;  /* 0x000000010e060836 */ /* 0x000fca0000000000 */
[----:B------:R-:W-:-:S13]  /*0440*/  ISETP.GE.U32.AND P0, PT, R6, R5, PT ;  /* 0x000000050600720c */ /* 0x000fda0003f06070 */
[----:B------:R-:W-:Y:S05]  /*0450*/  @!P0 BRA `(.L_x_88) ;  /* 0xfffffffc00ac8947 */ /* 0x000fea000383ffff */
.L_x_87:
[----:B------:R-:W-:Y:S05]  /*0460*/  BSYNC.RECONVERGENT B1 ;  /* 0x0000000000017941 */ /* 0x000fea0003800200 */
.L_x_86:
[----:B------:R-:W-:Y:S05]  /*0470*/  BRA `(.L_x_89) ;  /* 0x0000000000707947 */ /* 0x000fea0003800000 */
.L_x_85:
[C---:B------:R-:W-:Y:S02]  /*0480*/  IADD3 R7, PT, PT, -R2.reuse, R7, RZ ;  /* 0x0000000702077210 */ /* 0x040fe40007ffe1ff */
[----:B------:R-:W-:Y:S02]  /*0490*/  VIADDMNMX.U32 R5, R2, -R3, R4, PT ;  /* 0x8000000302057246 */ /* 0x000fe40003800004 */
[----:B------:R-:W-:-:S05]  /*04a0*/  VIMNMX.U32 R6, PT, PT, R4, R7, !PT ;  /* 0x0000000704067248 */ /* 0x000fca0007fe0000 */
[----:B------:R-:W-:-:S05]  /*04b0*/  IMAD.IADD R6, R6, 0x1, -R7 ;  /* 0x0000000106067824 */ /* 0x000fca00078e0a07 */
[----:B------:R-:W-:-:S13]  /*04c0*/  ISETP.GE.U32.AND P0, PT, R6, R5, PT ;  /* 0x000000050600720c */ /* 0x000fda0003f06070 */
[----:B------:R-:W-:Y:S05]  /*04d0*/  @P0 BRA `(.L_x_89) ;  /* 0x0000000000580947 */ /* 0x000fea0003800000 */
[----:B------:R-:W0:Y:S02]  /*04e0*/  LDC.64 R8, c[0x0][0x390] ;  /* 0x0000e400ff087b82 */ /* 0x000e240000000a00 */
.L_x_90:
        /* <DEDUP_REMOVED lines=10> */
[----:B------:R-:W-:Y:S01]  /*0590*/  IMAD.WIDE.U32 R10, R7, 0xc, R8 ;  /* 0x0000000c070a7825 */ /* 0x000fe200078e0008 */
[----:B------:R-:W-:-:S03]  /*05a0*/  IADD3 R13, PT, PT, R13, R17, RZ ;  /* 0x000000110d0d7210 */ /* 0x000fc60007ffe0ff */
[----:B------:R-:W-:Y:S02]  /*05b0*/  IMAD R15, R15, 0xc, RZ ;  /* 0x0000000c0f0f7824 */ /* 0x000fe400078e02ff */
[----:B------:R-:W2:Y:S02]  /*05c0*/  LDG.E R12, desc[UR8][R12.64+0x4] ;  /* 0x000004080c0c7981 */ /* 0x000ea4000c1e1900 */
[----:B------:R-:W-:-:S06]  /*05d0*/  IMAD.IADD R11, R11, 0x1, R15 ;  /* 0x000000010b0b7824 */ /* 0x000fcc00078e020f */
[----:B------:R-:W2:Y:S02]  /*05e0*/  LDG.E R11, desc[UR8][R10.64+0x4] ;  /* 0x000004080a0b7981 */ /* 0x000ea4000c1e1900 */
[----:B--2---:R-:W-:-:S04]  /*05f0*/  ISETP.GE.AND P0, PT, R11, R12, PT ;  /* 0x0000000c0b00720c */ /* 0x004fc80003f06270 */
[----:B------:R-:W-:-:S09]  /*0600*/  SEL R5, R14, R5, !P0 ;  /* 0x000000050e057207 */ /* 0x000fd20004000000 */
[----:B------:R-:W-:-:S05]  /*0610*/  @P0 VIADD R6, R14, 0x1 ;  /* 0x000000010e060836 */ /* 0x000fca0000000000 */
[----:B------:R-:W-:-:S13]  /*0620*/  ISETP.GE.U32.AND P0, PT, R6, R5, PT ;  /* 0x000000050600720c */ /* 0x000fda0003f06070 */
[----:B------:R-:W-:Y:S05]  /*0630*/  @!P0 BRA `(.L_x_90) ;  /* 0xfffffffc00ac8947 */ /* 0x000fea000383ffff */
.L_x_89:
[----:B------:R-:W-:Y:S05]  /*0640*/  BSYNC.RECONVERGENT B0 ;  /* 0x0000000000007941 */ /* 0x000fea0003800200 */
.L_x_84:
[----:B------:R-:W0:Y:S01]  /*0650*/  LDC.64 R4, c[0x0][0x3a0] ;  /* 0x0000e800ff047b82 */ /* 0x000e220000000a00 */
[----:B------:R-:W-:Y:S02]  /*0660*/  IMAD.IADD R3, R3, 0x1, R6 ;  /* 0x0000000103037824 */ /* 0x000fe400078e0206 */
[----:B0-----:R-:W-:-:S05]  /*0670*/  IMAD.WIDE.U32 R4, R0, 0x4, R4 ;  /* 0x0000000400047825 */ /* 0x001fca00078e0004 */
[----:B------:R-:W-:Y:S01]  /*0680*/  STG.E desc[UR8][R4.64], R3 ;  /* 0x0000000304007986 */ /* 0x000fe2000c101908 */
[----:B------:R-:W-:Y:S05]  /*0690*/  EXIT ;  /* 0x000000000000794d */ /* 0x000fea0003800000 */
.L_x_91:
        /* <DEDUP_REMOVED lines=14> */
.L_x_270:


//--------------------- .text._ZN3cub18CUB_300001_SM_10006detail10merge_sort30DeviceMergeSortBlockSortKernelINS2_10policy_hubIN6thrust24THRUST_300001_SM_1000_NS6detail15normal_iteratorINS6_10device_ptrI5MovieEEEEE9Policy600ESC_PNS0_8NullTypeESC_SG_j14CompareEndTimeSA_SF_EEvbT0_T1_T2_T3_T4_PT6_PT7_T5_NS1_7vsmem_tE --------------------------
	.section	.text._ZN3cub18CUB_300001_SM_10006detail10merge_sort30DeviceMergeSortBlockSortKernelINS2_10policy_hubIN6thrust24THRUST_300001_SM_1000_NS6detail15normal_iteratorINS6_10device_ptrI5MovieEEEEE9Policy600ESC_PNS0_8NullTypeESC_SG_j14CompareEndTimeSA_SF_EEvbT0_T1_T2_T3_T4_PT6_PT7_T5_NS1_7vsmem_tE,"ax",@progbits
	.align	128
        .global         _ZN3cub18CUB_300001_SM_10006detail10merge_sort30DeviceMergeSortBlockSortKernelINS2_10policy_hubIN6thrust24THRUST_300001_SM_1000_NS6detail15normal_iteratorINS6_10device_ptrI5MovieEEEEE9Policy600ESC_PNS0_8NullTypeESC_SG_j14CompareEndTimeSA_SF_EEvbT0_T1_T2_T3_T4_PT6_PT7_T5_NS1_7vsmem_tE
        .type           _ZN3cub18CUB_300001_SM_10006detail10merge_sort30DeviceMergeSortBlockSortKernelINS2_10policy_hubIN6thrust24THRUST_300001_SM_1000_NS6detail15normal_iteratorINS6_10device_ptrI5MovieEEEEE9Policy600ESC_PNS0_8NullTypeESC_SG_j14CompareEndTimeSA_SF_EEvbT0_T1_T2_T3_T4_PT6_PT7_T5_NS1_7vsmem_tE,@function
        .size           _ZN3cub18CUB_300001_SM_10006detail10merge_sort30DeviceMergeSortBlockSortKernelINS2_10policy_hubIN6thrust24THRUST_300001_SM_1000_NS6detail15normal_iteratorINS6_10device_ptrI5MovieEEEEE9Policy600ESC_PNS0_8NullTypeESC_SG_j14CompareEndTimeSA_SF_EEvbT0_T1_T2_T3_T4_PT6_PT7_T5_NS1_7vsmem_tE,(.L_x_271 - _ZN3cub18CUB_300001_SM_10006detail10merge_sort30DeviceMergeSortBlockSortKernelINS2_10policy_hubIN6thrust24THRUST_300001_SM_1000_NS6detail15normal_iteratorINS6_10device_ptrI5MovieEEEEE9Policy600ESC_PNS0_8NullTypeESC_SG_j14CompareEndTimeSA_SF_EEvbT0_T1_T2_T3_T4_PT6_PT7_T5_NS1_7vsmem_tE)
        .other          _ZN3cub18CUB_300001_SM_10006detail10merge_sort30DeviceMergeSortBlockSortKernelINS2_10policy_hubIN6thrust24THRUST_300001_SM_1000_NS6detail15normal_iteratorINS6_10device_ptrI5MovieEEEEE9Policy600ESC_PNS0_8NullTypeESC_SG_j14CompareEndTimeSA_SF_EEvbT0_T1_T2_T3_T4_PT6_PT7_T5_NS1_7vsmem_tE,@"STO_CUDA_ENTRY STV_DEFAULT"
_ZN3cub18CUB_300001_SM_10006detail10merge_sort30DeviceMergeSortBlockSortKernelINS2_10policy_hubIN6thrust24THRUST_300001_SM_1000_NS6detail15normal_iteratorINS6_10device_ptrI5MovieEEEEE9Policy600ESC_PNS0_8NullTypeESC_SG_j14CompareEndTimeSA_SF_EEvbT0_T1_T2_T3_T4_PT6_PT7_T5_NS1_7vsmem_tE:
.text._ZN3cub18CUB_300001_SM_10006detail10merge_sort30DeviceMergeSortBlockSortKernelINS2_10policy_hubIN6thrust24THRUST_300001_SM_1000_NS6detail15normal_iteratorINS6_10device_ptrI5MovieEEEEE9Policy600ESC_PNS0_8NullTypeESC_SG_j14CompareEndTimeSA_SF_EEvbT0_T1_T2_T3_T4_PT6_PT7_T5_NS1_7vsmem_tE:
[----:B------:R-:W-:Y:S01]  /*0000*/  LDC R1, c[0x0][0x37c] ;  /* 0x0000df00ff017b82 */ /* 0x000fe20000000800 */
[----:B------:R-:W0:Y:S01]  /*0010*/  S2R R17, SR_CTAID.X ;  /* 0x0000000000117919 */ /* 0x000e220000002500 */
[----:B------:R-:W1:Y:S01]  /*0020*/  LDCU UR4, c[0x0][0x370] ;  /* 0x00006e00ff0477ac */ /* 0x000e620008000800 */
[----:B------:R-:W2:Y:S01]  /*0030*/  LDCU.64 UR6, c[0x0][0x358] ;  /* 0x00006b00ff0677ac */ /* 0x000ea20008000a00 */
[----:B-1----:R-:W-:-:S06]  /*0040*/  UIADD3 UR4, UPT, UPT, UR4, -0x1, URZ ;  /* 0xffffffff04047890 */ /* 0x002fcc000fffe0ff */
[C---:B0-----:R-:W-:Y:S01]  /*0050*/  ISETP.GE.U32.AND P0, PT, R17.reuse, UR4, PT ;  /* 0x0000000411007c0c */ /* 0x041fe2000bf06070 */
[----:B------:R-:W-:-:S12]  /*0060*/  IMAD R17, R17, 0x500, RZ ;  /* 0x0000050011117824 */ /* 0x000fd800078e02ff */
[----:B--2---:R-:W-:Y:S05]  /*0070*/  @P0 BRA `(.L_x_92) ;  /* 0x0000001800f80947 */ /* 0x004fea0003800000 */
[----:B------:R-:W0:Y:S01]  /*0080*/  S2R R6, SR_TID.X ;  /* 0x0000000000067919 */ /* 0x000e220000002100 */
[----:B------:R-:W1:Y:S01]  /*0090*/  LDC.64 R2, c[0x0][0x388] ;  /* 0x0000e200ff027b82 */ /* 0x000e620000000a00 */
[----:B------:R-:W-:Y:S01]  /*00a0*/  ACQBULK ;  /* 0x000000000000782e */ /* 0x000fe20000000000 */
[----:B0-----:R-:W-:-:S05]  /*00b0*/  LOP3.LUT R0, R6, 0x3e0, RZ, 0xc0, !PT ;  /* 0x000003e006007812 */ /* 0x001fca00078ec0ff */
[----:B------:R-:W-:-:S05]  /*00c0*/  IMAD R5, R0, 0x5, RZ ;  /* 0x0000000500057824 */ /* 0x000fca00078e02ff */
[----:B------:R-:W-:-:S04]  /*00d0*/  LOP3.LUT R0, R5, 0x1f, R6, 0xf8, !PT ;  /* 0x0000001f05007812 */ /* 0x000fc800078ef806 */
[----:B------:R-:W-:-:S05]  /*00e0*/  IADD3 R5, P0, PT, R17, R0, RZ ;  /* 0x0000000011057210 */ /* 0x000fca0007f1e0ff */
[----:B------:R-:W-:Y:S02]  /*00f0*/  IMAD.X R4, RZ, RZ, RZ, P0 ;  /* 0x000000ffff047224 */ /* 0x000fe400000e06ff */
        /* <DEDUP_REMOVED lines=61> */
[----:B------:R-:W-:Y:S01]  /*04d0*/  IMAD.MOV.U32 R9, RZ, RZ, R8 ;  /* 0x000000ffff097224 */ /* 0x000fe200078e0008 */
[----:B---3--:R-:W-:Y:S01]  /*04e0*/  MOV R7, R11 ;  /* 0x0000000b00077202 */ /* 0x008fe20000000f00 */
[----:B-1----:R-:W-:-:S02]  /*04f0*/  IMAD.MOV.U32 R22, RZ, RZ, R24 ;  /* 0x000000ffff167224 */ /* 0x002fc400078e0018 */
[----:B------:R-:W-:Y:S01]  /*0500*/  PREEXIT ;  /* 0x000000000000782d */ /* 0x000fe20000000000 */
[----:B------:R-:W-:-:S05]  /*0510*/  IMAD R19, R6, 0x3c, R19 ;  /* 0x0000003c06137824 */ /* 0x000fca00078e0213 */
[----:B------:R-:W-:Y:S01]  /*0520*/  @!P2 MOV R13, R20 ;  /* 0x00000014000da202 */ /* 0x000fe20000000f00 */
[----:B------:R-:W-:Y:S02]  /*0530*/  @!P2 IMAD.MOV.U32 R20, RZ, RZ, R23 ;  /* 0x000000ffff14a224 */ /* 0x000fe400078e0017 */
[----:B------:R-:W-:Y:S01]  /*0540*/  @!P1 IMAD.MOV.U32 R7, RZ, RZ, R2 ;  /* 0x000000ffff079224 */ /* 0x000fe200078e0002 */
[----:B--2---:R-:W-:Y:S01]  /*0550*/  ISETP.GE.AND P3, PT, R12, R13, PT ;  /* 0x0000000d0c00720c */ /* 0x004fe20003f66270 */
[----:B------:R-:W-:Y:S02]  /*0560*/  @!P1 IMAD.MOV.U32 R9, RZ, RZ, R0 ;  /* 0x000000ffff099224 */ /* 0x000fe400078e0000 */
[----:B------:R-:W-:Y:S01]  /*0570*/  @!P1 IMAD.MOV.U32 R0, RZ, RZ, R8 ;  /* 0x000000ffff009224 */ /* 0x000fe200078e0008 */
[----:B------:R-:W-:Y:S01]  /*0580*/  ISETP.GE.AND P0, PT, R20, R7, PT ;  /* 0x000000071400720c */ /* 0x000fe20003f06270 */
[----:B------:R-:W-:Y:S01]  /*0590*/  IMAD.MOV.U32 R23, RZ, RZ, R12 ;  /* 0x000000ffff177224 */ /* 0x000fe200078e000c */
[----:B------:R-:W-:Y:S01]  /*05a0*/  MOV R8, R10 ;  /* 0x0000000a00087202 */ /* 0x000fe20000000f00 */
[----:B------:R-:W-:-:S02]  /*05b0*/  @!P1 IMAD.MOV.U32 R8, RZ, RZ, R3 ;  /* 0x000000ffff089224 */ /* 0x000fc400078e0003 */
[----:B------:R-:W-:Y:S01]  /*05c0*/  @!P1 IMAD.MOV.U32 R3, RZ, RZ, R10 ;  /* 0x000000ffff039224 */ /* 0x000fe200078e000a */
[----:B------:R-:W-:Y:S01]  /*05d0*/  MOV R10, R16 ;  /* 0x00000010000a7202 */ /* 0x000fe20000000f00 */
[----:B------:R-:W-:Y:S01]  /*05e0*/  @!P1 IMAD.MOV.U32 R2, RZ, RZ, R11 ;  /* 0x000000ffff029224 */ /* 0x000fe200078e000b */
[----:B------:R-:W-:Y:S01]  /*05f0*/  @!P2 MOV R10, R14 ;  /* 0x0000000e000aa202 */ /* 0x000fe20000000f00 */
[----:B------:R-:W-:Y:S01]  /*0600*/  @!P2 IMAD.MOV.U32 R14, RZ, RZ, R16 ;  /* 0x000000ffff0ea224 */ /* 0x000fe200078e0010 */
[----:B------:R-:W-:Y:S01]  /*0610*/  @!P3 MOV R23, R13 ;  /* 0x0000000d0017b202 */ /* 0x000fe20000000f00 */
[----:B------:R-:W-:Y:S02]  /*0620*/  IMAD.MOV.U32 R16, RZ, RZ, R20 ;  /* 0x000000ffff107224 */ /* 0x000fe400078e0014 */
[----:B------:R-:W-:Y:S02]  /*0630*/  @!P3 IMAD.MOV.U32 R13, RZ, RZ, R12 ;  /* 0x000000ffff0db224 */ /* 0x000fe400078e000c */
[----:B------:R-:W-:-:S02]  /*0640*/  @!P0 IMAD.MOV.U32 R16, RZ, RZ, R7 ;  /* 0x000000ffff108224 */ /* 0x000fc400078e0007 */
[----:B------:R-:W-:Y:S02]  /*0650*/  @!P0 IMAD.MOV.U32 R7, RZ, RZ, R20 ;  /* 0x000000ffff078224 */ /* 0x000fe400078e0014 */
[----:B------:R-:W-:Y:S02]  /*0660*/  @!P2 IMAD.MOV.U32 R22, RZ, RZ, R15 ;  /* 0x000000ffff16a224 */ /* 0x000fe400078e000f */
[----:B------:R-:W-:Y:S01]  /*0670*/  @!P2 IMAD.MOV.U32 R15, RZ, RZ, R24 ;  /* 0x000000ffff0fa224 */ /* 0x000fe200078e0018 */
[----:B------:R-:W-:Y:S01]  /*0680*/  ISETP.GE.AND P2, PT, R13, R16, PT ;  /* 0x000000100d00720c */ /* 0x000fe20003f46270 */
[--C-:B----4-:R-:W-:Y:S01]  /*0690*/  IMAD.MOV.U32 R11, RZ, RZ, R18.reuse ;  /* 0x000000ffff0b7224 */ /* 0x110fe200078e0012 */
[----:B------:R-:W-:Y:S01]  /*06a0*/  ISETP.GE.AND P1, PT, R7, R2, PT ;  /* 0x000000020700720c */ /* 0x000fe20003f26270 */
[----:B------:R-:W-:Y:S01]  /*06b0*/  IMAD.MOV.U32 R12, RZ, RZ, R21 ;  /* 0x000000ffff0c7224 */ /* 0x000fe200078e0015 */
[----:B------:R-:W-:Y:S01]  /*06c0*/  @!P3 MOV R11, R22 ;  /* 0x00000016000bb202 */ /* 0x000fe20000000f00 */
[----:B------:R-:W-:Y:S01]  /*06d0*/  @!P3 IMAD.MOV.U32 R22, RZ, RZ, R18 ;  /* 0x000000ffff16b224 */ /* 0x000fe200078e0012 */
[----:B------:R-:W-:Y:S01]  /*06e0*/  MOV R24, R13 ;  /* 0x0000000d00187202 */ /* 0x000fe20000000f00 */
[----:B------:R-:W-:-:S02]  /*06f0*/  IMAD.MOV.U32 R18, RZ, RZ, R15 ;  /* 0x000000ffff127224 */ /* 0x000fc400078e000f */
[----:B------:R-:W-:Y:S01]  /*0700*/  @!P0 IMAD.MOV.U32 R18, RZ, RZ, R9 ;  /* 0x000000ffff128224 */ /* 0x000fe200078e0009 */
[----:B------:R-:W-:Y:S01]  /*0710*/  @!P0 MOV R9, R15 ;  /* 0x0000000f00098202 */ /* 0x000fe20000000f00 */
[----:B------:R-:W-:Y:S02]  /*0720*/  IMAD.MOV.U32 R15, RZ, RZ, R7 ;  /* 0x000000ffff0f7224 */ /* 0x000fe400078e0007 */
[----:B------:R-:W-:Y:S01]  /*0730*/  @!P2 MOV R24, R16 ;  /* 0x000000100018a202 */ /* 0x000fe20000000f00 */
[----:B------:R-:W-:Y:S01]  /*0740*/  @!P2 IMAD.MOV.U32 R16, RZ, RZ, R13 ;  /* 0x000000ffff10a224 */ /* 0x000fe200078e000d */
[----:B------:R-:W-:Y:S01]  /*0750*/  @!P1 MOV R15, R2 ;  /* 0x00000002000f9202 */ /* 0x000fe20000000f00 */
[----:B------:R-:W-:Y:S01]  /*0760*/  @!P3 IMAD.MOV.U32 R12, RZ, RZ, R10 ;  /* 0x000000ffff0cb224 */ /* 0x000fe200078e000a */
[----:B------:R-:W-:Y:S01]  /*0770*/  @!P3 MOV R10, R21 ;  /* 0x00000015000ab202 */ /* 0x000fe20000000f00 */
[----:B------:R-:W-:Y:S01]  /*0780*/  IMAD.MOV.U32 R20, RZ, RZ, R14 ;  /* 0x000000ffff147224 */ /* 0x000fe200078e000e */
[----:B------:R-:W-:Y:S01]  /*0790*/  ISETP.GE.AND P3, PT, R23, R24, PT ;  /* 0x000000181700720c */ /* 0x000fe20003f66270 */
[----:B------:R-:W-:-:S02]  /*07a0*/  @!P0 IMAD.MOV.U32 R20, RZ, RZ, R8 ;  /* 0x000000ffff148224 */ /* 0x000fc400078e0008 */
[----:B------:R-:W-:Y:S01]  /*07b0*/  @!P0 IMAD.MOV.U32 R8, RZ, RZ, R14 ;  /* 0x000000ffff088224 */ /* 0x000fe200078e000e */
[----:B------:R-:W-:Y:S01]  /*07c0*/  ISETP.GE.AND P0, PT, R16, R15, PT ;  /* 0x0000000f1000720c */ /* 0x000fe20003f06270 */
[----:B------:R-:W-:Y:S02]  /*07d0*/  IMAD.MOV.U32 R21, RZ, RZ, R22 ;  /* 0x000000ffff157224 */ /* 0x000fe400078e0016 */
[----:B------:R-:W-:Y:S02]  /*07e0*/  @!P2 IMAD.MOV.U32 R21, RZ, RZ, R18 ;  /* 0x000000ffff15a224 */ /* 0x000fe400078e0012 */
[----:B------:R-:W-:Y:S02]  /*07f0*/  @!P2 IMAD.MOV.U32 R18, RZ, RZ, R22 ;  /* 0x000000ffff12a224 */ /* 0x000fe400078e0016 */
[----:B------:R-:W-:Y:S01]  /*0800*/  IMAD.MOV.U32 R14, RZ, RZ, R9 ;  /* 0x000000ffff0e7224 */ /* 0x000fe200078e0009 */
[----:B------:R-:W-:Y:S01]  /*0810*/  @!P1 MOV R14, R0 ;  /* 0x00000000000e9202 */ /* 0x000fe20000000f00 */
[----:B------:R-:W-:-:S02]  /*0820*/  @!P1 IMAD.MOV.U32 R2, RZ, RZ, R7 ;  /* 0x000000ffff029224 */ /* 0x000fc400078e0007 */
[----:B------:R-:W-:Y:S02]  /*0830*/  IMAD.MOV.U32 R22, RZ, RZ, R10 ;  /* 0x000000ffff167224 */ /* 0x000fe400078e000a */
[----:B------:R-:W-:Y:S02]  /*0840*/  IMAD.MOV.U32 R7, RZ, RZ, R23 ;  /* 0x000000ffff077224 */ /* 0x000fe400078e0017 */
[----:B------:R-:W-:Y:S02]  /*0850*/  @!P2 IMAD.MOV.U32 R22, RZ, RZ, R20 ;  /* 0x000000ffff16a224 */ /* 0x000fe400078e0014 */
[----:B------:R-:W-:Y:S01]  /*0860*/  IMAD.MOV.U32 R13, RZ, RZ, R8 ;  /* 0x000000ffff0d7224 */ /* 0x000fe200078e0008 */
[----:B------:R-:W-:Y:S01]  /*0870*/  @!P1 MOV R13, R3 ;  /* 0x00000003000d9202 */ /* 0x000fe20000000f00 */
[----:B------:R-:W-:Y:S01]  /*0880*/  @!P1 IMAD.MOV.U32 R0, RZ, RZ, R9 ;  /* 0x000000ffff009224 */ /* 0x000fe200078e0009 */
[-C--:B------:R-:W-:Y:S01]  /*0890*/  MOV R9, R16.reuse ;  /* 0x0000001000097202 */ /* 0x080fe20000000f00 */
[----:B------:R-:W-:Y:S01]  /*08a0*/  @!P3 IMAD.MOV.U32 R7, RZ, RZ, R24 ;  /* 0x000000ffff07b224 */ /* 0x000fe200078e0018 */
[----:B------:R-:W-:Y:S01]  /*08b0*/  @!P0 MOV R9, R15 ;  /* 0x0000000f00098202 */ /* 0x000fe20000000f00 */
[----:B------:R-:W-:Y:S01]  /*08c0*/  @!P3 IMAD.MOV.U32 R24, RZ, RZ, R23 ;  /* 0x000000ffff18b224 */ /* 0x000fe200078e0017 */
[----:B------:R-:W-:Y:S01]  /*08d0*/  @!P0 MOV R15, R16 ;  /* 0x00000010000f8202 */ /* 0x000fe20000000f00 */
[----:B------:R-:W-:-:S02]  /*08e0*/  @!P2 IMAD.MOV.U32 R20, RZ, RZ, R10 ;  /* 0x000000ffff14a224 */ /* 0x000fc400078e000a */
[----:B------:R-:W-:Y:S01]  /*08f0*/  @!P1 IMAD.MOV.U32 R3, RZ, RZ, R8 ;  /* 0x000000ffff039224 */ /* 0x000fe200078e0008 */
[----:B------:R-:W-:Y:S01]  /*0900*/  ISETP.GE.AND P1, PT, R24, R9, PT ;  /* 0x000000091800720c */ /* 0x000fe20003f26270 */
[----:B------:R-:W-:Y:S02]  /*0910*/  IMAD.MOV.U32 R8, RZ, RZ, R11 ;  /* 0x000000ffff087224 */ /* 0x000fe400078e000b */
[----:B------:R-:W-:Y:S02]  /*0920*/  IMAD.MOV.U32 R10, RZ, RZ, R12 ;  /* 0x000000ffff0a7224 */ /* 0x000fe400078e000c */
[----:B------:R-:W-:Y:S02]  /*0930*/  @!P3 IMAD.MOV.U32 R8, RZ, RZ, R21 ;  /* 0x000000ffff08b224 */ /* 0x000fe400078e0015 */
[----:B------:R-:W-:Y:S01]  /*0940*/  @!P3 IMAD.MOV.U32 R10, RZ, RZ, R22 ;  /* 0x000000ffff0ab224 */ /* 0x000fe200078e0016 */
[----:B------:R-:W-:Y:S01]  /*0950*/  @!P3 MOV R22, R12 ;  /* 0x0000000c0016b202 */ /* 0x000fe20000000f00 */
[----:B------:R-:W-:-:S02]  /*0960*/  @!P3 IMAD.MOV.U32 R21, RZ, RZ, R11 ;  /* 0x000000ffff15b224 */ /* 0x000fc400078e000b */
[----:B------:R-:W-:Y:S02]  /*0970*/  IMAD.MOV.U32 R11, RZ, RZ, R18 ;  /* 0x000000ffff0b7224 */ /* 0x000fe400078e0012 */
[----:B------:R-:W-:Y:S02]  /*0980*/  IMAD.MOV.U32 R12, RZ, RZ, R20 ;  /* 0x000000ffff0c7224 */ /* 0x000fe400078e0014 */
[----:B------:R-:W-:Y:S02]  /*0990*/  @!P0 IMAD.MOV.U32 R11, RZ, RZ, R14 ;  /* 0x000000ffff0b8224 */ /* 0x000fe400078e000e */
[----:B------:R-:W-:Y:S02]  /*09a0*/  @!P0 IMAD.MOV.U32 R12, RZ, RZ, R13 ;  /* 0x000000ffff0c8224 */ /* 0x000fe400078e000d */
[----:B------:R-:W-:Y:S01]  /*09b0*/  @!P0 IMAD.MOV.U32 R14, RZ, RZ, R18 ;  /* 0x000000ffff0e8224 */ /* 0x000fe200078e0012 */
[----:B------:R-:W-:Y:S01]  /*09c0*/  MOV R18, R21 ;  /* 0x0000001500127202 */ /* 0x000fe20000000f00 */
[----:B------:R-:W-:Y:S01]  /*09d0*/  @!P0 IMAD.MOV.U32 R13, RZ, RZ, R20 ;  /* 0x000000ffff0d8224 */ /* 0x000fe200078e0014 */
[----:B------:R-:W-:Y:S01]  /*09e0*/  ISETP.GE.AND P0, PT, R15, R2, PT ;  /* 0x000000020f00720c */ /* 0x000fe20003f06270 */
[----:B------:R-:W-:Y:S01]  /*09f0*/  IMAD.MOV.U32 R16, RZ, RZ, R22 ;  /* 0x000000ffff107224 */ /* 0x000fe200078e0016 */
[----:B------:R-:W-:Y:S01]  /*0a00*/  @!P1 MOV R18, R11 ;  /* 0x0000000b00129202 */ /* 0x000fe20000000f00 */
[----:B------:R-:W-:-:S02]  /*0a10*/  @!P1 IMAD.MOV.U32 R11, RZ, RZ, R21 ;  /* 0x000000ffff0b9224 */ /* 0x000fc400078e0015 */
[----:B------:R-:W-:Y:S01]  /*0a20*/  @!P1 IMAD.MOV.U32 R16, RZ, RZ, R12 ;  /* 0x000000ffff109224 */ /* 0x000fe200078e000c */
[----:B------:R-:W-:Y:S01]  /*0a30*/  @!P1 MOV R12, R22 ;  /* 0x00000016000c9202 */ /* 0x000fe20000000f00 */
[----:B------:R-:W-:Y:S02]  /*0a40*/  IMAD.MOV.U32 R21, RZ, RZ, R14 ;  /* 0x000000ffff157224 */ /* 0x000fe400078e000e */
[----:B------:R-:W-:Y:S02]  /*0a50*/  IMAD.MOV.U32 R20, RZ, RZ, R24 ;  /* 0x000000ffff147224 */ /* 0x000fe400078e0018 */
[----:B------:R-:W-:Y:S02]  /*0a60*/  IMAD.MOV.U32 R23, RZ, RZ, R15 ;  /* 0x000000ffff177224 */ /* 0x000fe400078e000f */
[----:B------:R-:W-:Y:S02]  /*0a70*/  IMAD.MOV.U32 R22, RZ, RZ, R13 ;  /* 0x000000ffff167224 */ /* 0x000fe400078e000d */
[----:B------:R-:W-:Y:S01]  /*0a80*/  @!P0 IMAD.MOV.U32 R21, RZ, RZ, R0 ;  /* 0x000000ffff158224 */ /* 0x000fe200078e0000 */
[----:B------:R-:W-:Y:S01]  /*0a90*/  @!P0 MOV R0, R14 ;  /* 0x0000000e00008202 */ /* 0x000fe20000000f00 */
[----:B------:R-:W-:-:S02]  /*0aa0*/  @!P1 IMAD.MOV.U32 R20, RZ, RZ, R9 ;  /* 0x000000ffff149224 */ /* 0x000fc400078e0009 */
[----:B------:R-:W-:Y:S02]  /*0ab0*/  @!P0 IMAD.MOV.U32 R23, RZ, RZ, R2 ;  /* 0x000000ffff178224 */ /* 0x000fe400078e0002 */
[----:B------:R-:W-:Y:S01]  /*0ac0*/  @!P0 IMAD.MOV.U32 R22, RZ, RZ, R3 ;  /* 0x000000ffff168224 */ /* 0x000fe200078e0003 */
[----:B------:R-:W-:Y:S01]  /*0ad0*/  @!P0 MOV R3, R13 ;  /* 0x0000000d00038202 */ /* 0x000fe20000000f00 */
[----:B------:R-:W-:Y:S02]  /*0ae0*/  @!P1 IMAD.MOV.U32 R9, RZ, RZ, R24 ;  /* 0x000000ffff099224 */ /* 0x000fe400078e0018 */
[----:B------:R-:W-:Y:S02]  /*0af0*/  @!P0 IMAD.MOV.U32 R2, RZ, RZ, R15 ;  /* 0x000000ffff028224 */ /* 0x000fe400078e000f */
[----:B------:R-:W-:-:S07]  /*0b00*/  IMAD.MOV.U32 R14, RZ, RZ, 0x2 ;  /* 0x00000002ff0e7424 */ /* 0x000fce00078e00ff */
.L_x_96:
[--C-:B------:R-:W-:Y:S01]  /*0b10*/  IMAD.MOV R13, RZ, RZ, -R14.reuse ;  /* 0x000000ffff0d7224 */ /* 0x100fe200078e0a0e */
[----:B------:R-:W-:Y:S01]  /*0b20*/  BAR.SYNC.DEFER_BLOCKING 0x0 ;  /* 0x0000000000007b1d */ /* 0x000fe20000010000 */
[----:B------:R-:W-:Y:S01]  /*0b30*/  SHF.R.U32.HI R24, RZ, 0x1, R14 ;  /* 0x00000001ff187819 */ /* 0x000fe2000001160e */
[----:B------:R-:W-:Y:S02]  /*0b40*/  VIADD R25, R14, 0xffffffff ;  /* 0xffffffff0e197836 */ /* 0x000fe40000000000 */
[----:B------:R-:W-:Y:S02]  /*0b50*/  LOP3.LUT R13, R6, R13, RZ, 0xc0, !PT ;  /* 0x0000000d060d7212 */ /* 0x000fe400078ec0ff */
[----:B------:R-:W-:Y:S01]  /*0b60*/  BSSY.RECONVERGENT B0, `(.L_x_93) ;  /* 0x0000037000007945 */ /* 0x000fe20003800200 */
[----:B------:R-:W-:Y:S01]  /*0b70*/  LOP3.LUT R25, R25, R6, RZ, 0xc0, !PT ;  /* 0x0000000619197212 */ /* 0x000fe200078ec0ff */
[----:B------:R-:W0:Y:S01]  /*0b80*/  S2R R15, SR_CgaCtaId ;  /* 0x00000000000f7919 */ /* 0x000e220000008800 */
[----:B------:R-:W-:-:S03]  /*0b90*/  IMAD R13, R13, 0x5, RZ ;  /* 0x000000050d0d7824 */ /* 0x000fc600078e02ff */
[----:B------:R-:W-:Y:S02]  /*0ba0*/  IMAD R25, R25, 0x5, RZ ;  /* 0x0000000519197824 */ /* 0x000fe400078e02ff */
[----:B------:R-:W-:-:S03]  /*0bb0*/  VIMNMX.U32 R26, PT, PT, R13, 0x500, PT ;  /* 0x000005000d1a7848 */ /* 0x000fc60003fe0000 */
[----:B------:R-:W-:Y:S02]  /*0bc0*/  VIMNMX.U32 R28, PT, PT, R25, 0x500, PT ;  /* 0x00000500191c7848 */ /* 0x000fe40003fe0000 */
[----:B------:R-:W-:-:S05]  /*0bd0*/  IMAD R13, R24, 0x5, R26 ;  /* 0x00000005180d7824 */ /* 0x000fca00078e021a */
[----:B------:R-:W-:Y:S01]  /*0be0*/  VIMNMX.U32 R13, PT, PT, R13, 0x500, PT ;  /* 0x000005000d0d7848 */ /* 0x000fe20003fe0000 */
[----:B------:R1:W-:Y:S04]  /*0bf0*/  STS [R19], R3 ;  /* 0x0000000313007388 */ /* 0x0003e80000000800 */
[----:B------:R-:W-:Y:S01]  /*0c00*/  IMAD R24, R24, 0x5, R13 ;  /* 0x0000000518187824 */ /* 0x000fe200078e020d */
[----:B------:R2:W-:Y:S04]  /*0c10*/  STS [R19+0x4], R2 ;  /* 0x0000040213007388 */ /* 0x0005e80000000800 */
[----:B------:R-:W-:Y:S01]  /*0c20*/  VIMNMX.U32 R24, PT, PT, R24, 0x500, PT ;  /* 0x0000050018187848 */ /* 0x000fe20003fe0000 */
[----:B------:R3:W-:Y:S03]  /*0c30*/  STS [R19+0x8], R0 ;  /* 0x0000080013007388 */ /* 0x0007e60000000800 */
[C---:B-1----:R-:W-:Y:S01]  /*0c40*/  IADD3 R3, PT, PT, -R13.reuse, R24, RZ ;  /* 0x000000180d037210 */ /* 0x042fe20007ffe1ff */
[----:B------:R-:W-:Y:S01]  /*0c50*/  STS [R19+0xc], R22 ;  /* 0x00000c1613007388 */ /* 0x000fe20000000800 */
[----:B--2---:R-:W-:-:S02]  /*0c60*/  VIADDMNMX R2, R13, -R26, R28, PT ;  /* 0x8000001a0d027246 */ /* 0x004fc4000380011c */
        /* <DEDUP_REMOVED lines=23> */
.L_x_95:
        /* <DEDUP_REMOVED lines=15> */
.L_x_94:
[----:B------:R-:W-:Y:S05]  /*0ed0*/  BSYNC.RECONVERGENT B0 ;  /* 0x0000000000007941 */ /* 0x000fea0003800200 */
.L_x_93:
[----:B-1----:R-:W-:Y:S01]  /*0ee0*/  IADD3 R9, PT, PT, -R3, R13, R28 ;  /* 0x0000000d03097210 */ /* 0x002fe20007ffe11c */
[----:B------:R-:W-:Y:S01]  /*0ef0*/  IMAD.IADD R8, R26, 0x1, R3 ;  /* 0x000000011a087824 */ /* 0x000fe200078e0203 */
[----:B------:R-:W-:Y:S02]  /*0f00*/  PLOP3.LUT P0, PT, PT, PT, PT, 0x8, 0x80 ;  /* 0x000000000080781c */ /* 0x000fe40003f0e170 */
[C---:B------:R-:W-:Y:S01]  /*0f10*/  ISETP.GE.AND P1, PT, R9.reuse, R24, PT ;  /* 0x000000180900720c */ /* 0x040fe20003f26270 */
[C-C-:B------:R-:W-:Y:S01]  /*0f20*/  IMAD R21, R8.reuse, 0xc, R12.reuse ;  /* 0x0000000c08157824 */ /* 0x140fe200078e020c */
[C---:B------:R-:W-:Y:S01]  /*0f30*/  IADD3 R3, PT, PT, R9.reuse, 0x1, RZ ;  /* 0x0000000109037810 */ /* 0x040fe20007ffe0ff */
[----:B------:R-:W-:Y:S02]  /*0f40*/  IMAD R22, R9, 0xc, R12 ;  /* 0x0000000c09167824 */ /* 0x000fe400078e020c */
[----:B------:R-:W-:Y:S01]  /*0f50*/  VIADD R0, R8, 0x1 ;  /* 0x0000000108007836 */ /* 0x000fe20000000000 */
[----:B------:R-:W-:Y:S04]  /*0f60*/  LDS R7, [R21+0x4] ;  /* 0x0000040015077984 */ /* 0x000fe80000000800 */
        /* <DEDUP_REMOVED lines=9> */
[----:B------:R-:W-:Y:S02]  /*1000*/  @!P0 IMAD.MOV R3, RZ, RZ, R9 ;  /* 0x000000ffff038224 */ /* 0x000fe400078e0209 */
[----:B------:R-:W-:Y:S01]  /*1010*/  @P0 IMAD.MOV R0, RZ, RZ, R8 ;  /* 0x000000ffff000224 */ /* 0x000fe200078e0208 */
[----:B------:R-:W0:Y:S01]  /*1020*/  @!P0 LDS R7, [R21+0x10] ;  /* 0x0000100015078984 */ /* 0x000e220000000800 */
[C---:B------:R-:W-:Y:S01]  /*1030*/  VIADD R9, R3.reuse, 0x1 ;  /* 0x0000000103097836 */ /* 0x040fe20000000000 */
[----:B------:R-:W-:Y:S02]  /*1040*/  ISETP.GE.AND P2, PT, R3, R24, PT ;  /* 0x000000180300720c */ /* 0x000fe40003f46270 */
[----:B------:R-:W-:Y:S01]  /*1050*/  IADD3 R16, PT, PT, R0, 0x1, RZ ;  /* 0x0000000100107810 */ /* 0x000fe20007ffe0ff */
[----:B------:R-:W1:Y:S10]  /*1060*/  LDS R8, [R21+0x8] ;  /* 0x0000080015087984 */ /* 0x000e740000000800 */
[----:B0-----:R-:W-:-:S04]  /*1070*/  @!P2 ISETP.GE.AND P3, PT, R26, R7, PT ;  /* 0x000000071a00a20c */ /* 0x001fc80003f66270 */
[----:B------:R-:W-:-:S04]  /*1080*/  @!P2 ISETP.GE.OR P1, PT, R0, R13, !P3 ;  /* 0x0000000d0000a20c */ /* 0x000fc80005f26670 */
[----:B------:R-:W-:-:S09]  /*1090*/  SEL R23, R26, R7, P1 ;  /* 0x000000071a177207 */ /* 0x000fd20000800000 */
[----:B------:R-:W-:Y:S01]  /*10a0*/  @P1 IMAD.MOV R16, RZ, RZ, R0 ;  /* 0x000000ffff101224 */ /* 0x000fe200078e0200 */
[----:B-1----:R-:W-:Y:S01]  /*10b0*/  SEL R0, R15, R8, P0 ;  /* 0x000000080f007207 */ /* 0x002fe20000000000 */
[----:B------:R-:W-:Y:S01]  /*10c0*/  @!P1 IMAD.MOV R9, RZ, RZ, R3 ;  /* 0x000000ffff099224 */ /* 0x000fe200078e0203 */
[----:B------:R-:W-:Y:S01]  /*10d0*/  SEL R3, R10, R25, P0 ;  /* 0x000000190a037207 */ /* 0x000fe20000000000 */
[C-C-:B------:R-:W-:Y:S01]  /*10e0*/  @!P1 IMAD R18, R16.reuse, 0xc, R12.reuse ;  /* 0x0000000c10129824 */ /* 0x140fe200078e020c */
[----:B------:R-:W-:Y:S01]  /*10f0*/  @P0 LDS R10, [R22+0xc] ;  /* 0x00000c00160a0984 */ /* 0x000fe20000000800 */
[C---:B------:R-:W-:Y:S01]  /*1100*/  @P1 IMAD R20, R9.reuse, 0xc, R12 ;  /* 0x0000000c09141824 */ /* 0x040fe200078e020c */
[C---:B------:R-:W-:Y:S01]  /*1110*/  ISETP.GE.AND P2, PT, R9.reuse, R24, PT ;  /* 0x000000180900720c */ /* 0x040fe20003f46270 */
[----:B------:R-:W-:Y:S01]  /*1120*/  VIADD R11, R16, 0x1 ;  /* 0x00000001100b7836 */ /* 0x000fe20000000000 */
[----:B------:R-:W-:Y:S01]  /*1130*/  @!P1 LDS R7, [R18+0x4] ;  /* 0x0000040012079984 */ /* 0x000fe20000000800 */
[----:B------:R-:W-:-:S03]  /*1140*/  IADD3 R29, PT, PT, R9, 0x1, RZ ;  /* 0x00000001091d7810 */ /* 0x000fc60007ffe0ff */
        /* <DEDUP_REMOVED lines=11> */
[----:B------:R-:W-:Y:S01]  /*1200*/  @!P0 IMAD.MOV R29, RZ, RZ, R9 ;  /* 0x000000ffff1d8224 */ /* 0x000fe200078e0209 */
[----:B------:R-:W-:Y:S01]  /*1210*/  SEL R9, R26, R7, P0 ;  /* 0x000000071a097207 */ /* 0x000fe20000000000 */
[----:B------:R-:W-:Y:S01]  /*1220*/  @P0 IMAD.MOV R11, RZ, RZ, R16 ;  /* 0x000000ffff0b0224 */ /* 0x000fe200078e0210 */
[----:B------:R-:W-:Y:S01]  /*1230*/  @P1 LDS R10, [R20] ;  /* 0x00000000140a1984 */ /* 0x000fe20000000800 */
[C-C-:B------:R-:W-:Y:S01]  /*1240*/  @P0 IMAD R28, R29.reuse, 0xc, R12.reuse ;  /* 0x0000000c1d1c0824 */ /* 0x140fe200078e020c */
[----:B------:R-:W-:Y:S01]  /*1250*/  ISETP.GE.AND P2, PT, R29, R24, PT ;  /* 0x000000181d00720c */ /* 0x000fe20003f46270 */
[C---:B------:R-:W-:Y:S01]  /*1260*/  @!P0 IMAD R27, R11.reuse, 0xc, R12 ;  /* 0x0000000c0b1b8824 */ /* 0x040fe200078e020c */
[----:B------:R-:W-:Y:S01]  /*1270*/  @P1 LDS R15, [R20+0x8] ;  /* 0x00000800140f1984 */ /* 0x000fe20000000800 */
[----:B------:R-:W-:Y:S01]  /*1280*/  PLOP3.LUT P1, PT, PT, PT, PT, 0x8, 0x80 ;  /* 0x000000000080781c */ /* 0x000fe20003f2e170 */
[----:B------:R-:W-:Y:S01]  /*1290*/  VIADD R16, R11, 0x1 ;  /* 0x000000010b107836 */ /* 0x000fe20000000000 */
[----:B0-----:R-:W-:Y:S01]  /*12a0*/  IADD3 R18, PT, PT, R29, 0x1, RZ ;  /* 0x000000011d127810 */ /* 0x001fe20007ffe0ff */
[----:B------:R-:W-:Y:S04]  /*12b0*/  @!P0 LDS R7, [R27+0x4] ;  /* 0x000004001b078984 */ /* 0x000fe80000000800 */
[----:B------:R-:W0:Y:S03]  /*12c0*/  @P0 LDS R26, [R28+0x4] ;  /* 0x000004001c1a0984 */ /* 0x000e260000000800 */
[----:B0-----:R-:W-:-:S04]  /*12d0*/  @!P2 ISETP.GE.AND P3, PT, R26, R7, PT ;  /* 0x000000071a00a20c */ /* 0x001fc80003f66270 */
[----:B------:R-:W-:Y:S02]  /*12e0*/  @!P2 ISETP.GE.OR P1, PT, R11, R13, !P3 ;  /* 0x0000000d0b00a20c */ /* 0x000fe40005f26670 */
[----:B------:R-:W-:Y:S02]  /*12f0*/  PLOP3.LUT P2, PT, PT, PT, PT, 0x8, 0x80 ;  /* 0x000000000080781c */ /* 0x000fe40003f4e170 */
[----:B------:R-:W-:-:S09]  /*1300*/  SEL R20, R26, R7, P1 ;  /* 0x000000071a147207 */ /* 0x000fd20000800000 */
[----:B------:R-:W-:Y:S02]  /*1310*/  @!P1 IMAD.MOV R18, RZ, RZ, R29 ;  /* 0x000000ffff129224 */ /* 0x000fe400078e021d */
[----:B------:R-:W-:Y:S01]  /*1320*/  @P1 IMAD.MOV R16, RZ, RZ, R11 ;  /* 0x000000ffff101224 */ /* 0x000fe200078e020b */
[----:B------:R-:W-:Y:S02]  /*1330*/  SEL R11, R15, R8, P0 ;  /* 0x000000080f0b7207 */ /* 0x000fe40000000000 */
[C---:B------:R-:W-:Y:S01]  /*1340*/  ISETP.GE.AND P3, PT, R18.reuse, R24, PT ;  /* 0x000000181200720c */ /* 0x040fe20003f66270 */
[--C-:B------:R-:W-:Y:S01]  /*1350*/  @P1 IMAD R24, R18, 0xc, R12.reuse ;  /* 0x0000000c12181824 */ /* 0x100fe200078e020c */
[----:B------:R-:W-:Y:S01]  /*1360*/  @!P0 LDS R8, [R27+0x8] ;  /* 0x000008001b088984 */ /* 0x000fe20000000800 */
[----:B------:R-:W-:Y:S01]  /*1370*/  @!P1 IMAD R29, R16, 0xc, R12 ;  /* 0x0000000c101d9824 */ /* 0x000fe200078e020c */
[----:B------:R-:W-:Y:S02]  /*1380*/  SEL R12, R10, R25, P0 ;  /* 0x000000190a0c7207 */ /* 0x000fe40000000000 */
[----:B------:R-:W-:Y:S04]  /*1390*/  @P1 LDS R26, [R24+0x4] ;  /* 0x00000400181a1984 */ /* 0x000fe80000000800 */
[----:B------:R-:W0:Y:S04]  /*13a0*/  @!P1 LDS R7, [R29+0x4] ;  /* 0x000004001d079984 */ /* 0x000e280000000800 */
[----:B------:R-:W-:Y:S04]  /*13b0*/  @!P0 LDS R25, [R27] ;  /* 0x000000001b198984 */ /* 0x000fe80000000800 */
[----:B------:R-:W1:Y:S04]  /*13c0*/  @P0 LDS R10, [R28] ;  /* 0x000000001c0a0984 */ /* 0x000e680000000800 */
[----:B------:R-:W2:Y:S01]  /*13d0*/  @P0 LDS R15, [R28+0x8] ;  /* 0x000008001c0f0984 */ /* 0x000ea20000000800 */
[----:B------:R-:W-:-:S02]  /*13e0*/  ISETP.GE.U32.AND P0, PT, R14, 0x81, PT ;  /* 0x000000810e00780c */ /* 0x000fc40003f06070 */
[----:B------:R-:W-:Y:S02]  /*13f0*/  SHF.L.U32 R14, R14, 0x1, RZ ;  /* 0x000000010e0e7819 */ /* 0x000fe400000006ff */
        /* <DEDUP_REMOVED lines=27> */
[----:B------:R-:W-:-:S03]  /*15b0*/  LOP3.LUT R14, R13, 0x3e0, RZ, 0xc0, !PT ;  /* 0x000003e00d0e7812 */ /* 0x000fc600078ec0ff */
[----:B------:R0:W-:Y:S02]  /*15c0*/  STS [R25+0x4], R2 ;  /* 0x0000040219007388 */ /* 0x0001e40000000800 */
[----:B------:R-:W-:Y:S02]  /*15d0*/  IMAD R14, R14, 0x5, RZ ;  /* 0x000000050e0e7824 */ /* 0x000fe400078e02ff */
[----:B------:R-:W-:Y:S04]  /*15e0*/  STS [R25+0x8], R0 ;  /* 0x0000080019007388 */ /* 0x000fe80000000800 */
[----:B------:R1:W-:Y:S01]  /*15f0*/  STS [R25+0xc], R22 ;  /* 0x00000c1619007388 */ /* 0x0003e20000000800 */
[----:B0-----:R-:W0:Y:S03]  /*1600*/  LDC.64 R2, c[0x0][0x398] ;  /* 0x0000e600ff027b82 */ /* 0x001e260000000a00 */
[----:B------:R-:W-:Y:S04]  /*1610*/  STS [R25+0x10], R23 ;  /* 0x0000101719007388 */ /* 0x000fe80000000800 */
[----:B------:R-:W-:Y:S01]  /*1620*/  STS [R25+0x14], R21 ;  /* 0x0000141519007388 */ /* 0x000fe20000000800 */
[----:B-1----:R-:W-:-:S03]  /*1630*/  LOP3.LUT R22, R13, 0x1f, RZ, 0xc0, !PT ;  /* 0x0000001f0d167812 */ /* 0x002fc600078ec0ff */
[----:B------:R-:W-:Y:S02]  /*1640*/  STS [R25+0x18], R12 ;  /* 0x0000180c19007388 */ /* 0x000fe40000000800 */
[----:B------:R-:W-:Y:S02]  /*1650*/  IMAD.IADD R17, R17, 0x1, R22 ;  /* 0x0000000111117824 */ /* 0x000fe400078e0216 */
[----:B------:R-:W-:Y:S04]  /*1660*/  STS [R25+0x1c], R9 ;  /* 0x00001c0919007388 */ /* 0x000fe80000000800 */
[----:B------:R-:W-:Y:S01]  /*1670*/  STS [R25+0x20], R11 ;  /* 0x0000200b19007388 */ /* 0x000fe20000000800 */
[----:B------:R-:W-:-:S03]  /*1680*/  IADD3 R17, P0, PT, R14, R17, RZ ;  /* 0x000000110e117210 */ /* 0x000fc60007f1e0ff */
[----:B------:R-:W-:Y:S02]  /*1690*/  STS [R25+0x24], R16 ;  /* 0x0000241019007388 */ /* 0x000fe40000000800 */
[----:B0-----:R-:W-:Y:S02]  /*16a0*/  IMAD.WIDE.U32 R2, R17, 0xc, R2 ;  /* 0x0000000c11027825 */ /* 0x001fe400078e0002 */
[----:B------:R-:W-:Y:S04]  /*16b0*/  STS [R25+0x28], R20 ;  /* 0x0000281419007388 */ /* 0x000fe80000000800 */
[----:B------:R-:W-:Y:S04]  /*16c0*/  STS [R25+0x2c], R18 ;  /* 0x00002c1219007388 */ /* 0x000fe80000000800 */
[----:B------:R0:W-:Y:S04]  /*16d0*/  STS [R25+0x30], R10 ;  /* 0x0000300a19007388 */ /* 0x0001e80000000800 */
[----:B------:R-:W-:Y:S04]  /*16e0*/  STS [R25+0x34], R7 ;  /* 0x0000340719007388 */ /* 0x000fe80000000800 */
[----:B------:R-:W-:Y:S01]  /*16f0*/  STS [R25+0x38], R8 ;  /* 0x0000380819007388 */ /* 0x000fe20000000800 */
[----:B------:R-:W-:-:S03]  /*1700*/  NOP ;  /* 0x0000000000007918 */ /* 0x000fc60000000000 */
[----:B------:R-:W1:Y:S01]  /*1710*/  LDS R5, [R6] ;  /* 0x0000000006057984 */ /* 0x000e620000000800 */
[----:B0-----:R-:W-:-:S03]  /*1720*/  IMAD.X R10, RZ, RZ, RZ, P0 ;  /* 0x000000ffff0a7224 */ /* 0x001fc600000e06ff */
[----:B------:R-:W0:Y:S01]  /*1730*/  LDS R9, [R6+0x4] ;  /* 0x0000040006097984 */ /* 0x000e220000000800 */
[----:B------:R-:W-:-:S03]  /*1740*/  IMAD R17, R10, 0xc, RZ ;  /* 0x0000000c0a117824 */ /* 0x000fc600078e02ff */
[----:B------:R-:W2:Y:S01]  /*1750*/  LDS R11, [R6+0x8] ;  /* 0x00000800060b7984 */ /* 0x000ea20000000800 */
[----:B------:R-:W-:-:S03]  /*1760*/  IMAD.IADD R3, R3, 0x1, R17 ;  /* 0x0000000103037824 */ /* 0x000fc600078e0211 */
        /* <DEDUP_REMOVED lines=12> */
[----:B-1----:R-:W-:Y:S04]  /*1830*/  STG.E desc[UR6][R2.64], R5 ;  /* 0x0000000502007986 */ /* 0x002fe8000c101906 */
[----:B0-----:R-:W-:Y:S04]  /*1840*/  STG.E desc[UR6][R2.64+0x4], R9 ;  /* 0x0000040902007986 */ /* 0x001fe8000c101906 */
        /* <DEDUP_REMOVED lines=14> */
.L_x_97:
        /* <DEDUP_REMOVED lines=14> */
[----:B------:R-:W-:Y:S02]  /*1a10*/  STS [R25+0x2c], R18 ;  /* 0x00002c1219007388 */ /* 0x000fe40000000800 */
[----:B------:R-:W-:Y:S02]  /*1a20*/  IADD3 R3, PT, PT, R5, R3, RZ ;  /* 0x0000000305037210 */ /* 0x000fe40007ffe0ff */
        /* <DEDUP_REMOVED lines=35> */
.L_x_92:
[----:B------:R-:W0:Y:S01]  /*1c60*/  LDC.64 R2, c[0x0][0x388] ;  /* 0x0000e200ff027b82 */ /* 0x000e220000000a00 */
[----:B------:R-:W-:Y:S01]  /*1c70*/  ACQBULK ;  /* 0x000000000000782e */ /* 0x000fe20000000000 */
[----:B------:R-:W1:Y:S06]  /*1c80*/  S2R R15, SR_TID.X ;  /* 0x00000000000f7919 */ /* 0x000e6c0000002100 */
[----:B------:R-:W2:Y:S01]  /*1c90*/  LDC R6, c[0x0][0x3a8] ;  /* 0x0000ea00ff067b82 */ /* 0x000ea20000000800 */
[----:B0-----:R-:W-:-:S05]  /*1ca0*/  IMAD.WIDE.U32 R2, R17, 0xc, R2 ;  /* 0x0000000c11027825 */ /* 0x001fca00078e0002 */
[----:B------:R-:W3:Y:S04]  /*1cb0*/  LDG.E R0, desc[UR6][R2.64+0x8] ;  /* 0x0000080602007981 */ /* 0x000ee8000c1e1900 */
[----:B------:R-:W4:Y:S04]  /*1cc0*/  LDG.E R4, desc[UR6][R2.64] ;  /* 0x0000000602047981 */ /* 0x000f28000c1e1900 */
[----:B------:R0:W5:Y:S01]  /*1cd0*/  LDG.E R5, desc[UR6][R2.64+0x4] ;  /* 0x0000040602057981 */ /* 0x000162000c1e1900 */
[----:B-1----:R-:W-:-:S05]  /*1ce0*/  LOP3.LUT R7, R15, 0x3e0, RZ, 0xc0, !PT ;  /* 0x000003e00f077812 */ /* 0x002fca00078ec0ff */
[----:B------:R-:W-:-:S05]  /*1cf0*/  IMAD R14, R7, 0x5, RZ ;  /* 0x00000005070e7824 */ /* 0x000fca00078e02ff */
[----:B------:R-:W-:Y:S01]  /*1d00*/  LOP3.LUT R14, R14, 0x1f, R15, 0xf8, !PT ;  /* 0x0000001f0e0e7812 */ /* 0x000fe200078ef80f */
[----:B------:R-:W-:-:S04]  /*1d10*/  IMAD.MOV R13, RZ, RZ, -R17 ;  /* 0x000000ffff0d7224 */ /* 0x000fc800078e0a11 */
[C---:B------:R-:W-:Y:S01]  /*1d20*/  IMAD R7, R14.reuse, 0xc, RZ ;  /* 0x0000000c0e077824 */ /* 0x040fe200078e02ff */
[----:B--2---:R-:W-:Y:S01]  /*1d30*/  VIADDMNMX R13, R13, R6, 0x500, PT ;  /* 0x000005000d0d7446 */ /* 0x004fe20003800106 */
[C---:B------:R-:W-:Y:S01]  /*1d40*/  VIADD R6, R14.reuse, 0x20 ;  /* 0x000000200e067836 */ /* 0x040fe20000000000 */
[C---:B------:R-:W-:Y:S01]  /*1d50*/  IADD3 R10, PT, PT, R14.reuse, 0x60, RZ ;  /* 0x000000600e0a7810 */ /* 0x040fe20007ffe0ff */
[C---:B------:R-:W-:Y:S01]  /*1d60*/  VIADD R8, R14.reuse, 0x40 ;  /* 0x000000400e087836 */ /* 0x040fe20000000000 */
[----:B0-----:R-:W-:Y:S02]  /*1d70*/  IADD3 R2, P3, PT, R7, R2, RZ ;  /* 0x0000000207027210 */ /* 0x001fe40007f7e0ff */
[----:B------:R-:W-:Y:S02]  /*1d80*/  IADD3 R12, PT, PT, R14, 0x80, RZ ;  /* 0x000000800e0c7810 */ /* 0x000fe40007ffe0ff */
[-C--:B------:R-:W-:Y:S01]  /*1d90*/  ISETP.GE.AND P0, PT, R6, R13.reuse, PT ;  /* 0x0000000d0600720c */ /* 0x080fe20003f06270 */
[----:B------:R-:W-:Y:S01]  /*1da0*/  IMAD.X R3, RZ, RZ, R3, P3 ;  /* 0x000000ffff037224 */ /* 0x000fe200018e0603 */
[----:B------:R-:W-:-:S02]  /*1db0*/  ISETP.GE.AND P1, PT, R8, R13, PT ;  /* 0x0000000d0800720c */ /* 0x000fc40003f26270 */
[-C--:B------:R-:W-:Y:S02]  /*1dc0*/  ISETP.GE.AND P2, PT, R10, R13.reuse, PT ;  /* 0x0000000d0a00720c */ /* 0x080fe40003f46270 */
[-C--:B------:R-:W-:Y:S02]  /*1dd0*/  ISETP.GE.AND P3, PT, R14, R13.reuse, PT ;  /* 0x0000000d0e00720c */ /* 0x080fe40003f66270 */
[----:B------:R-:W-:Y:S01]  /*1de0*/  ISETP.GE.AND P4, PT, R12, R13, PT ;  /* 0x0000000d0c00720c */ /* 0x000fe20003f86270 */
[----:B---3--:R-:W-:-:S10]  /*1df0*/  IMAD.MOV.U32 R6, RZ, RZ, R0 ;  /* 0x000000ffff067224 */ /* 0x008fd400078e0000 */
[----:B------:R-:W2:Y:S01]  /*1e00*/  @!P3 LDG.E R0, desc[UR6][R2.64+0x8] ;  /* 0x000008060200b981 */ /* 0x000ea2000c1e1900 */
[----:B----4-:R-:W-:Y:S02]  /*1e10*/  IMAD.MOV.U32 R8, RZ, RZ, R4 ;  /* 0x000000ffff087224 */ /* 0x010fe400078e0004 */
        /* <DEDUP_REMOVED lines=30> */
[----:B------:R-:W-:-:S04]  /*2000*/  IMAD R29, R24, 0xc, R25 ;  /* 0x0000000c181d7824 */ /* 0x000fc800078e0219 */
[----:B------:R-:W-:Y:S01]  /*2010*/  IMAD R24, R23, 0x30, R29 ;  /* 0x0000003017187824 */ /* 0x000fe200078e021d */
[----:B--2---:R-:W-:Y:S04]  /*2020*/  STS [R29+0x8], R0 ;  /* 0x000008001d007388 */ /* 0x004fe80000000800 */
[----:B---3--:R-:W-:Y:S04]  /*2030*/  STS [R29], R4 ;  /* 0x000000041d007388 */ /* 0x008fe80000000800 */
        /* <DEDUP_REMOVED lines=14> */
[----:B------:R-:W1:Y:S04]  /*2120*/  LDS R10, [R24] ;  /* 0x00000000180a7984 */ /* 0x000e680000000800 */
[----:B------:R-:W2:Y:S04]  /*2130*/  LDS R11, [R24+0x4] ;  /* 0x00000400180b7984 */ /* 0x000ea80000000800 */
[----:B------:R-:W3:Y:S04]  /*2140*/  LDS R8, [R24+0x8] ;  /* 0x0000080018087984 */ /* 0x000ee80000000800 */
[----:B------:R-:W-:Y:S04]  /*2150*/  LDS R27, [R24+0xc] ;  /* 0x00000c00181b7984 */ /* 0x000fe80000000800 */
[----:B------:R-:W4:Y:S04]  /*2160*/  LDS R22, [R24+0x10] ;  /* 0x0000100018167984 */ /* 0x000f280000000800 */
[----:B------:R-:W5:Y:S04]  /*2170*/  LDS R25, [R24+0x14] ;  /* 0x0000140018197984 */ /* 0x000f680000000800 */
        /* <DEDUP_REMOVED lines=10> */
[C---:B0-----:R-:W-:Y:S01]  /*2220*/  IMAD R6, R15.reuse, 0x5, RZ ;  /* 0x000000050f067824 */ /* 0x041fe200078e02ff */
[----:B-1----:R-:W-:Y:S01]  /*2230*/  MOV R7, R10 ;  /* 0x0000000a00077202 */ /* 0x002fe20000000f00 */
[----:B------:R-:W-:-:S05]  /*2240*/  IMAD R26, R15, 0x5, RZ ;  /* 0x000000050f1a7824 */ /* 0x000fca00078e02ff */
[----:B------:R-:W-:Y:S01]  /*2250*/  PREEXIT ;  /* 0x000000000000782d */ /* 0x000fe20000000000 */
[----:B------:R-:W-:Y:S01]  /*2260*/  VIADD R6, R6, 0x1 ;  /* 0x0000000106067836 */ /* 0x000fe20000000000 */
[----:B------:R-:W-:Y:S01]  /*2270*/  BSSY.RECONVERGENT B0, `(.L_x_98) ;  /* 0x0000091000007945 */ /* 0x000fe20003800200 */
[C---:B------:R-:W-:Y:S01]  /*2280*/  VIADD R28, R26.reuse, 0x3 ;  /* 0x000000031a1c7836 */ /* 0x040fe20000000000 */
[-C--:B------:R-:W-:Y:S01]  /*2290*/  ISETP.GE.U32.AND P3, PT, R26, R13.reuse, PT ;  /* 0x0000000d1a00720c */ /* 0x080fe20003f66070 */
[--C-:B--2---:R-:W-:Y:S01]  /*22a0*/  IMAD.MOV.U32 R9, RZ, RZ, R11.reuse ;  /* 0x000000ffff097224 */ /* 0x104fe200078e000b */
[-C--:B------:R-:W-:Y:S01]  /*22b0*/  ISETP.GE.U32.AND P0, PT, R6, R13.reuse, PT ;  /* 0x0000000d0600720c */ /* 0x080fe20003f06070 */
[----:B---3--:R-:W-:Y:S01]  /*22c0*/  IMAD.MOV.U32 R24, RZ, RZ, R11 ;  /* 0x000000ffff187224 */ /* 0x008fe200078e000b */
[C---:B------:R-:W-:Y:S01]  /*22d0*/  IADD3 R6, PT, PT, R26.reuse, 0x2, RZ ;  /* 0x000000021a067810 */ /* 0x040fe20007ffe0ff */
[----:B------:R-:W-:Y:S02]  /*22e0*/  IMAD.MOV.U32 R21, RZ, RZ, R10 ;  /* 0x000000ffff157224 */ /* 0x000fe400078e000a */
[----:B------:R-:W-:Y:S01]  /*22f0*/  VIADD R26, R26, 0x4 ;  /* 0x000000041a1a7836 */ /* 0x000fe20000000000 */
[----:B------:R-:W-:-:S02]  /*2300*/  ISETP.GE.U32.AND P2, PT, R6, R13, PT ;  /* 0x0000000d0600720c */ /* 0x000fc40003f46070 */
[----:B------:R-:W-:-:S05]  /*2310*/  MOV R6, R8 ;  /* 0x0000000800067202 */ /* 0x000fca0000000f00 */
[----:B----4-:R-:W-:Y:S01]  /*2320*/  @!P0 ISETP.GE.AND P1, PT, R11, R22, PT ;  /* 0x000000160b00820c */ /* 0x010fe20003f26270 */
[----:B------:R-:W-:Y:S01]  /*2330*/  @!P0 IMAD.MOV.U32 R24, RZ, RZ, R22 ;  /* 0x000000ffff188224 */ /* 0x000fe200078e0016 */
[----:B------:R-:W-:Y:S01]  /*2340*/  @!P0 VIMNMX R9, PT, PT, R22, R11, !PT ;  /* 0x0000000b16098248 */ /* 0x000fe20007fe0100 */
[----:B------:R-:W-:Y:S01]  /*2350*/  IMAD.MOV.U32 R22, RZ, RZ, R8 ;  /* 0x000000ffff167224 */ /* 0x000fe200078e0008 */
[----:B------:R-:W-:Y:S01]  /*2360*/  @!P0 SEL R7, R27, R10, !P1 ;  /* 0x0000000a1b078207 */ /* 0x000fe20004800000 */
[----:B------:R-:W-:Y:S01]  /*2370*/  @!P0 IMAD.MOV.U32 R21, RZ, RZ, R27 ;  /* 0x000000ffff158224 */ /* 0x000fe200078e001b */
[----:B-----5:R-:W-:Y:S01]  /*2380*/  @!P0 SEL R6, R25, R8, !P1 ;  /* 0x0000000819068207 */ /* 0x020fe20004800000 */
[----:B------:R-:W-:Y:S01]  /*2390*/  @!P0 IMAD.MOV.U32 R22, RZ, RZ, R25 ;  /* 0x000000ffff168224 */ /* 0x000fe200078e0019 */
[----:B------:R-:W-:Y:S01]  /*23a0*/  ISETP.GE.U32.AND P0, PT, R28, R13, PT ;  /* 0x0000000d1c00720c */ /* 0x000fe20003f06070 */
[----:B------:R-:W-:Y:S01]  /*23b0*/  IMAD.MOV.U32 R16, RZ, RZ, R9 ;  /* 0x000000ffff107224 */ /* 0x000fe200078e0009 */
[----:B------:R-:W-:-:S02]  /*23c0*/  @!P2 ISETP.GE.AND P1, PT, R9, R20, PT ;  /* 0x000000140900a20c */ /* 0x000fc40003f26270 */
        /* <DEDUP_REMOVED lines=31> */
[----:B------:R-:W-:Y:S01]  /*25c0*/  MOV R27, R4 ;  /* 0x00000004001b7202 */ /* 0x000fe20000000f00 */
[----:B------:R-:W-:-:S04]  /*25d0*/  IMAD.MOV.U32 R28, RZ, RZ, R3 ;  /* 0x000000ffff1c7224 */ /* 0x000fc800078e0003 */
        /* <DEDUP_REMOVED lines=10> */
[----:B------:R-:W-:Y:S02]  /*2680*/  IMAD.MOV.U32 R16, RZ, RZ, R21 ;  /* 0x000000ffff107224 */ /* 0x000fe400078e0015 */
[----:B------:R-:W-:Y:S02]  /*2690*/  @!P2 IMAD.MOV.U32 R6, RZ, RZ, R20 ;  /* 0x000000ffff06a224 */ /* 0x000fe400078e0014 */
[----:B------:R-:W-:Y:S02]  /*26a0*/  @!P1 IMAD.MOV.U32 R2, RZ, RZ, R8 ;  /* 0x000000ffff029224 */ /* 0x000fe400078e0008 */
[----:B------:R-:W-:Y:S01]  /*26b0*/  @!P3 IMAD.MOV.U32 R25, RZ, RZ, R29 ;  /* 0x000000ffff19b224 */ /* 0x000fe200078e001d */
[----:B------:R-:W-:Y:S01]  /*26c0*/  @!P3 MOV R27, R23 ;  /* 0x00000017001bb202 */ /* 0x000fe20000000f00 */
[----:B------:R-:W-:Y:S01]  /*26d0*/  @!P3 IMAD.MOV.U32 R29, RZ, RZ, R5 ;  /* 0x000000ffff1db224 */ /* 0x000fe200078e0005 */
[----:B------:R-:W-:Y:S01]  /*26e0*/  MOV R20, R6 ;  /* 0x0000000600147202 */ /* 0x000fe20000000f00 */
[----:B------:R-:W-:Y:S01]  /*26f0*/  @!P0 IMAD.MOV.U32 R19, RZ, RZ, R0 ;  /* 0x000000ffff138224 */ /* 0x000fe200078e0000 */
[----:B------:R-:W-:Y:S01]  /*2700*/  @!P0 MOV R20, R2 ;  /* 0x0000000200148202 */ /* 0x000fe20000000f00 */
[----:B------:R-:W-:-:S02]  /*2710*/  @!P0 IMAD.MOV.U32 R0, RZ, RZ, R9 ;  /* 0x000000ffff008224 */ /* 0x000fc400078e0009 */
[----:B------:R-:W-:Y:S01]  /*2720*/  @!P1 IMAD.MOV.U32 R16, RZ, RZ, R10 ;  /* 0x000000ffff109224 */ /* 0x000fe200078e000a */
[----:B------:R-:W-:Y:S01]  /*2730*/  ISETP.GE.AND P2, PT, R29, R19, PT ;  /* 0x000000131d00720c */ /* 0x000fe20003f46270 */
[----:B------:R-:W-:Y:S01]  /*2740*/  @!P1 IMAD.MOV.U32 R8, RZ, RZ, R22 ;  /* 0x000000ffff089224 */ /* 0x000fe200078e0016 */
[----:B------:R-:W-:Y:S01]  /*2750*/  @!P1 MOV R10, R21 ;  /* 0x00000015000a9202 */ /* 0x000fe20000000f00 */
[----:B------:R-:W-:Y:S01]  /*2760*/  IMAD.MOV.U32 R24, RZ, RZ, R29 ;  /* 0x000000ffff187224 */ /* 0x000fe200078e001d */
[----:B------:R-:W-:Y:S01]  /*2770*/  ISETP.GE.AND P1, PT, R0, R11, PT ;  /* 0x0000000b0000720c */ /* 0x000fe20003f26270 */
[----:B------:R-:W-:Y:S02]  /*2780*/  IMAD.MOV.U32 R26, RZ, RZ, R0 ;  /* 0x000000ffff1a7224 */ /* 0x000fe400078e0000 */
[----:B------:R-:W-:Y:S02]  /*2790*/  @!P3 IMAD.MOV.U32 R28, RZ, RZ, R18 ;  /* 0x000000ffff1cb224 */ /* 0x000fe400078e0012 */
[----:B------:R-:W-:-:S02]  /*27a0*/  @!P3 IMAD.MOV.U32 R23, RZ, RZ, R4 ;  /* 0x000000ffff17b224 */ /* 0x000fc400078e0004 */
[----:B------:R-:W-:Y:S02]  /*27b0*/  @!P3 IMAD.MOV.U32 R18, RZ, RZ, R3 ;  /* 0x000000ffff12b224 */ /* 0x000fe400078e0003 */
[----:B------:R-:W-:Y:S02]  /*27c0*/  @!P2 IMAD.MOV.U32 R24, RZ, RZ, R19 ;  /* 0x000000ffff18a224 */ /* 0x000fe400078e0013 */
[----:B------:R-:W-:Y:S02]  /*27d0*/  @!P2 IMAD.MOV.U32 R19, RZ, RZ, R29 ;  /* 0x000000ffff13a224 */ /* 0x000fe400078e001d */
[----:B------:R-:W-:Y:S01]  /*27e0*/  @!P1 IMAD.MOV.U32 R26, RZ, RZ, R11 ;  /* 0x000000ffff1a9224 */ /* 0x000fe200078e000b */
[----:B------:R-:W-:Y:S01]  /*27f0*/  ISETP.GE.AND P3, PT, R25, R24, PT ;  /* 0x000000181900720c */ /* 0x000fe20003f66270 */
[----:B------:R-:W-:Y:S01]  /*2800*/  IMAD.MOV.U32 R21, RZ, RZ, R7 ;  /* 0x000000ffff157224 */ /* 0x000fe200078e0007 */
[----:B------:R-:W-:Y:S01]  /*2810*/  @!P1 MOV R11, R0 ;  /* 0x00000000000b9202 */ /* 0x000fe20000000f00 */
[----:B------:R-:W-:Y:S01]  /*2820*/  @!P0 IMAD.MOV.U32 R21, RZ, RZ, R16 ;  /* 0x000000ffff158224 */ /* 0x000fe200078e0010 */
[----:B------:R-:W-:Y:S01]  /*2830*/  @!P0 MOV R16, R7 ;  /* 0x0000000700108202 */ /* 0x000fe20000000f00 */
[----:B------:R-:W-:Y:S01]  /*2840*/  @!P0 IMAD.MOV.U32 R2, RZ, RZ, R6 ;  /* 0x000000ffff028224 */ /* 0x000fe200078e0006 */
[----:B------:R-:W-:Y:S01]  /*2850*/  ISETP.GE.AND P0, PT, R19, R26, PT ;  /* 0x0000001a1300720c */ /* 0x000fe20003f06270 */
[----:B------:R-:W-:-:S02]  /*2860*/  IMAD.MOV.U32 R5, RZ, RZ, R25 ;  /* 0x000000ffff057224 */ /* 0x000fc400078e0019 */
[----:B------:R-:W-:Y:S02]  /*2870*/  IMAD.MOV.U32 R22, RZ, RZ, R23 ;  /* 0x000000ffff167224 */ /* 0x000fe400078e0017 */
[----:B------:R-:W-:Y:S02]  /*2880*/  @!P2 IMAD.MOV.U32 R22, RZ, RZ, R20 ;  /* 0x000000ffff16a224 */ /* 0x000fe400078e0014 */
[----:B------:R-:W-:Y:S01]  /*2890*/  @!P3 MOV R5, R24 ;  /* 0x000000180005b202 */ /* 0x000fe20000000f00 */
[----:B------:R-:W-:Y:S02]  /*28a0*/  IMAD.MOV.U32 R9, RZ, RZ, R19 ;  /* 0x000000ffff097224 */ /* 0x000fe400078e0013 */
[----:B------:R-:W-:Y:S02]  /*28b0*/  @!P3 IMAD.MOV.U32 R24, RZ, RZ, R25 ;  /* 0x000000ffff18b224 */ /* 0x000fe400078e0019 */
[----:B------:R-:W-:Y:S01]  /*28c0*/  @!P2 IMAD.MOV.U32 R20, RZ, RZ, R23 ;  /* 0x000000ffff14a224 */ /* 0x000fe200078e0017 */
[----:B------:R-:W-:Y:S01]  /*28d0*/  @!P0 MOV R9, R26 ;  /* 0x0000001a00098202 */ /* 0x000fe20000000f00 */
[----:B------:R-:W-:Y:S01]  /*28e0*/  @!P0 IMAD.MOV.U32 R26, RZ, RZ, R19 ;  /* 0x000000ffff1a8224 */ /* 0x000fe200078e0013 */
[----:B------:R-:W-:Y:S01]  /*28f0*/  MOV R23, R18 ;  /* 0x0000001200177202 */ /* 0x000fe20000000f00 */
[----:B------:R-:W-:Y:S01]  /*2900*/  IMAD.MOV.U32 R29, RZ, RZ, R2 ;  /* 0x000000ffff1d7224 */ /* 0x000fe200078e0002 */
[----:B------:R-:W-:Y:S01]  /*2910*/  @!P2 MOV R23, R21 ;  /* 0x000000150017a202 */ /* 0x000fe20000000f00 */
[----:B------:R-:W-:Y:S01]  /*2920*/  @!P2 IMAD.MOV.U32 R21, RZ, RZ, R18 ;  /* 0x000000ffff15a224 */ /* 0x000fe200078e0012 */
[-C--:B------:R-:W-:Y:S01]  /*2930*/  MOV R18, R16.reuse ;  /* 0x0000001000127202 */ /* 0x080fe20000000f00 */
[----:B------:R-:W-:Y:S01]  /*2940*/  @!P1 IMAD.MOV.U32 R29, RZ, RZ, R8 ;  /* 0x000000ffff1d9224 */ /* 0x000fe200078e0008 */
[----:B------:R-:W-:Y:S01]  /*2950*/  ISETP.GE.AND P2, PT, R24, R9, PT ;  /* 0x000000091800720c */ /* 0x000fe20003f46270 */
[----:B------:R-:W-:Y:S01]  /*2960*/  @!P1 IMAD.MOV.U32 R18, RZ, RZ, R10 ;  /* 0x000000ffff129224 */ /* 0x000fe200078e000a */
[----:B------:R-:W-:Y:S01]  /*2970*/  @!P1 MOV R10, R16 ;  /* 0x00000010000a9202 */ /* 0x000fe20000000f00 */
[----:B------:R-:W-:Y:S01]  /*2980*/  @!P1 IMAD.MOV.U32 R8, RZ, RZ, R2 ;  /* 0x000000ffff089224 */ /* 0x000fe200078e0002 */
[----:B------:R-:W-:Y:S01]  /*2990*/  ISETP.GE.AND P1, PT, R26, R11, PT ;  /* 0x0000000b1a00720c */ /* 0x000fe20003f26270 */
[----:B------:R-:W-:Y:S01]  /*29a0*/  IMAD.MOV.U32 R4, RZ, RZ, R27 ;  /* 0x000000ffff047224 */ /* 0x000fe200078e001b */
[----:B------:R-:W-:Y:S01]  /*29b0*/  MOV R7, R21 ;  /* 0x0000001500077202 */ /* 0x000fe20000000f00 */
[----:B------:R-:W-:-:S02]  /*29c0*/  @!P3 IMAD.MOV.U32 R4, RZ, RZ, R22 ;  /* 0x000000ffff04b224 */ /* 0x000fc400078e0016 */
[----:B------:R-:W-:Y:S02]  /*29d0*/  @!P3 IMAD.MOV.U32 R22, RZ, RZ, R27 ;  /* 0x000000ffff16b224 */ /* 0x000fe400078e001b */
[----:B------:R-:W-:Y:S02]  /*29e0*/  IMAD.MOV.U32 R6, RZ, RZ, R20 ;  /* 0x000000ffff067224 */ /* 0x000fe400078e0014 */
[----:B------:R-:W-:Y:S01]  /*29f0*/  IMAD.MOV.U32 R3, RZ, RZ, R28 ;  /* 0x000000ffff037224 */ /* 0x000fe200078e001c */
[----:B------:R-:W-:Y:S01]  /*2a00*/  @!P3 MOV R3, R23 ;  /* 0x000000170003b202 */ /* 0x000fe20000000f00 */
[----:B------:R-:W-:Y:S01]  /*2a10*/  @!P0 IMAD.MOV.U32 R6, RZ, RZ, R29 ;  /* 0x000000ffff068224 */ /* 0x000fe200078e001d */
[----:B------:R-:W-:Y:S01]  /*2a20*/  @!P0 MOV R29, R20 ;  /* 0x00000014001d8202 */ /* 0x000fe20000000f00 */
[----:B------:R-:W-:Y:S01]  /*2a30*/  @!P0 IMAD.MOV.U32 R7, RZ, RZ, R18 ;  /* 0x000000ffff078224 */ /* 0x000fe200078e0012 */
[----:B------:R-:W-:Y:S01]  /*2a40*/  @!P0 MOV R18, R21 ;  /* 0x0000001500128202 */ /* 0x000fe20000000f00 */
[----:B------:R-:W-:-:S02]  /*2a50*/  @!P3 IMAD.MOV.U32 R23, RZ, RZ, R28 ;  /* 0x000000ffff17b224 */ /* 0x000fc400078e001c */
[----:B------:R-:W-:Y:S01]  /*2a60*/  IMAD.MOV.U32 R16, RZ, RZ, R24 ;  /* 0x000000ffff107224 */ /* 0x000fe200078e0018 */
[----:B------:R-:W-:Y:S01]  /*2a70*/  @!P2 MOV R16, R9 ;  /* 0x000000090010a202 */ /* 0x000fe20000000f00 */
[----:B------:R-:W-:Y:S02]  /*2a80*/  IMAD.MOV.U32 R20, RZ, RZ, R22 ;  /* 0x000000ffff147224 */ /* 0x000fe400078e0016 */
[----:B------:R-:W-:Y:S01]  /*2a90*/  @!P2 IMAD.MOV.U32 R20, RZ, RZ, R6 ;  /* 0x000000ffff14a224 */ /* 0x000fe200078e0006 */
[----:B------:R-:W-:Y:S01]  /*2aa0*/  @!P2 MOV R6, R22 ;  /* 0x000000160006a202 */ /* 0x000fe20000000f00 */
[----:B------:R-:W-:Y:S02]  /*2ab0*/  @!P2 IMAD.MOV.U32 R9, RZ, RZ, R24 ;  /* 0x000000ffff09a224 */ /* 0x000fe400078e0018 */
[----:B------:R-:W-:Y:S02]  /*2ac0*/  IMAD.MOV.U32 R19, RZ, RZ, R23 ;  /* 0x000000ffff137224 */ /* 0x000fe400078e0017 */
[----:B------:R-:W-:Y:S01]  /*2ad0*/  IMAD.MOV.U32 R22, RZ, RZ, R29 ;  /* 0x000000ffff167224 */ /* 0x000fe200078e001d */
[----:B------:R-:W-:Y:S01]  /*2ae0*/  @!P1 MOV R22, R8 ;  /* 0x0000000800169202 */ /* 0x000fe20000000f00 */
[----:B------:R-:W-:-:S02]  /*2af0*/  IMAD.MOV.U32 R24, RZ, RZ, R26 ;  /* 0x000000ffff187224 */ /* 0x000fc400078e001a */
[----:B------:R-:W-:Y:S02]  /*2b00*/  IMAD.MOV.U32 R21, RZ, RZ, R18 ;  /* 0x000000ffff157224 */ /* 0x000fe400078e0012 */
[----:B------:R-:W-:Y:S01]  /*2b10*/  @!P2 IMAD.MOV.U32 R19, RZ, RZ, R7 ;  /* 0x000000ffff13a224 */ /* 0x000fe200078e0007 */
[----:B------:R-:W-:Y:S01]  /*2b20*/  @!P2 MOV R7, R23 ;  /* 0x000000170007a202 */ /* 0x000fe20000000f00 */
[----:B------:R-:W-:Y:S01]  /*2b30*/  @!P1 IMAD.MOV.U32 R24, RZ, RZ, R11 ;  /* 0x000000ffff189224 */ /* 0x000fe200078e000b */
[----:B------:R-:W-:Y:S01]  /*2b40*/  @!P1 MOV R11, R26 ;  /* 0x0000001a000b9202 */ /* 0x000fe20000000f00 */
[----:B------:R-:W-:Y:S02]  /*2b50*/  @!P1 IMAD.MOV.U32 R21, RZ, RZ, R10 ;  /* 0x000000ffff159224 */ /* 0x000fe400078e000a */
[----:B------:R-:W-:Y:S02]  /*2b60*/  @!P1 IMAD.MOV.U32 R8, RZ, RZ, R29 ;  /* 0x000000ffff089224 */ /* 0x000fe400078e001d */
[----:B------:R-:W-:-:S07]  /*2b70*/  @!P1 IMAD.MOV.U32 R10, RZ, RZ, R18 ;  /* 0x000000ffff0a9224 */ /* 0x000fce00078e0012 */
.L_x_99:
[----:B------:R-:W-:Y:S05]  /*2b80*/  BSYNC.RECONVERGENT B0 ;  /* 0x0000000000007941 */ /* 0x000fea0003800200 */
.L_x_98:
[----:B------:R-:W-:-:S07]  /*2b90*/  HFMA2 R2, -RZ, RZ, 0, 1.1920928955078125e-07 ;  /* 0x00000002ff027431 */ /* 0x000fce00000001ff */
.L_x_103:
[----:B------:R-:W0:Y:S01]  /*2ba0*/  S2R R23, SR_CgaCtaId ;  /* 0x0000000000177919 */ /* 0x000e220000008800 */
[--C-:B------:R-:W-:Y:S01]  /*2bb0*/  IMAD.MOV R0, RZ, RZ, -R2.reuse ;  /* 0x000000ffff007224 */ /* 0x100fe200078e0a02 */
[----:B------:R-:W-:Y:S01]  /*2bc0*/  MOV R18, 0x400 ;  /* 0x0000040000127802 */ /* 0x000fe20000000f00 */
[----:B------:R-:W-:Y:S01]  /*2bd0*/  VIADD R26, R2, 0xffffffff ;  /* 0xffffffff021a7836 */ /* 0x000fe20000000000 */
[----:B------:R-:W-:Y:S01]  /*2be0*/  BAR.SYNC.DEFER_BLOCKING 0x0 ;  /* 0x0000000000007b1d */ /* 0x000fe20000010000 */
[----:B------:R-:W-:Y:S02]  /*2bf0*/  SHF.R.U32.HI R25, RZ, 0x1, R2 ;  /* 0x00000001ff197819 */ /* 0x000fe40000011602 */
[----:B------:R-:W-:Y:S02]  /*2c00*/  LOP3.LUT R0, R15, R0, RZ, 0xc0, !PT ;  /* 0x000000000f007212 */ /* 0x000fe400078ec0ff */
[----:B------:R-:W-:Y:S01]  /*2c10*/  LOP3.LUT R26, R26, R15, RZ, 0xc0, !PT ;  /* 0x0000000f1a1a7212 */ /* 0x000fe200078ec0ff */
[----:B------:R-:W-:Y:S02]  /*2c20*/  BSSY.RECONVERGENT B0, `(.L_x_100) ;  /* 0x0000032000007945 */ /* 0x000fe40003800200 */
[----:B------:R-:W-:-:S02]  /*2c30*/  IMAD R0, R0, 0x5, RZ ;  /* 0x0000000500007824 */ /* 0x000fc400078e02ff */
        /* <DEDUP_REMOVED lines=13> */
[----:B0-----:R-:W-:-:S02]  /*2d10*/  VIADDMNMX R11, R0, -R23, R29, PT ;  /* 0x80000017000b7246 */ /* 0x001fc4000380011d */
[----:B------:R-:W-:Y:S01]  /*2d20*/  IADD3 R10, PT, PT, -R0, R25, RZ ;  /* 0x00000019000a7210 */ /* 0x000fe20007ffe1ff */
[----:B------:R1:W-:Y:S03]  /*2d30*/  STS [R27+0x10], R24 ;  /* 0x000010181b007388 */ /* 0x0003e60000000800 */
[C---:B------:R-:W-:Y:S01]  /*2d40*/  ISETP.GE.AND P0, PT, R29.reuse, R10, PT ;  /* 0x0000000a1d00720c */ /* 0x040fe20003f06270 */
[----:B------:R-:W-:Y:S01]  /*2d50*/  IMAD.IADD R10, R29, 0x1, -R10 ;  /* 0x000000011d0a7824 */ /* 0x000fe200078e0a0a */
[----:B------:R1:W-:Y:S04]  /*2d60*/  STS [R27+0x14], R22 ;  /* 0x000014161b007388 */ /* 0x0003e80000000800 */
[----:B------:R-:W-:Y:S01]  /*2d70*/  SEL R10, R10, RZ, P0 ;  /* 0x000000ff0a0a7207 */ /* 0x000fe20000000000 */
[----:B------:R1:W-:Y:S03]  /*2d80*/  STS [R27+0x18], R7 ;  /* 0x000018071b007388 */ /* 0x0003e60000000800 */
[----:B------:R-:W-:Y:S01]  /*2d90*/  ISETP.GE.AND P0, PT, R10, R11, PT ;  /* 0x0000000b0a00720c */ /* 0x000fe20003f06270 */
        /* <DEDUP_REMOVED lines=11> */
.L_x_102:
        /* <DEDUP_REMOVED lines=12> */
[----:B------:R-:W-:-:S04]  /*2f10*/  @P0 IADD3 R10, PT, PT, R4, 0x1, RZ ;  /* 0x00000001040a0810 */ /* 0x000fc80007ffe0ff */
[----:B------:R-:W-:-:S13]  /*2f20*/  ISETP.GE.AND P0, PT, R10, R11, PT ;  /* 0x0000000b0a00720c */ /* 0x000fda0003f06270 */
[----:B------:R-:W-:Y:S05]  /*2f30*/  @!P0 BRA `(.L_x_102) ;  /* 0xfffffffc00c48947 */ /* 0x000fea000383ffff */
.L_x_101:
[----:B------:R-:W-:Y:S05]  /*2f40*/  BSYNC.RECONVERGENT B0 ;  /* 0x0000000000007941 */ /* 0x000fea0003800200 */
.L_x_100:
[----:B------:R-:W-:Y:S01]  /*2f50*/  IMAD.IADD R23, R23, 0x1, R10 ;  /* 0x0000000117177824 */ /* 0x000fe200078e020a */
[----:B------:R-:W-:Y:S02]  /*2f60*/  IADD3 R10, PT, PT, -R10, R0, R29 ;  /* 0x000000000a0a7210 */ /* 0x000fe40007ffe11d */
[----:B------:R-:W-:Y:S01]  /*2f70*/  PLOP3.LUT P0, PT, PT, PT, PT, 0x8, 0x80 ;  /* 0x000000000080781c */ /* 0x000fe20003f0e170 */
[C-C-:B-1----:R-:W-:Y:S01]  /*2f80*/  IMAD R22, R23.reuse, 0xc, R18.reuse ;  /* 0x0000000c17167824 */ /* 0x142fe200078e0212 */
[C---:B------:R-:W-:Y:S01]  /*2f90*/  ISETP.GE.AND P1, PT, R10.reuse, R25, PT ;  /* 0x000000190a00720c */ /* 0x040fe20003f26270 */
[C---:B------:R-:W-:Y:S02]  /*2fa0*/  IMAD R21, R10.reuse, 0xc, R18 ;  /* 0x0000000c0a157824 */ /* 0x040fe400078e0212 */
[----:B------:R-:W-:Y:S01]  /*2fb0*/  VIADD R8, R10, 0x1 ;  /* 0x000000010a087836 */ /* 0x000fe20000000000 */
[----:B------:R-:W-:Y:S01]  /*2fc0*/  LDS R5, [R22+0x4] ;  /* 0x0000040016057984 */ /* 0x000fe20000000800 */
[----:B------:R-:W-:-:S03]  /*2fd0*/  VIADD R7, R23, 0x1 ;  /* 0x0000000117077836 */ /* 0x000fc60000000000 */
        /* <DEDUP_REMOVED lines=9> */
[----:B------:R-:W-:Y:S01]  /*3070*/  @!P0 IADD3 R8, PT, PT, R10, RZ, RZ ;  /* 0x000000ff0a088210 */ /* 0x000fe20007ffe0ff */
[----:B------:R-:W-:Y:S01]  /*3080*/  @P0 IMAD.MOV R7, RZ, RZ, R23 ;  /* 0x000000ffff070224 */ /* 0x000fe200078e0217 */
[----:B-1----:R-:W-:Y:S01]  /*3090*/  SEL R10, R3, R26, P0 ;  /* 0x0000001a030a7207 */ /* 0x002fe20000000000 */
[----:B------:R-:W0:Y:S01]  /*30a0*/  @!P0 LDS R5, [R22+0x10] ;  /* 0x0000100016058984 */ /* 0x000e220000000800 */
        /* <DEDUP_REMOVED lines=9> */
[----:B------:R-:W-:Y:S01]  /*3140*/  @!P1 IADD3 R9, PT, PT, R8, RZ, RZ ;  /* 0x000000ff08099210 */ /* 0x000fe20007ffe0ff */
[----:B------:R-:W-:Y:S01]  /*3150*/  @P1 IMAD.MOV R19, RZ, RZ, R7 ;  /* 0x000000ffff131224 */ /* 0x000fe200078e0207 */
[----:B-1----:R-:W-:Y:S02]  /*3160*/  SEL R8, R23, R4, P0 ;  /* 0x0000000417087207 */ /* 0x002fe40000000000 */
[----:B------:R-:W-:Y:S01]  /*3170*/  ISETP.GE.AND P2, PT, R9, R25, PT ;  /* 0x000000190900720c */ /* 0x000fe20003f46270 */
[--C-:B------:R-:W-:Y:S01]  /*3180*/  @!P1 IMAD R20, R19, 0xc, R18.reuse ;  /* 0x0000000c13149824 */ /* 0x100fe200078e0212 */
[----:B------:R2:W-:Y:S01]  /*3190*/  @P0 LDS R23, [R21+0x14] ;  /* 0x0000140015170984 */ /* 0x0005e20000000800 */
[C---:B------:R-:W-:Y:S02]  /*31a0*/  @P1 IMAD R27, R9.reuse, 0xc, R18 ;  /* 0x0000000c091b1824 */ /* 0x040fe400078e0212 */
[----:B------:R-:W-:Y:S01]  /*31b0*/  VIADD R16, R9, 0x1 ;  /* 0x0000000109107836 */ /* 0x000fe20000000000 */
[----:B------:R-:W-:Y:S01]  /*31c0*/  @!P1 LDS R5, [R20+0x4] ;  /* 0x0000040014059984 */ /* 0x000fe20000000800 */
[----:B------:R-:W-:-:S03]  /*31d0*/  VIADD R7, R19, 0x1 ;  /* 0x0000000113077836 */ /* 0x000fc60000000000 */
[----:B------:R-:W0:Y:S01]  /*31e0*/  @P1 LDS R6, [R27+0x4] ;  /* 0x000004001b061984 */ /* 0x000e220000000800 */
[----:B--2---:R-:W-:-:S03]  /*31f0*/  SEL R21, R3, R26, P1 ;  /* 0x0000001a03157207 */ /* 0x004fc60000800000 */
[----:B------:R-:W1:Y:S01]  /*3200*/  @!P0 LDS R4, [R22+0x14] ;  /* 0x0000140016048984 */ /* 0x000e620000000800 */
[----:B------:R-:W-:-:S03]  /*3210*/  PLOP3.LUT P0, PT, PT, PT, PT, 0x8, 0x80 ;  /* 0x000000000080781c */ /* 0x000fc60003f0e170 */
[----:B------:R-:W-:Y:S04]  /*3220*/  @!P1 LDS R26, [R20] ;  /* 0x00000000141a9984 */ /* 0x000fe80000000800 */
[----:B------:R-:W-:Y:S01]  /*3230*/  @P1 LDS R3, [R27] ;  /* 0x000000001b031984 */ /* 0x000fe20000000800 */
[----:B0-----:R-:W-:-:S04]  /*3240*/  @!P2 ISETP.GE.AND P3, PT, R6, R5, PT ;  /* 0x000000050600a20c */ /* 0x001fc80003f66270 */
[----:B------:R-:W-:Y:S02]  /*3250*/  @!P2 ISETP.GE.OR P0, PT, R19, R0, !P3 ;  /* 0x000000001300a20c */ /* 0x000fe40005f06670 */
[----:B-1----:R-:W-:Y:S02]  /*3260*/  SEL R22, R23, R4, P1 ;  /* 0x0000000417167207 */ /* 0x002fe40000800000 */
[----:B------:R0:W-:Y:S04]  /*3270*/  @!P1 LDS R4, [R20+0x8] ;  /* 0x0000080014049984 */ /* 0x0001e80000000800 */
[----:B------:R-:W-:Y:S01]  /*3280*/  @P1 LDS R23, [R27+0x8] ;  /* 0x000008001b171984 */ /* 0x000fe20000000800 */
[----:B------:R-:W-:-:S04]  /*3290*/  PLOP3.LUT P1, PT, PT, PT, PT, 0x8, 0x80 ;  /* 0x000000000080781c */ /* 0x000fc80003f2e170 */
[----:B------:R-:W-:Y:S01]  /*32a0*/  @!P0 IADD3 R16, PT, PT, R9, RZ, RZ ;  /* 0x000000ff09108210 */ /* 0x000fe20007ffe0ff */
[----:B------:R-:W-:Y:S01]  /*32b0*/  @P0 IMAD.MOV R7, RZ, RZ, R19 ;  /* 0x000000ffff070224 */ /* 0x000fe200078e0213 */
[----:B------:R-:W-:Y:S02]  /*32c0*/  SEL R9, R6, R5, P0 ;  /* 0x0000000506097207 */ /* 0x000fe40000000000 */
[C---:B------:R-:W-:Y:S01]  /*32d0*/  ISETP.GE.AND P2, PT, R16.reuse, R25, PT ;  /* 0x000000191000720c */ /* 0x040fe20003f46270 */
[C-C-:B------:R-:W-:Y:S02]  /*32e0*/  @!P0 IMAD R28, R7.reuse, 0xc, R18.reuse ;  /* 0x0000000c071c8824 */ /* 0x140fe400078e0212 */
[C---:B------:R-:W-:Y:S02]  /*32f0*/  @P0 IMAD R29, R16.reuse, 0xc, R18 ;  /* 0x0000000c101d0824 */ /* 0x040fe400078e0212 */
[----:B0-----:R-:W-:Y:S01]  /*3300*/  VIADD R20, R16, 0x1 ;  /* 0x0000000110147836 */ /* 0x001fe20000000000 */
[----:B------:R-:W-:Y:S01]  /*3310*/  @!P0 LDS R5, [R28+0x4] ;  /* 0x000004001c058984 */ /* 0x000fe20000000800 */
[----:B------:R-:W-:-:S03]  /*3320*/  VIADD R19, R7, 0x1 ;  /* 0x0000000107137836 */ /* 0x000fc60000000000 */
[----:B------:R-:W0:Y:S03]  /*3330*/  @P0 LDS R6, [R29+0x4] ;  /* 0x000004001d060984 */ /* 0x000e260000000800 */
[----:B0-----:R-:W-:-:S04]  /*3340*/  @!P2 ISETP.GE.AND P3, PT, R6, R5, PT ;  /* 0x000000050600a20c */ /* 0x001fc80003f66270 */
[----:B------:R-:W-:Y:S02]  /*3350*/  @!P2 ISETP.GE.OR P1, PT, R7, R0, !P3 ;  /* 0x000000000700a20c */ /* 0x000fe40005f26670 */
[----:B------:R-:W-:-:S11]  /*3360*/  PLOP3.LUT P2, PT, PT, PT, PT, 0x8, 0x80 ;  /* 0x000000000080781c */ /* 0x000fd60003f4e170 */
[----:B------:R-:W-:Y:S01]  /*3370*/  @!P1 IADD3 R20, PT, PT, R16, RZ, RZ ;  /* 0x000000ff10149210 */ /* 0x000fe20007ffe0ff */
[----:B------:R-:W-:Y:S01]  /*3380*/  @P1 IMAD.MOV R19, RZ, RZ, R7 ;  /* 0x000000ffff131224 */ /* 0x000fe200078e0207 */
[----:B------:R-:W-:Y:S02]  /*3390*/  SEL R16, R6, R5, P1 ;  /* 0x0000000506107207 */ /* 0x000fe40000800000 */
[C---:B------:R-:W-:Y:S01]  /*33a0*/  ISETP.GE.AND P3, PT, R20.reuse, R25, PT ;  /* 0x000000191400720c */ /* 0x040fe20003f66270 */
[--C-:B------:R-:W-:Y:S01]  /*33b0*/  @P1 IMAD R25, R20, 0xc, R18.reuse ;  /* 0x0000000c14191824 */ /* 0x100fe200078e0212 */
[----:B------:R-:W-:Y:S01]  /*33c0*/  SEL R7, R3, R26, P0 ;  /* 0x0000001a03077207 */ /* 0x000fe20000000000 */
[----:B------:R-:W-:Y:S01]  /*33d0*/  @!P1 IMAD R27, R19, 0xc, R18 ;  /* 0x0000000c131b9824 */ /* 0x000fe200078e0212 */
[----:B------:R-:W-:Y:S04]  /*33e0*/  @!P0 LDS R26, [R28] ;  /* 0x000000001c1a8984 */ /* 0x000fe80000000800 */
        /* <DEDUP_REMOVED lines=11> */
[C---:B------:R-:W-:Y:S02]  /*34a0*/  ISETP.GE.U32.AND P0, PT, R2.reuse, 0x81, PT ;  /* 0x000000810200780c */ /* 0x040fe40003f06070 */
[----:B------:R-:W-:Y:S01]  /*34b0*/  SHF.L.U32 R2, R2, 0x1, RZ ;  /* 0x0000000102027819 */ /* 0x000fe200000006ff */
[----:B------:R-:W1:Y:S01]  /*34c0*/  @P1 LDS R3, [R25] ;  /* 0x0000000019031984 */ /* 0x000e620000000800 */
[----:B0-----:R-:W-:-:S03]  /*34d0*/  SEL R20, R23, R4, P1 ;  /* 0x0000000417147207 */ /* 0x001fc60000800000 */
[----:B------:R-:W-:Y:S01]  /*34e0*/  @!P1 LDS R4, [R27+0x8] ;  /* 0x000008001b049984 */ /* 0x000fe20000000800 */
[----:B-1----:R-:W-:-:S03]  /*34f0*/  SEL R3, R3, R26, P2 ;  /* 0x0000001a03037207 */ /* 0x002fc60001000000 */
[----:B------:R-:W0:Y:S02]  /*3500*/  @P1 LDS R23, [R25+0x8] ;  /* 0x0000080019171984 */ /* 0x000e240000000800 */
[----:B0-----:R-:W-:Y:S01]  /*3510*/  SEL R4, R23, R4, P2 ;  /* 0x0000000417047207 */ /* 0x001fe20001000000 */
[----:B------:R-:W-:Y:S06]  /*3520*/  @!P0 BRA `(.L_x_103) ;  /* 0xfffffff4009c8947 */ /* 0x000fec000383ffff */
[----:B------:R-:W0:Y:S01]  /*3530*/  S2R R25, SR_CgaCtaId ;  /* 0x0000000000197919 */ /* 0x000e220000008800 */
[----:B------:R-:W1:Y:S01]  /*3540*/  LDCU.U8 UR4, c[0x0][0x380] ;  /* 0x00007000ff0477ac */ /* 0x000e620008000000 */
[----:B------:R-:W-:Y:S01]  /*3550*/  MOV R2, 0x400 ;  /* 0x0000040000027802 */ /* 0x000fe20000000f00 */
[----:B------:R-:W2:Y:S01]  /*3560*/  S2R R23, SR_LANEID ;  /* 0x0000000000177919 */ /* 0x000ea20000000000 */
[----:B------:R-:W-:Y:S01]  /*3570*/  SHF.R.U32.HI R0, RZ, 0x5, R15 ;  /* 0x00000005ff007819 */ /* 0x000fe2000001160f */
[----:B-1----:R-:W-:-:S04]  /*3580*/  UPRMT UR4, UR4, 0x8880, URZ ;  /* 0x0000888004047896 */ /* 0x002fc800080000ff */
[----:B------:R-:W-:Y:S01]  /*3590*/  UISETP.NE.AND UP0, UPT, UR4, URZ, UPT ;  /* 0x000000ff0400728c */ /* 0x000fe2000bf05270 */
[----:B0-----:R-:W-:Y:S01]  /*35a0*/  LEA R25, R25, R2, 0x18 ;  /* 0x0000000219197211 */ /* 0x001fe200078ec0ff */
[----:B--2---:R-:W-:-:S04]  /*35b0*/  IMAD R0, R0, 0xa0, R23 ;  /* 0x000000a000007824 */ /* 0x004fc800078e0217 */
[----:B------:R-:W-:-:S04]  /*35c0*/  IMAD R0, R0, 0xc, R25 ;  /* 0x0000000c00007824 */ /* 0x000fc800078e0219 */
[----:B------:R-:W-:Y:S01]  /*35d0*/  IMAD R23, R23, 0x30, R0 ;  /* 0x0000003017177824 */ /* 0x000fe200078e0200 */
[----:B------:R-:W-:Y:S06]  /*35e0*/  BAR.SYNC.DEFER_BLOCKING 0x0 ;  /* 0x0000000000007b1d */ /* 0x000fec0000010000 */
[----:B------:R-:W-:Y:S05]  /*35f0*/  BRA.U !UP0, `(.L_x_104) ;  /* 0x0000000508247547 */ /* 0x000fea000b800000 */
        /* <DEDUP_REMOVED lines=36> */
[----:B------:R-:W4:Y:S01]  /*3840*/  S2R R24, SR_CTAID.X ;  /* 0x0000000000187919 */ /* 0x000f220000002500 */
[----:B------:R-:W5:Y:S01]  /*3850*/  LDS R10, [R18+0x3c00] ;  /* 0x003c0000120a7984 */ /* 0x000f620000000800 */
[----:B---3--:R-:W-:-:S02]  /*3860*/  LOP3.LUT R16, R22, 0x1f, RZ, 0xc0, !PT ;  /* 0x0000001f16107812 */ /* 0x008fc400078ec0ff */
[----:B------:R-:W-:-:S03]  /*3870*/  LOP3.LUT R20, R22, 0x3e0, RZ, 0xc0, !PT ;  /* 0x000003e016147812 */ /* 0x000fc600078ec0ff */
[----:B----4-:R-:W-:Y:S02]  /*3880*/  IMAD R16, R24, 0x500, R16 ;  /* 0x0000050018107824 */ /* 0x010fe400078e0210 */
[----:B------:R-:W-:-:S05]  /*3890*/  IMAD R20, R20, 0x5, RZ ;  /* 0x0000000514147824 */ /* 0x000fca00078e02ff */
[C---:B------:R-:W-:Y:S02]  /*38a0*/  IADD3 R16, P0, PT, R20.reuse, R16, RZ ;  /* 0x0000001014107210 */ /* 0x040fe40007f1e0ff */
[----:B------:R-:W-:-:S03]  /*38b0*/  LOP3.LUT R20, R20, 0x1f, R22, 0xf8, !PT ;  /* 0x0000001f14147812 */ /* 0x000fc600078ef816 */
[----:B-1----:R-:W-:Y:S02]  /*38c0*/  IMAD.X R0, RZ, RZ, RZ, P0 ;  /* 0x000000ffff007224 */ /* 0x002fe400000e06ff */
[----:B0-----:R-:W-:Y:S01]  /*38d0*/  IMAD.WIDE.U32 R2, R16, 0xc, R2 ;  /* 0x0000000c10027825 */ /* 0x001fe200078e0002 */
[----:B------:R-:W-:-:S03]  /*38e0*/  IADD3 R16, PT, PT, R20, 0x40, RZ ;  /* 0x0000004014107810 */ /* 0x000fc60007ffe0ff */
[----:B--2---:R-:W-:Y:S01]  /*38f0*/  IMAD R13, R0, 0xc, RZ ;  /* 0x0000000c000d7824 */ /* 0x004fe200078e02ff */
[-C--:B-----5:R-:W-:Y:S01]  /*3900*/  ISETP.GE.AND P0, PT, R14, R10.reuse, PT ;  /* 0x0000000a0e00720c */ /* 0x0a0fe20003f06270 */
[----:B------:R-:W-:Y:S01]  /*3910*/  VIADD R14, R20, 0x20 ;  /* 0x00000020140e7836 */ /* 0x000fe20000000000 */
[-C--:B------:R-:W-:Y:S01]  /*3920*/  ISETP.GE.AND P2, PT, R16, R10.reuse, PT ;  /* 0x0000000a1000720c */ /* 0x080fe20003f46270 */
[----:B------:R-:W-:Y:S02]  /*3930*/  VIADD R20, R20, 0x60 ;  /* 0x0000006014147836 */ /* 0x000fe40000000000 */
[----:B------:R-:W-:Y:S01]  /*3940*/  IMAD.IADD R3, R3, 0x1, R13 ;  /* 0x0000000103037824 */ /* 0x000fe200078e020d */
[-C--:B------:R-:W-:Y:S02]  /*3950*/  ISETP.GE.AND P1, PT, R14, R10.reuse, PT ;  /* 0x0000000a0e00720c */ /* 0x080fe40003f26270 */
[----:B------:R-:W-:-:S05]  /*3960*/  ISETP.GE.AND P3, PT, R20, R10, PT ;  /* 0x0000000a1400720c */ /* 0x000fca0003f66270 */
        /* <DEDUP_REMOVED lines=18> */
.L_x_104:
        /* <DEDUP_REMOVED lines=34> */
[----:B------:R-:W-:Y:S01]  /*3cb0*/  BAR.SYNC.DEFER_BLOCKING 0x0 ;  /* 0x0000000000007b1d */ /* 0x000fe20000010000 */
[----:B------:R-:W-:-:S05]  /*3cc0*/  IADD3 R17, P0, PT, R17, R14, RZ ;  /* 0x0000000e11117210 */ /* 0x000fca0007f1e0ff */
[----:B0-----:R-:W-:Y:S01]  /*3cd0*/  IMAD.WIDE.U32 R2, R17, 0xc, R2 ;  /* 0x0000000c11027825 */ /* 0x001fe200078e0002 */
[----:B------:R-:W0:Y:S01]  /*3ce0*/  S2R R22, SR_TID.X ;  /* 0x0000000000167919 */ /* 0x000e220000002100 */
[----:B------:R-:W3:Y:S01]  /*3cf0*/  LDS R16, [R18+0x3c00] ;  /* 0x003c000012107984 */ /* 0x000ee20000000800 */
[----:B0-----:R-:W-:-:S05]  /*3d00*/  LOP3.LUT R20, R22, 0x3e0, RZ, 0xc0, !PT ;  /* 0x000003e016147812 */ /* 0x001fca00078ec0ff */
[----:B------:R-:W-:-:S05]  /*3d10*/  IMAD R20, R20, 0x5, RZ ;  /* 0x0000000514147824 */ /* 0x000fca00078e02ff */
[----:B------:R-:W-:Y:S02]  /*3d20*/  LOP3.LUT R22, R20, 0x1f, R22, 0xf8, !PT ;  /* 0x0000001f14167812 */ /* 0x000fe400078ef816 */
[----:B------:R-:W-:Y:S02]  /*3d30*/  IADD3.X R20, PT, PT, RZ, RZ, RZ, P0, !PT ;  /* 0x000000ffff147210 */ /* 0x000fe400007fe4ff */
[C---:B------:R-:W-:Y:S01]  /*3d40*/  IADD3 R17, PT, PT, R22.reuse, 0x60, RZ ;  /* 0x0000006016117810 */ /* 0x040fe20007ffe0ff */
[----:B-1----:R-:W-:Y:S02]  /*3d50*/  VIADD R0, R22, 0x40 ;  /* 0x0000004016007836 */ /* 0x002fe40000000000 */
[----:B--2---:R-:W-:-:S04]  /*3d60*/  IMAD R13, R20, 0xc, RZ ;  /* 0x0000000c140d7824 */ /* 0x004fc800078e02ff */
[----:B------:R-:W-:Y:S01]  /*3d70*/  IMAD.IADD R3, R13, 0x1, R3 ;  /* 0x000000010d037824 */ /* 0x000fe200078e0203 */
[-C--:B---3--:R-:W-:Y:S01]  /*3d80*/  ISETP.GE.AND P0, PT, R14, R16.reuse, PT ;  /* 0x000000100e00720c */ /* 0x088fe20003f06270 */
        /* <DEDUP_REMOVED lines=22> */
.L_x_105:
        /* <DEDUP_REMOVED lines=9> */
.L_x_271:


//--------------------- .text._ZN3cub18CUB_300001_SM_10006detail6select23DeviceSelectSweepKernelINS2_10policy_hubI5MovieNS0_8NullTypeEiLb0ELNS0_10SelectImplE1EE10Policy1000EN6thrust24THRUST_300001_SM_1000_NS6detail15normal_iteratorINSB_10device_ptrIS5_EEEEPS6_SG_PlNS0_13ScanTileStateIiLb1EEEN4cuda3std3__410__not_fn_tI14IsNotOvernightEES6_iNS2_19streaming_context_tIlLb1EEELS7_1EEEvT0_T1_T2_T3_T4_T5_T6_T7_iT8_NS1_7vsmem_tE --------------------------
	.section	.text._ZN3cub18CUB_300001_SM_10006detail6select23DeviceSelectSweepKernelINS2_10policy_hubI5MovieNS0_8NullTypeEiLb0ELNS0_10SelectImplE1EE10Policy1000EN6thrust24THRUST_300001_SM_1000_NS6detail15normal_iteratorINSB_10device_ptrIS5_EEEEPS6_SG_PlNS0_13ScanTileStateIiLb1EEEN4cuda3std3__410__not_fn_tI14IsNotOvernightEES6_iNS2_19streaming_context_tIlLb1EEELS7_1EEEvT0_T1_T2_T3_T4_T5_T6_T7_iT8_NS1_7vsmem_tE,"ax",@progbits
	.align	128
        .global         _ZN3cub18CUB_300001_SM_10006detail6select23DeviceSelectSweepKernelINS2_10policy_hubI5MovieNS0_8NullTypeEiLb0ELNS0_10SelectImplE1EE10Policy1000EN6thrust24THRUST_300001_SM_1000_NS6detail15normal_iteratorINSB_10device_ptrIS5_EEEEPS6_SG_PlNS0_13ScanTileStateIiLb1EEEN4cuda3std3__410__not_fn_tI14IsNotOvernightEES6_iNS2_19streaming_context_tIlLb1EEELS7_1EEEvT0_T1_T2_T3_T4_T5_T6_T7_iT8_NS1_7vsmem_tE
        .type           _ZN3cub18CUB_300001_SM_10006detail6select23DeviceSelectSweepKernelINS2_10policy_hubI5MovieNS0_8NullTypeEiLb0ELNS0_10SelectImplE1EE10Policy1000EN6thrust24THRUST_300001_SM_1000_NS6detail15normal_iteratorINSB_10device_ptrIS5_EEEEPS6_SG_PlNS0_13ScanTileStateIiLb1EEEN4cuda3std3__410__not_fn_tI14IsNotOvernightEES6_iNS2_19streaming_context_tIlLb1EEELS7_1EEEvT0_T1_T2_T3_T4_T5_T6_T7_iT8_NS1_7vsmem_tE,@function
        .size           _ZN3cub18CUB_300001_SM_10006detail6select23DeviceSelectSweepKernelINS2_10policy_hubI5MovieNS0_8NullTypeEiLb0ELNS0_10SelectImplE1EE10Policy1000EN6thrust24THRUST_300001_SM_1000_NS6detail15normal_iteratorINSB_10device_ptrIS5_EEEEPS6_SG_PlNS0_13ScanTileStateIiLb1EEEN4cuda3std3__410__not_fn_tI14IsNotOvernightEES6_iNS2_19streaming_context_tIlLb1EEELS7_1EEEvT0_T1_T2_T3_T4_T5_T6_T7_iT8_NS1_7vsmem_tE,(.L_x_272 - _ZN3cub18CUB_300001_SM_10006detail6select23DeviceSelectSweepKernelINS2_10policy_hubI5MovieNS0_8NullTypeEiLb0ELNS0_10SelectImplE1EE10Policy1000EN6thrust24THRUST_300001_SM_1000_NS6detail15normal_iteratorINSB_10device_ptrIS5_EEEEPS6_SG_PlNS0_13ScanTileStateIiLb1EEEN4cuda3std3__410__not_fn_tI14IsNotOvernightEES6_iNS2_19streaming_context_tIlLb1EEELS7_1EEEvT0_T1_T2_T3_T4_T5_T6_T7_iT8_NS1_7vsmem_tE)
        .other          _ZN3cub18CUB_300001_SM_10006detail6select23DeviceSelectSweepKernelINS2_10policy_hubI5MovieNS0_8NullTypeEiLb0ELNS0_10SelectImplE1EE10Policy1000EN6thrust24THRUST_300001_SM_1000_NS6detail15normal_iteratorINSB_10device_ptrIS5_EEEEPS6_SG_PlNS0_13ScanTileStateIiLb1EEEN4cuda3std3__410__not_fn_tI14IsNotOvernightEES6_iNS2_19streaming_context_tIlLb1EEELS7_1EEEvT0_T1_T2_T3_T4_T5_T6_T7_iT8_NS1_7vsmem_tE,@"STO_CUDA_ENTRY STV_DEFAULT"
_ZN3cub18CUB_300001_SM_10006detail6select23DeviceSelectSweepKernelINS2_10policy_hubI5MovieNS0_8NullTypeEiLb0ELNS0_10SelectImplE1EE10Policy1000EN6thrust24THRUST_300001_SM_1000_NS6detail15normal_iteratorINSB_10device_ptrIS5_EEEEPS6_SG_PlNS0_13ScanTileStateIiLb1EEEN4cuda3std3__410__not_fn_tI14IsNotOvernightEES6_iNS2_19streaming_context_tIlLb1EEELS7_1EEEvT0_T1_T2_T3_T4_T5_T6_T7_iT8_NS1_7vsmem_tE:
.text._ZN3cub18CUB_300001_SM_10006detail6select23DeviceSelectSweepKernelINS2_10policy_hubI5MovieNS0_8NullTypeEiLb0ELNS0_10SelectImplE1EE10Policy1000EN6thrust24THRUST_300001_SM_1000_NS6detail15normal_iteratorINSB_10device_ptrIS5_EEEEPS6_SG_PlNS0_13ScanTileStateIiLb1EEEN4cuda3std3__410__not_fn_tI14IsNotOvernightEES6_iNS2_19streaming_context_tIlLb1EEELS7_1EEEvT0_T1_T2_T3_T4_T5_T6_T7_iT8_NS1_7vsmem_tE:
[----:B------:R-:W-:Y:S01]  /*0000*/  LDC R1, c[0x0][0x37c] ;  /* 0x0000df00ff017b82 */ /* 0x000fe20000000800 */
[----:B------:R-:W0:Y:S07]  /*0010*/  S2R R3, SR_CTAID.Y ;  /* 0x0000000000037919 */ /* 0x000e2e0000002600 */
[----:B------:R-:W0:Y:S01]  /*0020*/  S2UR UR5, SR_CTAID.X ;  /* 0x00000000000579c3 */ /* 0x000e220000002500 */
[----:B------:R-:W1:Y:S01]  /*0030*/  LDCU UR4, c[0x0][0x3b0] ;  /* 0x00007600ff0477ac */ /* 0x000e620008000800 */
[----:B------:R-:W2:Y:S06]  /*0040*/  LDCU.64 UR6, c[0x0][0x358] ;  /* 0x00006b00ff0677ac */ /* 0x000eac0008000a00 */
[----:B------:R-:W0:Y:S01]  /*0050*/  LDC R24, c[0x0][0x374] ;  /* 0x0000dd00ff187b82 */ /* 0x000e220000000800 */
[----:B-1----:R-:W-:Y:S01]  /*0060*/  UIADD3 UR4, UPT, UPT, UR4, -0x1, URZ ;  /* 0xffffffff04047890 */ /* 0x002fe2000fffe0ff */
[----:B0-----:R-:W-:-:S04]  /*0070*/  IMAD R24, R24, UR5, R3 ;  /* 0x0000000518187c24 */ /* 0x001fc8000f8e0203 */
[C---:B------:R-:W-:Y:S01]  /*0080*/  IMAD R0, R24.reuse, 0x180, RZ ;  /* 0x0000018018007824 */ /* 0x040fe200078e02ff */
[----:B------:R-:W-:-:S13]  /*0090*/  ISETP.GE.AND P0, PT, R24, UR4, PT ;  /* 0x0000000418007c0c */ /* 0x000fda000bf06270 */
[----:B--2---:R-:W-:Y:S05]  /*00a0*/  @P0 BRA `(.L_x_106) ;  /* 0x0000002800cc0947 */ /* 0x004fea0003800000 */
[----:B------:R-:W-:-:S13]  /*00b0*/  ISETP.NE.AND P0, PT, R24, RZ, PT ;  /* 0x000000ff1800720c */ /* 0x000fda0003f05270 */
[----:B------:R-:W-:Y:S05]  /*00c0*/  @P0 BRA `(.L_x_107) ;  /* 0x0000001000100947 */ /* 0x000fea0003800000 */
[----:B------:R-:W0:Y:S01]  /*00d0*/  S2R R10, SR_TID.X ;  /* 0x00000000000a7919 */ /* 0x000e220000002100 */
[----:B------:R-:W1:Y:S01]  /*00e0*/  LDCU.U8 UR8, c[0x0][0x3b8] ;  /* 0x00007700ff0877ac */ /* 0x000e620008000000 */
[----:B------:R-:W2:Y:S01]  /*00f0*/  LDC.64 R2, c[0x0][0x380] ;  /* 0x0000e000ff027b82 */ /* 0x000ea20000000a00 */
[----:B------:R-:W3:Y:S01]  /*0100*/  LDCU.64 UR4, c[0x0][0x3c8] ;  /* 0x00007900ff0477ac */ /* 0x000ee20008000a00 */
[----:B-1----:R-:W-:-:S04]  /*0110*/  UISETP.NE.AND UP0, UPT, UR8, URZ, UPT ;  /* 0x000000ff0800728c */ /* 0x002fc8000bf05270 */
[----:B---3--:R-:W-:Y:S02]  /*0120*/  USEL UR4, UR4, URZ, !UP0 ;  /* 0x000000ff04047287 */ /* 0x008fe4000c000000 */
[----:B------:R-:W-:Y:S01]  /*0130*/  USEL UR5, UR5, URZ, !UP0 ;  /* 0x000000ff05057287 */ /* 0x000fe2000c000000 */
[----:B0-----:R-:W-:-:S05]  /*0140*/  IMAD R5, R10, 0x3, RZ ;  /* 0x000000030a057824 */ /* 0x001fca00078e02ff */
[----:B------:R-:W-:-:S04]  /*0150*/  IADD3 R5, P0, P1, R5, UR4, R0 ;  /* 0x0000000405057c10 */ /* 0x000fc8000f91e000 */
[----:B------:R-:W-:Y:S01]  /*0160*/  IADD3.X R0, PT, PT, RZ, UR5, RZ, P0, P1 ;  /* 0x00000005ff007c10 */ /* 0x000fe200087e24ff */
[----:B--2---:R-:W-:-:S04]  /*0170*/  IMAD.WIDE.U32 R2, R5, 0xc, R2 ;  /* 0x0000000c05027825 */ /* 0x004fc800078e0002 */
[----:B------:R-:W-:-:S04]  /*0180*/  IMAD R5, R0, 0xc, RZ ;  /* 0x0000000c00057824 */ /* 0x000fc800078e02ff */
[----:B------:R-:W-:-:S05]  /*0190*/  IMAD.IADD R3, R3, 0x1, R5 ;  /* 0x0000000103037824 */ /* 0x000fca00078e0205 */
[----:B------:R-:W2:Y:S04]  /*01a0*/  LDG.E R11, desc[UR6][R2.64+0xc] ;  /* 0x00000c06020b7981 */ /* 0x000ea8000c1e1900 */
[----:B------:R-:W2:Y:S04]  /*01b0*/  LDG.E R12, desc[UR6][R2.64+0x10] ;  /* 0x00001006020c7981 */ /* 0x000ea8000c1e1900 */
[----:B------:R-:W3:Y:S04]  /*01c0*/  LDG.E R15, desc[UR6][R2.64] ;  /* 0x00000006020f7981 */ /* 0x000ee8000c1e1900 */
[----:B------:R-:W3:Y:S04]  /*01d0*/  LDG.E R16, desc[UR6][R2.64+0x4] ;  /* 0x0000040602107981 */ /* 0x000ee8000c1e1900 */
[----:B------:R-:W4:Y:S04]  /*01e0*/  LDG.E R9, desc[UR6][R2.64+0x18] ;  /* 0x0000180602097981 */ /* 0x000f28000c1e1900 */
[----:B------:R-:W4:Y:S04]  /*01f0*/  LDG.E R0, desc[UR6][R2.64+0x1c] ;  /* 0x00001c0602007981 */ /* 0x000f28000c1e1900 */
[----:B------:R-:W5:Y:S04]  /*0200*/  LDG.E R17, desc[UR6][R2.64+0x8] ;  /* 0x0000080602117981 */ /* 0x000f68000c1e1900 */
[----:B------:R-:W5:Y:S04]  /*0210*/  LDG.E R13, desc[UR6][R2.64+0x14] ;  /* 0x00001406020d7981 */ /* 0x000f68000c1e1900 */
[----:B------:R0:W5:Y:S01]  /*0220*/  LDG.E R8, desc[UR6][R2.64+0x20] ;  /* 0x0000200602087981 */ /* 0x000162000c1e1900 */
[----:B------:R-:W1:Y:S01]  /*0230*/  S2R R27, SR_LANEID ;  /* 0x00000000001b7919 */ /* 0x000e620000000000 */
[----:B------:R-:W0:Y:S01]  /*0240*/  S2R R4, SR_CgaCtaId ;  /* 0x0000000000047919 */ /* 0x000e220000008800 */
[----:B------:R-:W-:-:S02]  /*0250*/  MOV R21, 0x400 ;  /* 0x0000040000157802 */ /* 0x000fc40000000f00 */
[----:B------:R-:W-:Y:S02]  /*0260*/  SHF.R.U32.HI R24, RZ, 0x5, R10 ;  /* 0x00000005ff187819 */ /* 0x000fe4000001160a */
[----:B0-----:R-:W-:Y:S01]  /*0270*/  LEA R21, R4, R21, 0x18 ;  /* 0x0000001504157211 */ /* 0x001fe200078ec0ff */
[----:B------:R-:W-:Y:S01]  /*0280*/  BAR.SYNC.DEFER_BLOCKING 0x0 ;  /* 0x0000000000007b1d */ /* 0x000fe20000010000 */
[----:B------:R-:W-:Y:S02]  /*0290*/  ISETP.NE.AND P3, PT, R10, RZ, PT ;  /* 0x000000ff0a00720c */ /* 0x000fe40003f65270 */
[----:B--2---:R-:W-:Y:S02]  /*02a0*/  ISETP.GT.AND P1, PT, R12, R11, PT ;  /* 0x0000000b0c00720c */ /* 0x004fe40003f24270 */
[----:B---3--:R-:W-:-:S04]  /*02b0*/  ISETP.GT.AND P0, PT, R16, R15, PT ;  /* 0x0000000f1000720c */ /* 0x008fc80003f04270 */
[----:B------:R-:W-:Y:S02]  /*02c0*/  SEL R20, RZ, 0x1, !P0 ;  /* 0x00000001ff147807 */ /* 0x000fe40004000000 */
[----:B----4-:R-:W-:-:S03]  /*02d0*/  ISETP.GT.AND P2, PT, R0, R9, PT ;  /* 0x000000090000720c */ /* 0x010fc60003f44270 */
[----:B------:R-:W-:Y:S02]  /*02e0*/  VIADD R14, R20, 0x1 ;  /* 0x00000001140e7836 */ /* 0x000fe40000000000 */
[----:B------:R-:W-:-:S04]  /*02f0*/  @!P1 IMAD.MOV R14, RZ, RZ, R20 ;  /* 0x000000ffff0e9224 */ /* 0x000fc800078e0214 */
[----:B------:R-:W-:-:S04]  /*0300*/  VIADD R22, R14, 0x1 ;  /* 0x000000010e167836 */ /* 0x000fc80000000000 */
[----:B------:R-:W-:-:S05]  /*0310*/  @!P2 IMAD.MOV R22, RZ, RZ, R14 ;  /* 0x000000ffff16a224 */ /* 0x000fca00078e020e */
[----:B------:R-:W0:Y:S02]  /*0320*/  SHFL.UP P1, R5, R22, 0x1, RZ ;  /* 0x0420000016057989 */ /* 0x000e2400000200ff */
[----:B0-----:R-:W-:-:S05]  /*0330*/  @P1 IMAD.IADD R5, R5, 0x1, R22 ;  /* 0x0000000105051824 */ /* 0x001fca00078e0216 */
[----:B------:R-:W0:Y:S02]  /*0340*/  SHFL.UP P1, R2, R5, 0x2, RZ ;  /* 0x0440000005027989 */ /* 0x000e2400000200ff */
[----:B0-----:R-:W-:-:S05]  /*0350*/  @P1 IMAD.IADD R2, R5, 0x1, R2 ;  /* 0x0000000105021824 */ /* 0x001fca00078e0202 */
[----:B------:R-:W0:Y:S02]  /*0360*/  SHFL.UP P1, R3, R2, 0x4, RZ ;  /* 0x0480000002037989 */ /* 0x000e2400000200ff */
[----:B0-----:R-:W-:-:S05]  /*0370*/  @P1 IMAD.IADD R3, R2, 0x1, R3 ;  /* 0x0000000102031824 */ /* 0x001fca00078e0203 */
[----:B------:R-:W0:Y:S01]  /*0380*/  SHFL.UP P1, R18, R3, 0x8, RZ ;  /* 0x0500000003127989 */ /* 0x000e2200000200ff */
[----:B-1----:R-:W-:Y:S01]  /*0390*/  ISETP.NE.AND P2, PT, R27, 0x1f, PT ;  /* 0x0000001f1b00780c */ /* 0x002fe20003f45270 */
[----:B0-----:R-:W-:-:S05]  /*03a0*/  @P1 IMAD.IADD R18, R3, 0x1, R18 ;  /* 0x0000000103121824 */ /* 0x001fca00078e0212 */
[----:B------:R-:W0:Y:S07]  /*03b0*/  SHFL.UP P1, R23, R18, 0x10, RZ ;  /* 0x0600000012177989 */ /* 0x000e2e00000200ff */
[----:B------:R-:W-:Y:S02]  /*03c0*/  @!P2 IMAD R26, R24, 0x4, R21 ;  /* 0x00000004181aa824 */ /* 0x000fe400078e0215 */
[----:B0-----:R-:W-:-:S05]  /*03d0*/  @P1 IMAD.IADD R23, R18, 0x1, R23 ;  /* 0x0000000112171824 */ /* 0x001fca00078e0217 */
[----:B------:R-:W-:Y:S01]  /*03e0*/  @!P2 STS [R26], R23 ;  /* 0x000000171a00a388 */ /* 0x000fe20000000800 */
[----:B------:R-:W-:Y:S06]  /*03f0*/  BAR.SYNC.DEFER_BLOCKING 0x0 ;  /* 0x0000000000007b1d */ /* 0x000fec0000010000 */
[----:B------:R-:W0:Y:S02]  /*0400*/  LDS.128 R4, [R21] ;  /* 0x0000000015047984 */ /* 0x000e240000000c00 */
[----:B------:R-:W1:Y:S01]  /*0410*/  @!P3 LDC.64 R18, c[0x0][0x3a0] ;  /* 0x0000e800ff12bb82 */ /* 0x000e620000000a00 */
[----:B------:R-:W-:-:S02]  /*0420*/  ISETP.NE.AND P1, PT, R24, 0x2, PT ;  /* 0x000000021800780c */ /* 0x000fc40003f25270 */
[----:B------:R-:W-:Y:S01]  /*0430*/  ISETP.NE.AND P2, PT, R24, 0x3, PT ;  /* 0x000000031800780c */ /* 0x000fe20003f45270 */
[----:B------:R-:W-:Y:S02]  /*0440*/  @!P3 IMAD.MOV.U32 R2, RZ, RZ, 0x65 ;  /* 0x00000065ff02b424 */ /* 0x000fe400078e00ff */
[----:B------:R-:W-:Y:S02]  /*0450*/  IMAD.IADD R22, R23, 0x1, -R22 ;  /* 0x0000000117167824 */ /* 0x000fe400078e0a16 */
[----:B0-----:R-:W-:-:S04]  /*0460*/  IMAD.IADD R25, R4, 0x1, R5 ;  /* 0x0000000104197824 */ /* 0x001fc800078e0205 */
[----:B------:R-:W-:Y:S01]  /*0470*/  IMAD.IADD R28, R6, 0x1, R25 ;  /* 0x00000001061c7824 */ /* 0x000fe200078e0219 */
[----:B------:R-:W-:Y:S02]  /*0480*/  SEL R25, R25, R4, !P1 ;  /* 0x0000000419197207 */ /* 0x000fe40004800000 */
[----:B------:R-:W-:Y:S01]  /*0490*/  ISETP.GE.U32.AND P1, PT, R10, 0x20, PT ;  /* 0x000000200a00780c */ /* 0x000fe20003f26070 */
[----:B------:R-:W-:Y:S01]  /*04a0*/  IMAD.IADD R3, R7, 0x1, R28 ;  /* 0x0000000107037824 */ /* 0x000fe200078e021c */
[----:B------:R-:W-:-:S04]  /*04b0*/  SEL R25, R28, R25, !P2 ;  /* 0x000000191c197207 */ /* 0x000fc80005000000 */
[----:B------:R-:W-:Y:S01]  /*04c0*/  SEL R25, R25, RZ, P1 ;  /* 0x000000ff19197207 */ /* 0x000fe20000800000 */
[----:B------:R-:W-:Y:S06]  /*04d0*/  @!P3 MEMBAR.ALL.GPU ;  /* 0x000000000000b992 */ /* 0x000fec000000a000 */
[----:B------:R-:W-:-:S00]  /*04e0*/  @!P3 ERRBAR ;  /* 0x000000000000b9ab */ /* 0x000fc00000000000 */
[----:B------:R-:W-:Y:S06]  /*04f0*/  @!P3 CGAERRBAR ;  /* 0x000000000000b5ab */ /* 0x000fec0000000000 */
[----:B-1----:R0:W-:Y:S01]  /*0500*/  @!P3 ST.E.64.STRONG.GPU desc[UR6][R18.64+0x100], R2 ;  /* 0x000100021200b985 */ /* 0x0021e2000c10fb06 */
[----:B------:R-:W-:Y:S02]  /*0510*/  ISETP.GT.AND P1, PT, R3, 0x80, PT ;  /* 0x000000800300780c */ /* 0x000fe40003f24270 */
[----:B------:R-:W-:-:S04]  /*0520*/  ISETP.NE.AND P3, PT, R27, RZ, PT ;  /* 0x000000ff1b00720c */ /* 0x000fc80003f65270 */
[----:B------:R-:W-:-:S05]  /*0530*/  SEL R22, R22, RZ, P3 ;  /* 0x000000ff16167207 */ /* 0x000fca0001800000 */
[----:B------:R-:W-:-:S04]  /*0540*/  IMAD.IADD R25, R25, 0x1, R22 ;  /* 0x0000000119197824 */ /* 0x000fc800078e0216 */
[--C-:B------:R-:W-:Y:S02]  /*0550*/  IMAD.IADD R20, R20, 0x1, R25.reuse ;  /* 0x0000000114147824 */ /* 0x100fe400078e0219 */
[----:B------:R-:W-:Y:S01]  /*0560*/  IMAD.IADD R14, R14, 0x1, R25 ;  /* 0x000000010e0e7824 */ /* 0x000fe200078e0219 */
[----:B0-----:R-:W-:Y:S06]  /*0570*/  @P1 BRA `(.L_x_108) ;  /* 0x0000000000d01947 */ /* 0x001fec0003800000 */
[----:B------:R-:W-:Y:S04]  /*0580*/  BSSY.RECONVERGENT B0, `(.L_x_109) ;  /* 0x0000010000007945 */ /* 0x000fe80003800200 */
[----:B------:R-:W-:Y:S05]  /*0590*/  @!P0 BRA `(.L_x_110) ;  /* 0x0000000000388947 */ /* 0x000fea0003800000 */
[----:B------:R-:W0:Y:S01]  /*05a0*/  LDC.64 R4, c[0x0][0x390] ;  /* 0x0000e400ff047b82 */ /* 0x000e220000000a00 */
[----:B------:R-:W-:Y:S01]  /*05b0*/  UISETP.NE.AND UP0, UPT, UR8, URZ, UPT ;  /* 0x000000ff0800728c */ /* 0x000fe2000bf05270 */
[----:B------:R-:W-:-:S08]  /*05c0*/  CS2R R2, SRZ ;  /* 0x0000000000027805 */ /* 0x000fd0000001ff00 */
[----:B------:R-:W-:Y:S05]  /*05d0*/  BRA.U UP0, `(.L_x_111) ;  /* 0x0000000100087547 */ /* 0x000fea000b800000 */
[----:B------:R-:W1:Y:S02]  /*05e0*/  LDC.64 R2, c[0x0][0x3d0] ;  /* 0x0000f400ff027b82 */ /* 0x000e640000000a00 */
[----:B-1----:R-:W5:Y:S02]  /*05f0*/  LDG.E.64 R2, desc[UR6][R2.64] ;  /* 0x0000000602027981 */ /* 0x002f64000c1e1b00 */
.L_x_111:
[----:B-----5:R-:W-:-:S04]  /*0600*/  IADD3 R7, P0, PT, R25, R2, RZ ;  /* 0x0000000219077210 */ /* 0x020fc80007f1e0ff */
[----:B------:R-:W-:Y:S01]  /*0610*/  LEA.HI.X.SX32 R6, R25, R3, 0x1, P0 ;  /* 0x0000000319067211 */ /* 0x000fe200000f0eff */
[----:B0-----:R-:W-:-:S04]  /*0620*/  IMAD.WIDE.U32 R2, R7, 0xc, R4 ;  /* 0x0000000c07027825 */ /* 0x001fc800078e0004 */
[----:B------:R-:W-:-:S04]  /*0630*/  IMAD R5, R6, 0xc, RZ ;  /* 0x0000000c06057824 */ /* 0x000fc800078e02ff */
[----:B------:R-:W-:-:S05]  /*0640*/  IMAD.IADD R3, R3, 0x1, R5 ;  /* 0x0000000103037824 */ /* 0x000fca00078e0205 */
[----:B------:R0:W-:Y:S04]  /*0650*/  STG.E desc[UR6][R2.64], R15 ;  /* 0x0000000f02007986 */ /* 0x0001e8000c101906 */
[----:B------:R0:W-:Y:S04]  /*0660*/  STG.E desc[UR6][R2.64+0x4], R16 ;  /* 0x0000041002007986 */ /* 0x0001e8000c101906 */
[----:B------:R0:W-:Y:S02]  /*0670*/  STG.E desc[UR6][R2.64+0x8], R17 ;  /* 0x0000081102007986 */ /* 0x0001e4000c101906 */
.L_x_110:
[----:B------:R-:W-:Y:S05]  /*0680*/  BSYNC.RECONVERGENT B0 ;  /* 0x0000000000007941 */ /* 0x000fea0003800200 */
.L_x_109:
[----:B------:R-:W-:Y:S01]  /*0690*/  ISETP.GT.AND P0, PT, R12, R11, PT ;  /* 0x0000000b0c00720c */ /* 0x000fe20003f04270 */
[----:B------:R-:W-:-:S12]  /*06a0*/  BSSY.RECONVERGENT B0, `(.L_x_112) ;  /* 0x0000010000007945 */ /* 0x000fd80003800200 */
[----:B------:R-:W-:Y:S05]  /*06b0*/  @!P0 BRA `(.L_x_113) ;  /* 0x0000000000388947 */ /* 0x000fea0003800000 */
[----:B------:R-:W1:Y:S01]  /*06c0*/  LDC.64 R4, c[0x0][0x390] ;  /* 0x0000e400ff047b82 */ /* 0x000e620000000a00 */
[----:B------:R-:W-:Y:S01]  /*06d0*/  UISETP.NE.AND UP0, UPT, UR8, URZ, UPT ;  /* 0x000000ff0800728c */ /* 0x000fe2000bf05270 */
[----:B0-----:R-:W-:-:S08]  /*06e0*/  CS2R R2, SRZ ;  /* 0x0000000000027805 */ /* 0x001fd0000001ff00 */
[----:B------:R-:W-:Y:S05]  /*06f0*/  BRA.U UP0, `(.L_x_114) ;  /* 0x0000000100087547 */ /* 0x000fea000b800000 */
[----:B------:R-:W0:Y:S02]  /*0700*/  LDC.64 R2, c[0x0][0x3d0] ;  /* 0x0000f400ff027b82 */ /* 0x000e240000000a00 */
[----:B0-----:R-:W5:Y:S02]  /*0710*/  LDG.E.64 R2, desc[UR6][R2.64] ;  /* 0x0000000602027981 */ /* 0x001f64000c1e1b00 */
.L_x_114:
[----:B-----5:R-:W-:-:S04]  /*0720*/  IADD3 R7, P0, PT, R20, R2, RZ ;  /* 0x0000000214077210 */ /* 0x020fc80007f1e0ff */
[----:B------:R-:W-:Y:S01]  /*0730*/  LEA.HI.X.SX32 R20, R20, R3, 0x1, P0 ;  /* 0x0000000314147211 */ /* 0x000fe200000f0eff */
[----:B-1----:R-:W-:-:S04]  /*0740*/  IMAD.WIDE.U32 R2, R7, 0xc, R4 ;  /* 0x0000000c07027825 */ /* 0x002fc800078e0004 */
[----:B------:R-:W-:-:S04]  /*0750*/  IMAD R5, R20, 0xc, RZ ;  /* 0x0000000c14057824 */ /* 0x000fc800078e02ff */
[----:B------:R-:W-:-:S05]  /*0760*/  IMAD.IADD R3, R3, 0x1, R5 ;  /* 0x0000000103037824 */ /* 0x000fca00078e0205 */
[----:B------:R1:W-:Y:S04]  /*0770*/  STG.E desc[UR6][R2.64], R11 ;  /* 0x0000000b02007986 */ /* 0x0003e8000c101906 */
[----:B------:R1:W-:Y:S04]  /*0780*/  STG.E desc[UR6][R2.64+0x4], R12 ;  /* 0x0000040c02007986 */ /* 0x0003e8000c101906 */
[----:B------:R1:W-:Y:S02]  /*0790*/  STG.E desc[UR6][R2.64+0x8], R13 ;  /* 0x0000080d02007986 */ /* 0x0003e4000c101906 */
.L_x_113:
[----:B------:R-:W-:Y:S05]  /*07a0*/  BSYNC.RECONVERGENT B0 ;  /* 0x0000000000007941 */ /* 0x000fea0003800200 */
.L_x_112:
[----:B------:R-:W-:-:S13]  /*07b0*/  ISETP.GT.AND P0, PT, R0, R9, PT ;  /* 0x000000090000720c */ /* 0x000fda0003f04270 */
[----:B------:R-:W-:Y:S05]  /*07c0*/  @!P0 EXIT ;  /* 0x000000000000894d */ /* 0x000fea0003800000 */
[----:B------:R-:W2:Y:S01]  /*07d0*/  LDC.64 R4, c[0x0][0x390] ;  /* 0x0000e400ff047b82 */ /* 0x000ea20000000a00 */
[----:B------:R-:W-:Y:S01]  /*07e0*/  UISETP.NE.AND UP0, UPT, UR8, URZ, UPT ;  /* 0x000000ff0800728c */ /* 0x000fe2000bf05270 */
[----:B01----:R-:W-:-:S08]  /*07f0*/  CS2R R2, SRZ ;  /* 0x0000000000027805 */ /* 0x003fd0000001ff00 */
[----:B------:R-:W-:Y:S05]  /*0800*/  BRA.U UP0, `(.L_x_115) ;  /* 0x0000000100087547 */ /* 0x000fea000b800000 */
[----:B------:R-:W0:Y:S02]  /*0810*/  LDC.64 R2, c[0x0][0x3d0] ;  /* 0x0000f400ff027b82 */ /* 0x000e240000000a00 */
[----:B0-----:R-:W5:Y:S02]  /*0820*/  LDG.E.64 R2, desc[UR6][R2.64] ;  /* 0x0000000602027981 */ /* 0x001f64000c1e1b00 */
.L_x_115:
[----:B-----5:R-:W-:-:S04]  /*0830*/  IADD3 R7, P0, PT, R14, R2, RZ ;  /* 0x000000020e077210 */ /* 0x020fc80007f1e0ff */
[----:B------:R-:W-:Y:S01]  /*0840*/  LEA.HI.X.SX32 R14, R14, R3, 0x1, P0 ;  /* 0x000000030e0e7211 */ /* 0x000fe200000f0eff */
[----:B--2---:R-:W-:-:S04]  /*0850*/  IMAD.WIDE.U32 R2, R7, 0xc, R4 ;  /* 0x0000000c07027825 */ /* 0x004fc800078e0004 */
[----:B------:R-:W-:-:S04]  /*0860*/  IMAD R5, R14, 0xc, RZ ;  /* 0x0000000c0e057824 */ /* 0x000fc800078e02ff */
[----:B------:R-:W-:-:S05]  /*0870*/  IMAD.IADD R3, R3, 0x1, R5 ;  /* 0x0000000103037824 */ /* 0x000fca00078e0205 */
[----:B------:R-:W-:Y:S04]  /*0880*/  STG.E desc[UR6][R2.64], R9 ;  /* 0x0000000902007986 */ /* 0x000fe8000c101906 */
[----:B------:R-:W-:Y:S04]  /*0890*/  STG.E desc[UR6][R2.64+0x4], R0 ;  /* 0x0000040002007986 */ /* 0x000fe8000c101906 */
[----:B------:R-:W-:Y:S01]  /*08a0*/  STG.E desc[UR6][R2.64+0x8], R8 ;  /* 0x0000080802007986 */ /* 0x000fe2000c101906 */
[----:B------:R-:W-:Y:S05]  /*08b0*/  EXIT ;  /* 0x000000000000794d */ /* 0x000fea0003800000 */
.L_x_108:
[----:B------:R-:W-:Y:S01]  /*08c0*/  BAR.SYNC.DEFER_BLOCKING 0x0 ;  /* 0x0000000000007b1d */ /* 0x000fe20000010000 */
[----:B------:R-:W-:Y:S02]  /*08d0*/  ISETP.GT.AND P0, PT, R16, R15, PT ;  /* 0x0000000f1000720c */ /* 0x000fe40003f04270 */
[----:B------:R-:W-:Y:S02]  /*08e0*/  ISETP.GT.AND P1, PT, R12, R11, PT ;  /* 0x0000000b0c00720c */ /* 0x000fe40003f24270 */
[----:B------:R-:W-:-:S09]  /*08f0*/  ISETP.GT.AND P2, PT, R0, R9, PT ;  /* 0x000000090000720c */ /* 0x000fd20003f44270 */
[--C-:B------:R-:W-:Y:S02]  /*0900*/  @P0 IMAD R2, R25, 0xc, R21.reuse ;  /* 0x0000000c19020824 */ /* 0x100fe400078e0215 */
[--C-:B------:R-:W-:Y:S02]  /*0910*/  @P1 IMAD R20, R20, 0xc, R21.reuse ;  /* 0x0000000c14141824 */ /* 0x100fe400078e0215 */
[----:B------:R-:W-:Y:S01]  /*0920*/  @P2 IMAD R19, R14, 0xc, R21 ;  /* 0x0000000c0e132824 */ /* 0x000fe200078e0215 */
[----:B------:R0:W-:Y:S04]  /*0930*/  @P0 STS [R2], R15 ;  /* 0x0000000f02000388 */ /* 0x0001e80000000800 */
[----:B------:R0:W-:Y:S04]  /*0940*/  @P0 STS [R2+0x4], R16 ;  /* 0x0000041002000388 */ /* 0x0001e80000000800 */
[----:B-----5:R0:W-:Y:S01]  /*0950*/  @P0 STS [R2+0x8], R17 ;  /* 0x0000081102000388 */ /* 0x0201e20000000800 */
[----:B------:R-:W-:-:S03]  /*0960*/  ISETP.GE.U32.AND P0, PT, R10, R3, PT ;  /* 0x000000030a00720c */ /* 0x000fc60003f06070 */
[----:B------:R0:W-:Y:S04]  /*0970*/  @P1 STS [R20], R11 ;  /* 0x0000000b14001388 */ /* 0x0001e80000000800 */
[----:B------:R0:W-:Y:S04]  /*0980*/  @P1 STS [R20+0x4], R12 ;  /* 0x0000040c14001388 */ /* 0x0001e80000000800 */
[----:B------:R0:W-:Y:S04]  /*0990*/  @P1 STS [R20+0x8], R13 ;  /* 0x0000080d14001388 */ /* 0x0001e80000000800 */
[----:B------:R0:W-:Y:S04]  /*09a0*/  @P2 STS [R19], R9 ;  /* 0x0000000913002388 */ /* 0x0001e80000000800 */
[----:B------:R0:W-:Y:S04]  /*09b0*/  @P2 STS [R19+0x4], R0 ;  /* 0x0000040013002388 */ /* 0x0001e80000000800 */
[----:B------:R0:W-:Y:S01]  /*09c0*/  @P2 STS [R19+0x8], R8 ;  /* 0x0000080813002388 */ /* 0x0001e20000000800 */
[----:B------:R-:W-:Y:S06]  /*09d0*/  BAR.SYNC.DEFER_BLOCKING 0x0 ;  /* 0x0000000000007b1d */ /* 0x000fec0000010000 */
[----:B------:R-:W-:Y:S05]  /*09e0*/  @P0 EXIT ;  /* 0x000000000000094d */ /* 0x000fea0003800000 */
[----:B------:R-:W-:Y:S01]  /*09f0*/  IADD3 R5, PT, PT, R7, R5, R6 ;  /* 0x0000000507057210 */ /* 0x000fe20007ffe006 */
[----:B------:R-:W-:Y:S01]  /*0a00*/  BSSY.RECONVERGENT B0, `(.L_x_116) ;  /* 0x0000024000007945 */ /* 0x000fe20003800200 */
[----:B0-----:R-:W-:-:S04]  /*0a10*/  LOP3.LUT R0, RZ, R10, RZ, 0x33, !PT ;  /* 0x0000000aff007212 */ /* 0x001fc800078e33ff */
[----:B------:R-:W-:-:S04]  /*0a20*/  IADD3 R12, PT, PT, R0, R5, R4 ;  /* 0x00000005000c7210 */ /* 0x000fc80007ffe004 */
[----:B------:R-:W-:-:S04]  /*0a30*/  LOP3.LUT R0, R12, 0x180, RZ, 0xc0, !PT ;  /* 0x000001800c007812 */ /* 0x000fc800078ec0ff */
[----:B------:R-:W-:-:S13]  /*0a40*/  ISETP.NE.AND P0, PT, R0, 0x180, PT ;  /* 0x000001800000780c */ /* 0x000fda0003f05270 */
[----:B------:R-:W-:Y:S05]  /*0a50*/  @!P0 BRA `(.L_x_117) ;  /* 0x0000000000788947 */ /* 0x000fea0003800000 */
[----:B------:R-:W0:Y:S01]  /*0a60*/  LDC.64 R4, c[0x0][0x390] ;  /* 0x0000e400ff047b82 */ /* 0x000e220000000a00 */
[----:B------:R-:W-:Y:S01]  /*0a70*/  LEA.HI R0, R12, 0x1, RZ, 0x19 ;  /* 0x000000010c007811 */ /* 0x000fe200078fc8ff */
[----:B------:R-:W-:Y:S01]  /*0a80*/  IMAD R21, R10, 0xc, R21 ;  /* 0x0000000c0a157824 */ /* 0x000fe200078e0215 */
[----:B------:R-:W-:Y:S01]  /*0a90*/  BSSY.RECONVERGENT B1, `(.L_x_117) ;  /* 0x000001a000017945 */ /* 0x000fe20003800200 */
[----:B------:R-:W-:Y:S01]  /*0aa0*/  ISETP.NE.AND P2, PT, RZ, UR8, PT ;  /* 0x00000008ff007c0c */ /* 0x000fe2000bf45270 */
[----:B------:R-:W-:Y:S01]  /*0ab0*/  IMAD.MOV.U32 R19, RZ, RZ, RZ ;  /* 0x000000ffff137224 */ /* 0x000fe200078e00ff */
[----:B------:R-:W-:Y:S01]  /*0ac0*/  LOP3.LUT R0, R0, 0x3, RZ, 0xc0, !PT ;  /* 0x0000000300007812 */ /* 0x000fe200078ec0ff */
[----:B------:R-:W-:-:S04]  /*0ad0*/  VIADD R21, R21, 0x4 ;  /* 0x0000000415157836 */ /* 0x000fc80000000000 */
[----:B------:R-:W-:-:S07]  /*0ae0*/  IMAD.MOV R0, RZ, RZ, -R0 ;  /* 0x000000ffff007224 */ /* 0x000fce00078e0a00 */
.L_x_118:
[----:B-1----:R-:W1:Y:S01]  /*0af0*/  @!P2 LDC.64 R8, c[0x0][0x3d0] ;  /* 0x0000f400ff08ab82 */ /* 0x002e620000000a00 */
[----:B------:R-:W-:Y:S01]  /*0b00*/  CS2R R6, SRZ ;  /* 0x0000000000067805 */ /* 0x000fe2000001ff00 */
[----:B------:R-:W2:Y:S04]  /*0b10*/  LDS R11, [R21+-0x4] ;  /* 0xfffffc00150b7984 */ /* 0x000ea80000000800 */
[----:B------:R-:W3:Y:S04]  /*0b20*/  LDS R13, [R21] ;  /* 0x00000000150d7984 */ /* 0x000ee80000000800 */
[----:B------:R4:W5:Y:S04]  /*0b30*/  LDS R15, [R21+0x4] ;  /* 0x00000400150f7984 */ /* 0x0009680000000800 */
[----:B-1----:R-:W2:Y:S01]  /*0b40*/  @!P2 LDG.E.64 R6, desc[UR6][R8.64] ;  /* 0x000000060806a981 */ /* 0x002ea2000c1e1b00 */
[----:B------:R-:W-:-:S02]  /*0b50*/  VIADD R0, R0, 0x1 ;  /* 0x0000000100007836 */ /* 0x000fc40000000000 */
[----:B----4-:R-:W-:Y:S01]  /*0b60*/  VIADD R21, R21, 0x600 ;  /* 0x0000060015157836 */ /* 0x010fe20000000000 */
[C---:B--2---:R-:W-:Y:S02]  /*0b70*/  IADD3 R17, P0, PT, R10.reuse, R6, RZ ;  /* 0x000000060a117210 */ /* 0x044fe40007f1e0ff */
[----:B------:R-:W-:-:S03]  /*0b80*/  IADD3 R10, P1, PT, R10, 0x80, RZ ;  /* 0x000000800a0a7810 */ /* 0x000fc60007f3e0ff */
[----:B------:R-:W-:Y:S01]  /*0b90*/  IMAD.X R2, R19, 0x1, R7, P0 ;  /* 0x0000000113027824 */ /* 0x000fe200000e0607 */
[----:B------:R-:W-:Y:S01]  /*0ba0*/  ISETP.NE.AND P0, PT, R0, RZ, PT ;  /* 0x000000ff0000720c */ /* 0x000fe20003f05270 */
[----:B0-----:R-:W-:-:S04]  /*0bb0*/  IMAD.WIDE.U32 R6, R17, 0xc, R4 ;  /* 0x0000000c11067825 */ /* 0x001fc800078e0004 */
[----:B------:R-:W-:Y:S02]  /*0bc0*/  IMAD R17, R2, 0xc, RZ ;  /* 0x0000000c02117824 */ /* 0x000fe400078e02ff */
[----:B------:R-:W-:Y:S02]  /*0bd0*/  IMAD.X R19, RZ, RZ, R19, P1 ;  /* 0x000000ffff137224 */ /* 0x000fe400008e0613 */
[----:B------:R-:W-:-:S05]  /*0be0*/  IMAD.IADD R7, R7, 0x1, R17 ;  /* 0x0000000107077824 */ /* 0x000fca00078e0211 */
[----:B------:R1:W-:Y:S04]  /*0bf0*/  STG.E desc[UR6][R6.64], R11 ;  /* 0x0000000b06007986 */ /* 0x0003e8000c101906 */
[----:B---3--:R1:W-:Y:S04]  /*0c00*/  STG.E desc[UR6][R6.64+0x4], R13 ;  /* 0x0000040d06007986 */ /* 0x0083e8000c101906 */
[----:B-----5:R1:W-:Y:S01]  /*0c10*/  STG.E desc[UR6][R6.64+0x8], R15 ;  /* 0x0000080f06007986 */ /* 0x0203e2000c101906 */
[----:B------:R-:W-:Y:S05]  /*0c20*/  @P0 BRA `(.L_x_118) ;  /* 0xfffffffc00b00947 */ /* 0x000fea000383ffff */
[----:B------:R-:W-:Y:S05]  /*0c30*/  BSYNC.RECONVERGENT B1 ;  /* 0x0000000000017941 */ /* 0x000fea0003800200 */
.L_x_117:
[----:B------:R-:W-:Y:S05]  /*0c40*/  BSYNC.RECONVERGENT B0 ;  /* 0x0000000000007941 */ /* 0x000fea0003800200 */
.L_x_116:
[----:B------:R-:W-:-:S13]  /*0c50*/  ISETP.GE.U32.AND P0, PT, R12, 0x180, PT ;  /* 0x000001800c00780c */ /* 0x000fda0003f06070 */
[----:B------:R-:W-:Y:S05]  /*0c60*/  @!P0 EXIT ;  /* 0x000000000000894d */ /* 0x000fea0003800000 */
[----:B------:R-:W1:Y:S01]  /*0c70*/  S2R R5, SR_CgaCtaId ;  /* 0x0000000000057919 */ /* 0x000e620000008800 */
[----:B------:R-:W0:Y:S01]  /*0c80*/  LDCU.64 UR4, c[0x0][0x390] ;  /* 0x00007200ff0477ac */ /* 0x000e220008000a00 */
[----:B------:R-:W-:Y:S01]  /*0c90*/  MOV R0, 0x400 ;  /* 0x0000040000007802 */ /* 0x000fe20000000f00 */
[----:B------:R-:W-:-:S06]  /*0ca0*/  UISETP.NE.AND UP1, UPT, UR8, URZ, UPT ;  /* 0x000000ff0800728c */ /* 0x000fcc000bf25270 */
[----:B------:R-:W-:Y:S01]  /*0cb0*/  PLOP3.LUT P2, PT, PT, PT, UP1, 0x80, 0x8 ;  /* 0x000000000008781c */ /* 0x000fe20003f4f018 */
[----:B0-----:R-:W-:-:S04]  /*0cc0*/  UIADD3 UR4, UP0, UPT, UR4, 0x1208, URZ ;  /* 0x0000120804047890 */ /* 0x001fc8000ff1e0ff */
[----:B------:R-:W-:Y:S02]  /*0cd0*/  UIADD3.X UR5, UPT, UPT, URZ, UR5, URZ, UP0, !UPT ;  /* 0x00000005ff057290 */ /* 0x000fe400087fe4ff */
[----:B------:R-:W-:Y:S01]  /*0ce0*/  UISETP.NE.AND UP0, UPT, UR8, URZ, UPT ;  /* 0x000000ff0800728c */ /* 0x000fe2000bf05270 */
[----:B-1----:R-:W-:Y:S01]  /*0cf0*/  LEA R7, R5, R0, 0x18 ;  /* 0x0000000005077211 */ /* 0x002fe200078ec0ff */
[----:B------:R-:W-:-:S04]  /*0d00*/  IMAD.WIDE.U32 R4, R10, 0xc, RZ ;  /* 0x0000000c0a047825 */ /* 0x000fc800078e00ff */
[----:B------:R-:W-:Y:S02]  /*0d10*/  IMAD R7, R10, 0xc, R7 ;  /* 0x0000000c0a077824 */ /* 0x000fe400078e0207 */
[----:B------:R-:W-:Y:S02]  /*0d20*/  IMAD.MOV.U32 R0, RZ, RZ, R4 ;  /* 0x000000ffff007224 */ /* 0x000fe400078e0004 */
[----:B------:R-:W-:-:S07]  /*0d30*/  VIADD R2, R7, 0xc00 ;  /* 0x00000c0007027836 */ /* 0x000fce0000000000 */
.L_x_119:
[----:B------:R-:W0:Y:S01]  /*0d40*/  @!P2 LDC.64 R12, c[0x0][0x3d0] ;  /* 0x0000f400ff0cab82 */ /* 0x000e220000000a00 */
[----:B-1----:R-:W-:Y:S01]  /*0d50*/  CS2R R6, SRZ ;  /* 0x0000000000067805 */ /* 0x002fe2000001ff00 */
[----:B------:R-:W1:Y:S04]  /*0d60*/  LDS R11, [R2+-0xc00] ;  /* 0xfff40000020b7984 */ /* 0x000e680000000800 */
[----:B------:R-:W2:Y:S04]  /*0d70*/  LDS R19, [R2+-0xbfc] ;  /* 0xfff4040002137984 */ /* 0x000ea80000000800 */
[----:B------:R-:W3:Y:S01]  /*0d80*/  LDS R21, [R2+-0xbf8] ;  /* 0xfff4080002157984 */ /* 0x000ee20000000800 */
[----:B------:R-:W-:-:S03]  /*0d90*/  IMAD.MOV.U32 R4, RZ, RZ, R0 ;  /* 0x000000ffff047224 */ /* 0x000fc600078e0000 */
[----:B------:R-:W4:Y:S04]  /*0da0*/  LDS R23, [R2+-0x600] ;  /* 0xfffa000002177984 */ /* 0x000f280000000800 */
[----:B------:R-:W5:Y:S04]  /*0db0*/  LDS R25, [R2+-0x5fc] ;  /* 0xfffa040002197984 */ /* 0x000f680000000800 */
[----:B------:R-:W5:Y:S04]  /*0dc0*/  LDS R27, [R2+-0x5f8] ;  /* 0xfffa0800021b7984 */ /* 0x000f680000000800 */
[----:B0-----:R-:W2:Y:S01]  /*0dd0*/  @!P2 LDG.E.64 R6, desc[UR6][R12.64] ;  /* 0x000000060c06a981 */ /* 0x001ea2000c1e1b00 */
[----:B------:R-:W-:-:S13]  /*0de0*/  PLOP3.LUT P2, PT, PT, PT, UP0, 0x80, 0x8 ;  /* 0x000000000008781c */ /* 0x000fda0003f4f008 */
[----:B------:R-:W0:Y:S01]  /*0df0*/  @!P2 LDC.64 R14, c[0x0][0x3d0] ;  /* 0x0000f400ff0eab82 */ /* 0x000e220000000a00 */
[----:B--2---:R-:W-:-:S04]  /*0e00*/  IMAD.WIDE.U32 R8, R6, 0xc, R4 ;  /* 0x0000000c06087825 */ /* 0x004fc800078e0004 */
[----:B------:R-:W-:Y:S01]  /*0e10*/  IMAD R7, R7, 0xc, RZ ;  /* 0x0000000c07077824 */ /* 0x000fe200078e02ff */
[----:B------:R-:W-:-:S04]  /*0e20*/  IADD3 R6, P0, PT, R8, UR4, RZ ;  /* 0x0000000408067c10 */ /* 0x000fc8000ff1e0ff */
[----:B------:R-:W-:Y:S02]  /*0e30*/  IADD3.X R7, PT, PT, R9, UR5, R7, P0, !PT ;  /* 0x0000000509077c10 */ /* 0x000fe400087fe407 */
[----:B------:R-:W-:-:S03]  /*0e40*/  CS2R R8, SRZ ;  /* 0x0000000000087805 */ /* 0x000fc6000001ff00 */
[----:B-1----:R-:W-:Y:S04]  /*0e50*/  STG.E desc[UR6][R6.64+-0x1208], R11 ;  /* 0xffedf80b06007986 */ /* 0x002fe8000c101906 */
[----:B------:R-:W-:Y:S04]  /*0e60*/  STG.E desc[UR6][R6.64+-0x1204], R19 ;  /* 0xffedfc1306007986 */ /* 0x000fe8000c101906 */
[----:B---3--:R1:W-:Y:S04]  /*0e70*/  STG.E desc[UR6][R6.64+-0x1200], R21 ;  /* 0xffee001506007986 */ /* 0x0083e8000c101906 */
[----:B0-----:R-:W2:Y:S01]  /*0e80*/  @!P2 LDG.E.64 R8, desc[UR6][R14.64] ;  /* 0x000000060e08a981 */ /* 0x001ea2000c1e1b00 */
[----:B------:R-:W0:Y:S03]  /*0e90*/  @!P2 LDC.64 R16, c[0x0][0x3d0] ;  /* 0x0000f400ff10ab82 */ /* 0x000e260000000a00 */
[----:B------:R-:W3:Y:S04]  /*0ea0*/  LDS R11, [R2] ;  /* 0x00000000020b7984 */ /* 0x000ee80000000800 */
[----:B------:R-:W3:Y:S04]  /*0eb0*/  LDS R19, [R2+0x4] ;  /* 0x0000040002137984 */ /* 0x000ee80000000800 */
[----:B------:R-:W3:Y:S01]  /*0ec0*/  LDS R21, [R2+0x8] ;  /* 0x0000080002157984 */ /* 0x000ee20000000800 */
[----:B--2---:R-:W-:-:S04]  /*0ed0*/  IMAD.WIDE.U32 R12, R8, 0xc, R4 ;  /* 0x0000000c080c7825 */ /* 0x004fc800078e0004 */
[----:B------:R-:W-:Y:S01]  /*0ee0*/  IMAD R9, R9, 0xc, RZ ;  /* 0x0000000c09097824 */ /* 0x000fe200078e02ff */
[----:B------:R-:W-:-:S04]  /*0ef0*/  IADD3 R8, P0, PT, R12, UR4, RZ ;  /* 0x000000040c087c10 */ /* 0x000fc8000ff1e0ff */
[----:B------:R-:W-:Y:S02]  /*0f00*/  IADD3.X R9, PT, PT, R13, UR5, R9, P0, !PT ;  /* 0x000000050d097c10 */ /* 0x000fe400087fe409 */
[----:B------:R-:W-:-:S03]  /*0f10*/  CS2R R12, SRZ ;  /* 0x00000000000c7805 */ /* 0x000fc6000001ff00 */
[----:B----4-:R-:W-:Y:S04]  /*0f20*/  STG.E desc[UR6][R8.64+-0xc08], R23 ;  /* 0xfff3f81708007986 */ /* 0x010fe8000c101906 */
[----:B-----5:R-:W-:Y:S04]  /*0f30*/  STG.E desc[UR6][R8.64+-0xc04], R25 ;  /* 0xfff3fc1908007986 */ /* 0x020fe8000c101906 */
[----:B------:R-:W-:Y:S04]  /*0f40*/  STG.E desc[UR6][R8.64+-0xc00], R27 ;  /* 0xfff4001b08007986 */ /* 0x000fe8000c101906 */
[----:B0-----:R0:W1:Y:S01]  /*0f50*/  @!P2 LDG.E.64 R12, desc[UR6][R16.64] ;  /* 0x00000006100ca981 */ /* 0x001062000c1e1b00 */
[----:B------:R-:W2:Y:S03]  /*0f60*/  @!P2 LDC.64 R14, c[0x0][0x3d0] ;  /* 0x0000f400ff0eab82 */ /* 0x000ea60000000a00 */
[----:B------:R-:W-:Y:S04]  /*0f70*/  LDS R23, [R2+0x604] ;  /* 0x0006040002177984 */ /* 0x000fe80000000800 */
[----:B------:R-:W-:Y:S04]  /*0f80*/  LDS R25, [R2+0x608] ;  /* 0x0006080002197984 */ /* 0x000fe80000000800 */
[----:B0-----:R0:W4:Y:S01]  /*0f90*/  LDS R17, [R2+0x600] ;  /* 0x0006000002117984 */ /* 0x0011220000000800 */
[----:B-1----:R-:W-:-:S04]  /*0fa0*/  IMAD.WIDE.U32 R6, R12, 0xc, R4 ;  /* 0x0000000c0c067825 */ /* 0x002fc800078e0004 */
[----:B------:R-:W-:Y:S01]  /*0fb0*/  IMAD R13, R13, 0xc, RZ ;  /* 0x0000000c0d0d7824 */ /* 0x000fe200078e02ff */
[----:B------:R-:W-:-:S04]  /*0fc0*/  IADD3 R6, P0, PT, R6, UR4, RZ ;  /* 0x0000000406067c10 */ /* 0x000fc8000ff1e0ff */
[----:B------:R-:W-:Y:S02]  /*0fd0*/  IADD3.X R7, PT, PT, R7, UR5, R13, P0, !PT ;  /* 0x0000000507077c10 */ /* 0x000fe400087fe40d */
[----:B------:R-:W-:-:S03]  /*0fe0*/  CS2R R12, SRZ ;  /* 0x00000000000c7805 */ /* 0x000fc6000001ff00 */
[----:B---3--:R1:W-:Y:S04]  /*0ff0*/  STG.E desc[UR6][R6.64+-0x608], R11 ;  /* 0xfff9f80b06007986 */ /* 0x0083e8000c101906 */
[----:B------:R1:W-:Y:S04]  /*1000*/  STG.E desc[UR6][R6.64+-0x604], R19 ;  /* 0xfff9fc1306007986 */ /* 0x0003e8000c101906 */
[----:B------:R1:W-:Y:S04]  /*1010*/  STG.E desc[UR6][R6.64+-0x600], R21 ;  /* 0xfffa001506007986 */ /* 0x0003e8000c101906 */
[----:B--2---:R-:W2:Y:S01]  /*1020*/  @!P2 LDG.E.64 R12, desc[UR6][R14.64] ;  /* 0x000000060e0ca981 */ /* 0x004ea2000c1e1b00 */
[----:B------:R-:W-:Y:S01]  /*1030*/  VIADD R10, R10, 0x200 ;  /* 0x000002000a0a7836 */ /* 0x000fe20000000000 */
[----:B------:R-:W-:Y:S01]  /*1040*/  IADD3 R0, P1, PT, R0, 0x1800, RZ ;  /* 0x0000180000007810 */ /* 0x000fe20007f3e0ff */
[----:B0-----:R-:W-:-:S02]  /*1050*/  VIADD R2, R2, 0x1800 ;  /* 0x0000180002027836 */ /* 0x001fc40000000000 */
[----:B--2---:R-:W-:-:S04]  /*1060*/  IMAD.WIDE.U32 R8, R12, 0xc, R4 ;  /* 0x0000000c0c087825 */ /* 0x004fc800078e0004 */
[----:B------:R-:W-:Y:S01]  /*1070*/  IMAD R13, R13, 0xc, RZ ;  /* 0x0000000c0d0d7824 */ /* 0x000fe200078e02ff */
[----:B------:R-:W-:Y:S01]  /*1080*/  IADD3 R8, P0, PT, R8, UR4, RZ ;  /* 0x0000000408087c10 */ /* 0x000fe2000ff1e0ff */
[----:B------:R-:W-:-:S03]  /*1090*/  IMAD.X R5, RZ, RZ, R5, P1 ;  /* 0x000000ffff057224 */ /* 0x000fc600008e0605 */
[----:B------:R-:W-:Y:S02]  /*10a0*/  IADD3.X R9, PT, PT, R9, UR5, R13, P0, !PT ;  /* 0x0000000509097c10 */ /* 0x000fe400087fe40d */
[----:B------:R-:W-:-:S03]  /*10b0*/  ISETP.GE.AND P0, PT, R10, R3, PT ;  /* 0x000000030a00720c */ /* 0x000fc60003f06270 */
[----:B----4-:R1:W-:Y:S04]  /*10c0*/  STG.E desc[UR6][R8.64+-0x8], R17 ;  /* 0xfffff81108007986 */ /* 0x0103e8000c101906 */
[----:B------:R1:W-:Y:S04]  /*10d0*/  STG.E desc[UR6][R8.64+-0x4], R23 ;  /* 0xfffffc1708007986 */ /* 0x0003e8000c101906 */
[----:B------:R1:W-:Y:S02]  /*10e0*/  STG.E desc[UR6][R8.64], R25 ;  /* 0x0000001908007986 */ /* 0x0003e4000c101906 */
[----:B------:R-:W-:Y:S05]  /*10f0*/  @!P0 BRA `(.L_x_119) ;  /* 0xfffffffc00108947 */ /* 0x000fea000383ffff */
[----:B------:R-:W-:Y:S05]  /*1100*/  EXIT ;  /* 0x000000000000794d */ /* 0x000fea0003800000 */
.L_x_107:
        /* <DEDUP_REMOVED lines=8> */
[--C-:B------:R-:W-:Y:S02]  /*1190*/  IADD3 R5, P0, P1, R5, UR4, R0.reuse ;  /* 0x0000000405057c10 */ /* 0x100fe4000f91e000 */
[----:B------:R-:W-:-:S03]  /*11a0*/  SHF.R.S32.HI R0, RZ, 0x1f, R0 ;  /* 0x0000001fff007819 */ /* 0x000fc60000011400 */
[----:B--2---:R-:W-:Y:S01]  /*11b0*/  IMAD.WIDE.U32 R8, R5, 0xc, R2 ;  /* 0x0000000c05087825 */ /* 0x004fe200078e0002 */
[----:B------:R-:W-:-:S05]  /*11c0*/  IADD3.X R0, PT, PT, RZ, UR5, R0, P0, P1 ;  /* 0x00000005ff007c10 */ /* 0x000fca00087e2400 */
[----:B------:R-:W-:-:S04]  /*11d0*/  IMAD R3, R0, 0xc, RZ ;  /* 0x0000000c00037824 */ /* 0x000fc800078e02ff */
[----:B------:R-:W-:-:S05]  /*11e0*/  IMAD.IADD R9, R9, 0x1, R3 ;  /* 0x0000000109097824 */ /* 0x000fca00078e0203 */
[----:B------:R-:W2:Y:S04]  /*11f0*/  LDG.E R0, desc[UR6][R8.64] ;  /* 0x0000000608007981 */ /* 0x000ea8000c1e1900 */
[----:B------:R-:W3:Y:S04]  /*1200*/  LDG.E R2, desc[UR6][R8.64+0xc] ;  /* 0x00000c0608027981 */ /* 0x000ee8000c1e1900 */
[----:B------:R-:W3:Y:S04]  /*1210*/  LDG.E R3, desc[UR6][R8.64+0x10] ;  /* 0x0000100608037981 */ /* 0x000ee8000c1e1900 */
[----:B------:R-:W2:Y:S04]  /*1220*/  LDG.E R5, desc[UR6][R8.64+0x4] ;  /* 0x0000040608057981 */ /* 0x000ea8000c1e1900 */
[----:B------:R-:W4:Y:S04]  /*1230*/  LDG.E R4, desc[UR6][R8.64+0x18] ;  /* 0x0000180608047981 */ /* 0x000f28000c1e1900 */
[----:B------:R-:W4:Y:S04]  /*1240*/  LDG.E R7, desc[UR6][R8.64+0x1c] ;  /* 0x00001c0608077981 */ /* 0x000f28000c1e1900 */
[----:B------:R-:W5:Y:S04]  /*1250*/  LDG.E R6, desc[UR6][R8.64+0x8] ;  /* 0x0000080608067981 */ /* 0x000f68000c1e1900 */
[----:B------:R-:W5:Y:S04]  /*1260*/  LDG.E R12, desc[UR6][R8.64+0x14] ;  /* 0x00001406080c7981 */ /* 0x000f68000c1e1900 */
[----:B------:R0:W5:Y:S01]  /*1270*/  LDG.E R13, desc[UR6][R8.64+0x20] ;  /* 0x00002006080d7981 */ /* 0x000162000c1e1900 */
[----:B------:R-:W1:Y:S01]  /*1280*/  S2UR UR5, SR_CgaCtaId ;  /* 0x00000000000579c3 */ /* 0x000e620000008800 */
[----:B------:R-:W-:Y:S01]  /*1290*/  UMOV UR4, 0x400 ;  /* 0x0000040000047882 */ /* 0x000fe20000000000 */
[----:B------:R-:W-:Y:S01]  /*12a0*/  SHF.R.U32.HI R21, RZ, 0x5, R17 ;  /* 0x00000005ff157819 */ /* 0x000fe20000011611 */
[----:B------:R-:W0:Y:S01]  /*12b0*/  S2R R16, SR_LANEID ;  /* 0x0000000000107919 */ /* 0x000e220000000000 */
[----:B-1----:R-:W-:-:S04]  /*12c0*/  ULEA UR4, UR5, UR4, 0x18 ;  /* 0x0000000405047291 */ /* 0x002fc8000f8ec0ff */
[----:B------:R-:W-:Y:S01]  /*12d0*/  BAR.SYNC.DEFER_BLOCKING 0x0 ;  /* 0x0000000000007b1d */ /* 0x000fe20000010000 */
[----:B0-----:R-:W-:Y:S02]  /*12e0*/  ISETP.NE.AND P2, PT, R16, RZ, PT ;  /* 0x000000ff1000720c */ /* 0x001fe40003f45270 */
[----:B---3--:R-:W-:Y:S02]  /*12f0*/  ISETP.GT.AND P1, PT, R3, R2, PT ;  /* 0x000000020300720c */ /* 0x008fe40003f24270 */
[----:B--2---:R-:W-:-:S04]  /*1300*/  ISETP.GT.AND P0, PT, R5, R0, PT ;  /* 0x000000000500720c */ /* 0x004fc80003f04270 */
[----:B------:R-:W-:Y:S02]  /*1310*/  SEL R14, RZ, 0x1, !P0 ;  /* 0x00000001ff0e7807 */ /* 0x000fe40004000000 */
[----:B----4-:R-:W-:-:S03]  /*1320*/  ISETP.GT.AND P0, PT, R7, R4, PT ;  /* 0x000000040700720c */ /* 0x010fc60003f04270 */
[----:B------:R-:W-:Y:S02]  /*1330*/  VIADD R15, R14, 0x1 ;  /* 0x000000010e0f7836 */ /* 0x000fe40000000000 */
[----:B------:R-:W-:Y:S01]  /*1340*/  @!P1 IMAD.MOV R15, RZ, RZ, R14 ;  /* 0x000000ffff0f9224 */ /* 0x000fe200078e020e */
[----:B------:R-:W-:-:S03]  /*1350*/  ISETP.NE.AND P1, PT, R16, 0x1f, PT ;  /* 0x0000001f1000780c */ /* 0x000fc60003f25270 */
[----:B------:R-:W-:-:S04]  /*1360*/  VIADD R18, R15, 0x1 ;  /* 0x000000010f127836 */ /* 0x000fc80000000000 */
[----:B------:R-:W-:-:S06]  /*1370*/  @!P0 IMAD.MOV R18, RZ, RZ, R15 ;  /* 0x000000ffff128224 */ /* 0x000fcc00078e020f */
[----:B------:R-:W-:Y:S01]  /*1380*/  @!P1 LEA R22, R21, UR4, 0x2 ;  /* 0x0000000415169c11 */ /* 0x000fe2000f8e10ff */
[----:B------:R-:W0:Y:S02]  /*1390*/  SHFL.UP P0, R11, R18, 0x1, RZ ;  /* 0x04200000120b7989 */ /* 0x000e2400000000ff */
[----:B0-----:R-:W-:-:S05]  /*13a0*/  @P0 IMAD.IADD R11, R11, 0x1, R18 ;  /* 0x000000010b0b0824 */ /* 0x001fca00078e0212 */
[----:B------:R-:W0:Y:S02]  /*13b0*/  SHFL.UP P0, R8, R11, 0x2, RZ ;  /* 0x044000000b087989 */ /* 0x000e2400000000ff */
[----:B0-----:R-:W-:-:S05]  /*13c0*/  @P0 IMAD.IADD R8, R11, 0x1, R8 ;  /* 0x000000010b080824 */ /* 0x001fca00078e0208 */
[----:B------:R-:W0:Y:S02]  /*13d0*/  SHFL.UP P0, R9, R8, 0x4, RZ ;  /* 0x0480000008097989 */ /* 0x000e2400000000ff */
[----:B0-----:R-:W-:-:S05]  /*13e0*/  @P0 IMAD.IADD R9, R8, 0x1, R9 ;  /* 0x0000000108090824 */ /* 0x001fca00078e0209 */
[----:B------:R-:W0:Y:S02]  /*13f0*/  SHFL.UP P0, R20, R9, 0x8, RZ ;  /* 0x0500000009147989 */ /* 0x000e2400000000ff */
[----:B0-----:R-:W-:-:S05]  /*1400*/  @P0 IMAD.IADD R20, R9, 0x1, R20 ;  /* 0x0000000109140824 */ /* 0x001fca00078e0214 */
[----:B------:R-:W0:Y:S02]  /*1410*/  SHFL.UP P0, R19, R20, 0x10, RZ ;  /* 0x0600000014137989 */ /* 0x000e2400000000ff */
[----:B0-----:R-:W-:Y:S01]  /*1420*/  @P0 IMAD.IADD R19, R20, 0x1, R19 ;  /* 0x0000000114130824 */ /* 0x001fe200078e0213 */
[----:B------:R-:W-:-:S03]  /*1430*/  ISETP.NE.AND P0, PT, R21, 0x2, PT ;  /* 0x000000021500780c */ /* 0x000fc60003f05270 */
[----:B------:R-:W-:Y:S01]  /*1440*/  IMAD.IADD R18, R19, 0x1, -R18 ;  /* 0x0000000113127824 */ /* 0x000fe200078e0a12 */
[----:B------:R-:W-:Y:S01]  /*1450*/  @!P1 STS [R22], R19 ;  /* 0x0000001316009388 */ /* 0x000fe20000000800 */
[----:B------:R-:W-:Y:S01]  /*1460*/  BAR.SYNC.DEFER_BLOCKING 0x0 ;  /* 0x0000000000007b1d */ /* 0x000fe20000010000 */
[----:B------:R-:W-:-:S05]  /*1470*/  ISETP.NE.AND P1, PT, R21, 0x3, PT ;  /* 0x000000031500780c */ /* 0x000fca0003f25270 */
[----:B------:R-:W0:Y:S02]  /*1480*/  LDS.128 R8, [UR4] ;  /* 0x00000004ff087984 */ /* 0x000e240008000c00 */
[----:B0-----:R-:W-:-:S04]  /*1490*/  IMAD.IADD R9, R8, 0x1, R9 ;  /* 0x0000000108097824 */ /* 0x001fc800078e0209 */
[----:B------:R-:W-:Y:S01]  /*14a0*/  IMAD.IADD R10, R10, 0x1, R9 ;  /* 0x000000010a0a7824 */ /* 0x000fe200078e0209 */
[----:B------:R-:W-:Y:S02]  /*14b0*/  SEL R8, R9, R8, !P0 ;  /* 0x0000000809087207 */ /* 0x000fe40004000000 */
[----:B------:R-:W-:Y:S01]  /*14c0*/  SEL R9, R18, RZ, P2 ;  /* 0x000000ff12097207 */ /* 0x000fe20001000000 */
[----:B------:R-:W-:Y:S01]  /*14d0*/  IMAD.IADD R11, R11, 0x1, R10 ;  /* 0x000000010b0b7824 */ /* 0x000fe200078e020a */
[----:B------:R-:W-:Y:S02]  /*14e0*/  SEL R8, R10, R8, !P1 ;  /* 0x000000080a087207 */ /* 0x000fe40004800000 */
[C---:B------:R-:W-:Y:S02]  /*14f0*/  ISETP.GT.U32.AND P1, PT, R17.reuse, 0x1f, PT ;  /* 0x0000001f1100780c */ /* 0x040fe40003f24070 */
[----:B------:R-:W-:Y:S01]  /*1500*/  ISETP.GE.U32.AND P0, PT, R17, 0x20, PT ;  /* 0x000000201100780c */ /* 0x000fe20003f06070 */
[----:B------:R-:W-:-:S05]  /*1510*/  IMAD.IADD R9, R8, 0x1, R9 ;  /* 0x0000000108097824 */ /* 0x000fca00078e0209 */
[----:B------:R-:W-:-:S05]  /*1520*/  SEL R19, R18, R9, !P0 ;  /* 0x0000000912137207 */ /* 0x000fca0004000000 */
[----:B------:R-:W-:Y:S05]  /*1530*/  @P1 BRA `(.L_x_120) ;  /* 0x0000000800641947 */ /* 0x000fea0003800000 */
[----:B------:R-:W0:Y:S01]  /*1540*/  LDC.64 R20, c[0x0][0x3a0] ;  /* 0x0000e800ff147b82 */ /* 0x000e220000000a00 */
[----:B------:R-:W-:Y:S02]  /*1550*/  ISETP.NE.AND P0, PT, R17, RZ, PT ;  /* 0x000000ff1100720c */ /* 0x000fe40003f05270 */
[----:B------:R-:W-:-:S05]  /*1560*/  LOP3.LUT R9, RZ, R17, RZ, 0x33, !PT ;  /* 0x00000011ff097212 */ /* 0x000fca00078e33ff */
[----:B------:R-:W1:Y:S06]  /*1570*/  LDC R18, c[0x0][0x370] ;  /* 0x0000dc00ff127b82 */ /* 0x000e6c0000000800 */
[----:B------:R-:W-:Y:S01]  /*1580*/  @!P0 IMAD.MOV.U32 R10, RZ, RZ, 0x64 ;  /* 0x00000064ff0a8424 */ /* 0x000fe200078e00ff */
[----:B------:R2:W-:Y:S01]  /*1590*/  @!P0 STS [UR4+0x2c], R11 ;  /* 0x00002c0bff008988 */ /* 0x0005e20008000804 */
[----:B0-----:R-:W-:-:S04]  /*15a0*/  IMAD.WIDE R32, R24, 0x8, R20 ;  /* 0x0000000818207825 */ /* 0x001fc800078e0214 */
[----:B------:R-:W-:Y:S01]  /*15b0*/  IMAD.IADD R24, R24, 0x1, R9 ;  /* 0x0000000118187824 */ /* 0x000fe200078e0209 */
[----:B------:R-:W-:Y:S06]  /*15c0*/  @!P0 MEMBAR.ALL.GPU ;  /* 0x0000000000008992 */ /* 0x000fec000000a000 */
[----:B------:R-:W-:-:S00]  /*15d0*/  @!P0 ERRBAR ;  /* 0x00000000000089ab */ /* 0x000fc00000000000 */
[----:B------:R-:W-:Y:S06]  /*15e0*/  @!P0 CGAERRBAR ;  /* 0x00000000000085ab */ /* 0x000fec0000000000 */
[----:B------:R2:W-:Y:S01]  /*15f0*/  @!P0 ST.E.64.STRONG.GPU desc[UR6][R32.64+0x100], R10 ;  /* 0x0001000a20008985 */ /* 0x0005e2000c10fb06 */
[----:B-1----:R-:W-:-:S13]  /*1600*/  ISETP.GT.U32.AND P1, PT, R18, 0x1f3, PT ;  /* 0x000001f31200780c */ /* 0x002fda0003f24070 */
[----:B--2---:R-:W-:Y:S05]  /*1610*/  @P1 BRA `(.L_x_121) ;  /* 0x0000000000081947 */ /* 0x004fea0003800000 */
[----:B------:R0:W-:Y:S06]  /*1620*/  MEMBAR.SC.CTA ;  /* 0x0000000000007992 */ /* 0x0001ec0000000000 */
[----:B0-----:R-:W-:Y:S05]  /*1630*/  BRA `(.L_x_122) ;  /* 0x0000000000087947 */ /* 0x001fea0003800000 */
.L_x_121:
[----:B------:R-:W-:Y:S05]  /*1640*/  NANOSLEEP 0x1c2 ;  /* 0x000001c20000795d */ /* 0x000fea0003800000 */
[----:B------:R-:W-:Y:S01]  /*1650*/  NOP ;  /* 0x0000000000007918 */ /* 0x000fe20000000000 */
.L_x_122:
[----:B------:R-:W-:-:S05]  /*1660*/  IMAD.WIDE R20, R24, 0x8, R20 ;  /* 0x0000000818147825 */ /* 0x000fca00078e0214 */
[----:B------:R-:W2:Y:S04]  /*1670*/  LD.E.64.STRONG.GPU R8, desc[UR6][R20.64+0x100] ;  /* 0x0001000614087980 */ /* 0x000ea8000c10fb00 */
[----:B--2---:R-:W-:Y:S01]  /*1680*/  CCTL.IVALL ;  /* 0x00000000ff00798f */ /* 0x004fe20002000000 */
[----:B------:R-:W-:Y:S01]  /*1690*/  UMOV UR5, 0xffffffff ;  /* 0xffffffff00057882 */ /* 0x000fe20000000000 */
[----:B------:R-:W-:Y:S02]  /*16a0*/  ISETP.NE.AND P0, PT, R8, 0x63, PT ;  /* 0x000000630800780c */ /* 0x000fe40003f05270 */
[----:B------:R-:W-:Y:S11]  /*16b0*/  BRA.DIV UR5, `(.L_x_123) ;  /* 0x0000004205b47947 */ /* 0x000ff6000b800000 */
[----:B------:R-:W-:-:S13]  /*16c0*/  VOTE.ANY P0, !P0 ;  /* 0x0000000000ff7806 */ /* 0x000fda0004000100 */
.L_x_205:
[----:B------:R-:W-:Y:S05]  /*16d0*/  @!P0 BRA `(.L_x_124) ;  /* 0x0000000000348947 */ /* 0x000fea0003800000 */
.L_x_128:
[----:B------:R-:W-:Y:S05]  /*16e0*/  YIELD ;  /* 0x0000000000007946 */ /* 0x000fea0003800000 */
[----:B------:R-:W-:Y:S05]  /*16f0*/  @P1 BRA `(.L_x_125) ;  /* 0x0000000000081947 */ /* 0x000fea0003800000 */
[----:B------:R0:W-:Y:S06]  /*1700*/  MEMBAR.SC.CTA ;  /* 0x0000000000007992 */ /* 0x0001ec0000000000 */
[----:B0-----:R-:W-:Y:S05]  /*1710*/  BRA `(.L_x_126) ;  /* 0x0000000000087947 */ /* 0x001fea0003800000 */
.L_x_125:
[----:B------:R-:W-:Y:S05]  /*1720*/  NANOSLEEP 0x15e ;  /* 0x0000015e0000795d */ /* 0x000fea0003800000 */
[----:B------:R-:W-:Y:S01]  /*1730*/  NOP ;  /* 0x0000000000007918 */ /* 0x000fe20000000000 */
.L_x_126:
[----:B------:R-:W2:Y:S04]  /*1740*/  LD.E.64.STRONG.GPU R8, desc[UR6][R20.64+0x100] ;  /* 0x0001000614087980 */ /* 0x000ea8000c10fb00 */
[----:B--2---:R-:W-:Y:S01]  /*1750*/  CCTL.IVALL ;  /* 0x00000000ff00798f */ /* 0x004fe20002000000 */
[----:B------:R-:W-:Y:S01]  /*1760*/  UMOV UR5, 0xffffffff ;  /* 0xffffffff00057882 */ /* 0x000fe20000000000 */
[----:B------:R-:W-:Y:S02]  /*1770*/  ISETP.NE.AND P0, PT, R8, 0x63, PT ;  /* 0x000000630800780c */ /* 0x000fe40003f05270 */
[----:B------:R-:W-:Y:S11]  /*1780*/  BRA.DIV UR5, `(.L_x_127) ;  /* 0x0000004205a47947 */ /* 0x000ff6000b800000 */
[----:B------:R-:W-:-:S13]  /*1790*/  VOTE.ANY P0, !P0 ;  /* 0x0000000000ff7806 */ /* 0x000fda0004000100 */
.L_x_208:
[----:B------:R-:W-:Y:S05]  /*17a0*/  @P0 BRA `(.L_x_128) ;  /* 0xfffffffc00cc0947 */ /* 0x000fea000383ffff */
.L_x_124:
[----:B------:R-:W-:Y:S01]  /*17b0*/  UMOV UR5, 0xffffffff ;  /* 0xffffffff00057882 */ /* 0x000fe20000000000 */
[----:B------:R-:W-:Y:S02]  /*17c0*/  ISETP.NE.AND P0, PT, R8, 0x65, PT ;  /* 0x000000650800780c */ /* 0x000fe40003f05270 */
[----:B------:R-:W-:Y:S11]  /*17d0*/  BRA.DIV UR5, `(.L_x_129) ;  /* 0x0000004205b47947 */ /* 0x000ff6000b800000 */
[----:B------:R-:W0:Y:S01]  /*17e0*/  S2R R10, SR_GEMASK ;  /* 0x00000000000a7919 */ /* 0x000e220000003c00 */
[----:B------:R-:W-:Y:S01]  /*17f0*/  VOTE.ANY R22, PT, !P0 ;  /* 0x0000000000167806 */ /* 0x000fe200040e0100 */
[C---:B------:R-:W-:Y:S02]  /*1800*/  VIADD R27, R16.reuse, 0x2 ;  /* 0x00000002101b7836 */ /* 0x040fe40000000000 */
[C---:B------:R-:W-:Y:S02]  /*1810*/  VIADD R26, R16.reuse, 0x4 ;  /* 0x00000004101a7836 */ /* 0x040fe40000000000 */
[----:B------:R-:W-:Y:S01]  /*1820*/  VIADD R25, R16, 0x8 ;  /* 0x0000000810197836 */ /* 0x000fe20000000000 */
[----:B0-----:R-:W-:-:S05]  /*1830*/  LOP3.LUT R22, R22, 0x80000000, R10, 0xec, !PT ;  /* 0x8000000016167812 */ /* 0x001fca00078eec0a */
[----:B------:R-:W-:-:S05]  /*1840*/  VIADD R21, R22, 0xffffffff ;  /* 0xffffffff16157836 */ /* 0x000fca0000000000 */
[----:B------:R-:W-:-:S04]  /*1850*/  LOP3.LUT R21, R22, R21, RZ, 0xc, !PT ;  /* 0x0000001516157212 */ /* 0x000fc800078e0cff */
[----:B------:R-:W0:Y:S02]  /*1860*/  POPC R29, R21 ;  /* 0x00000015001d7309 */ /* 0x000e240000000000 */
[----:B0-----:R-:W0:Y:S01]  /*1870*/  SHFL.DOWN PT, R31, R9, 0x1, R29 ;  /* 0x08200000091f7989 */ /* 0x001e2200000e001d */
[----:B------:R-:W-:-:S04]  /*1880*/  ISETP.GE.AND P0, PT, R16, R29, PT ;  /* 0x0000001d1000720c */ /* 0x000fc80003f06270 */
[----:B0-----:R-:W-:Y:S02]  /*1890*/  SEL R20, R31, RZ, !P0 ;  /* 0x000000ff1f147207 */ /* 0x001fe40004000000 */
[----:B------:R-:W-:-:S03]  /*18a0*/  ISETP.GT.AND P0, PT, R27, R29, PT ;  /* 0x0000001d1b00720c */ /* 0x000fc60003f04270 */
[----:B------:R-:W-:-:S05]  /*18b0*/  IMAD.IADD R20, R20, 0x1, R9 ;  /* 0x0000000114147824 */ /* 0x000fca00078e0209 */
[----:B------:R-:W0:Y:S02]  /*18c0*/  SHFL.DOWN PT, R31, R20, 0x2, R29 ;  /* 0x08400000141f7989 */ /* 0x000e2400000e001d */
[----:B0-----:R-:W-:Y:S02]  /*18d0*/  SEL R31, R31, RZ, !P0 ;  /* 0x000000ff1f1f7207 */ /* 0x001fe40004000000 */
[----:B------:R-:W-:-:S03]  /*18e0*/  ISETP.GT.AND P0, PT, R26, R29, PT ;  /* 0x0000001d1a00720c */ /* 0x000fc60003f04270 */
[----:B------:R-:W-:Y:S02]  /*18f0*/  IMAD.IADD R28, R20, 0x1, R31 ;  /* 0x00000001141c7824 */ /* 0x000fe400078e021f */
[----:B------:R-:W0:Y:S03]  /*1900*/  LDC.64 R20, c[0x0][0x3a0] ;  /* 0x0000e800ff147b82 */ /* 0x000e260000000a00 */
[----:B------:R-:W1:Y:S02]  /*1910*/  SHFL.DOWN PT, R31, R28, 0x4, R29 ;  /* 0x088000001c1f7989 */ /* 0x000e6400000e001d */
[----:B-1----:R-:W-:Y:S02]  /*1920*/  SEL R31, R31, RZ, !P0 ;  /* 0x000000ff1f1f7207 */ /* 0x002fe40004000000 */
[----:B------:R-:W-:-:S03]  /*1930*/  ISETP.GT.AND P0, PT, R25, R29, PT ;  /* 0x0000001d1900720c */ /* 0x000fc60003f04270 */
[----:B------:R-:W-:Y:S02]  /*1940*/  IMAD.IADD R30, R28, 0x1, R31 ;  /* 0x000000011c1e7824 */ /* 0x000fe400078e021f */
[----:B------:R-:W-:-:S03]  /*1950*/  VIADD R28, R16, 0x10 ;  /* 0x00000010101c7836 */ /* 0x000fc60000000000 */
[----:B------:R-:W1:Y:S02]  /*1960*/  SHFL.DOWN PT, R31, R30, 0x8, R29 ;  /* 0x090000001e1f7989 */ /* 0x000e6400000e001d */
[----:B------:R-:W-:Y:S02]  /*1970*/  ISETP.GT.AND P1, PT, R28, R29, PT ;  /* 0x0000001d1c00720c */ /* 0x000fe40003f24270 */
[----:B-1----:R-:W-:Y:S02]  /*1980*/  SEL R31, R31, RZ, !P0 ;  /* 0x000000ff1f1f7207 */ /* 0x002fe40004000000 */
[----:B------:R-:W-:-:S03]  /*1990*/  ISETP.NE.AND P0, PT, R8, 0x65, PT ;  /* 0x000000650800780c */ /* 0x000fc60003f05270 */
[----:B------:R-:W-:Y:S01]  /*19a0*/  IMAD.IADD R36, R30, 0x1, R31 ;  /* 0x000000011e247824 */ /* 0x000fe200078e021f */
[----:B0-----:R-:W-:-:S04]  /*19b0*/  IADD3 R30, P2, PT, R20, 0x100, RZ ;  /* 0x00000100141e7810 */ /* 0x001fc80007f5e0ff */
[----:B------:R-:W0:Y:S01]  /*19c0*/  SHFL.DOWN PT, R31, R36, 0x10, R29 ;  /* 0x0a000000241f7989 */ /* 0x000e2200000e001d */
[----:B------:R-:W-:-:S04]  /*19d0*/  IMAD.X R21, RZ, RZ, R21, P2 ;  /* 0x000000ffff157224 */ /* 0x000fc800010e0615 */
[----:B------:R-:W-:Y:S02]  /*19e0*/  VOTE.ALL P0, P0 ;  /* 0x0000000000ff7806 */ /* 0x000fe40000000000 */
[----:B0-----:R-:W-:-:S05]  /*19f0*/  SEL R31, R31, RZ, !P1 ;  /* 0x000000ff1f1f7207 */ /* 0x001fca0004800000 */
[----:B------:R-:W-:-:S07]  /*1a00*/  IMAD.IADD R20, R36, 0x1, R31 ;  /* 0x0000000124147824 */ /* 0x000fce00078e021f */
.L_x_217:
[----:B------:R-:W-:Y:S05]  /*1a10*/  @!P0 BRA `(.L_x_130) ;  /* 0x0000000000e08947 */ /* 0x000fea0003800000 */
.L_x_138:
[----:B------:R-:W-:Y:S02]  /*1a20*/  IMAD.MOV.U32 R31, RZ, RZ, R21 ;  /* 0x000000ffff1f7224 */ /* 0x000fe400078e0015 */
[----:B------:R-:W-:-:S05]  /*1a30*/  IMAD.WIDE R34, R24, 0x8, R30 ;  /* 0x0000000818227825 */ /* 0x000fca00078e021e */
[----:B------:R-:W2:Y:S04]  /*1a40*/  LD.E.64.STRONG.GPU R8, desc[UR6][R34.64+-0x100] ;  /* 0xffff000622087980 */ /* 0x000ea8000c10fb00 */
[----:B--2---:R-:W-:Y:S01]  /*1a50*/  CCTL.IVALL ;  /* 0x00000000ff00798f */ /* 0x004fe20002000000 */
[----:B------:R-:W-:Y:S05]  /*1a60*/  YIELD ;  /* 0x0000000000007946 */ /* 0x000fea0003800000 */
[----:B------:R-:W-:Y:S01]  /*1a70*/  UMOV UR5, 0xffffffff ;  /* 0xffffffff00057882 */ /* 0x000fe20000000000 */
[----:B------:R-:W-:-:S02]  /*1a80*/  ISETP.NE.AND P0, PT, R8, 0x63, PT ;  /* 0x000000630800780c */ /* 0x000fc40003f05270 */
[----:B------:R-:W-:Y:S11]  /*1a90*/  BRA.DIV UR5, `(.L_x_131) ;  /* 0x0000004605107947 */ /* 0x000ff6000b800000 */
[----:B------:R-:W-:-:S13]  /*1aa0*/  VOTE.ANY P0, !P0 ;  /* 0x0000000000ff7806 */ /* 0x000fda0004000100 */
.L_x_220:
[----:B------:R-:W-:Y:S05]  /*1ab0*/  @!P0 BRA `(.L_x_132) ;  /* 0x0000000000388947 */ /* 0x000fea0003800000 */
[----:B------:R-:W-:-:S13]  /*1ac0*/  ISETP.GT.U32.AND P1, PT, R18, 0x1f3, PT ;  /* 0x000001f31200780c */ /* 0x000fda0003f24070 */
.L_x_136:
[----:B------:R-:W-:Y:S05]  /*1ad0*/  YIELD ;  /* 0x0000000000007946 */ /* 0x000fea0003800000 */
[----:B------:R-:W-:Y:S05]  /*1ae0*/  @P1 BRA `(.L_x_133) ;  /* 0x0000000000081947 */ /* 0x000fea0003800000 */
[----:B------:R0:W-:Y:S06]  /*1af0*/  MEMBAR.SC.CTA ;  /* 0x0000000000007992 */ /* 0x0001ec0000000000 */
[----:B0-----:R-:W-:Y:S05]  /*1b00*/  BRA `(.L_x_134) ;  /* 0x0000000000087947 */ /* 0x001fea0003800000 */
.L_x_133:
[----:B------:R-:W-:Y:S05]  /*1b10*/  NANOSLEEP 0x15e ;  /* 0x0000015e0000795d */ /* 0x000fea0003800000 */
[----:B------:R-:W-:Y:S01]  /*1b20*/  NOP ;  /* 0x0000000000007918 */ /* 0x000fe20000000000 */
.L_x_134:
[----:B------:R-:W2:Y:S04]  /*1b30*/  LD.E.64.STRONG.GPU R8, desc[UR6][R34.64+-0x100] ;  /* 0xffff000622087980 */ /* 0x000ea8000c10fb00 */
[----:B--2---:R-:W-:Y:S01]  /*1b40*/  CCTL.IVALL ;  /* 0x00000000ff00798f */ /* 0x004fe20002000000 */
[----:B------:R-:W-:Y:S01]  /*1b50*/  UMOV UR5, 0xffffffff ;  /* 0xffffffff00057882 */ /* 0x000fe20000000000 */
[----:B------:R-:W-:Y:S02]  /*1b60*/  ISETP.NE.AND P0, PT, R8, 0x63, PT ;  /* 0x000000630800780c */ /* 0x000fe40003f05270 */
[----:B------:R-:W-:Y:S11]  /*1b70*/  BRA.DIV UR5, `(.L_x_135) ;  /* 0x0000004205fc7947 */ /* 0x000ff6000b800000 */
[----:B------:R-:W-:-:S13]  /*1b80*/  VOTE.ANY P0, !P0 ;  /* 0x0000000000ff7806 */ /* 0x000fda0004000100 */
.L_x_223:
[----:B------:R-:W-:Y:S05]  /*1b90*/  @P0 BRA `(.L_x_136) ;  /* 0xfffffffc00cc0947 */ /* 0x000fea000383ffff */
.L_x_132:
[----:B------:R-:W-:Y:S01]  /*1ba0*/  UMOV UR5, 0xffffffff ;  /* 0xffffffff00057882 */ /* 0x000fe20000000000 */
[----:B------:R-:W-:Y:S02]  /*1bb0*/  ISETP.NE.AND P0, PT, R8, 0x65, PT ;  /* 0x000000650800780c */ /* 0x000fe40003f05270 */
[----:B------:R-:W-:Y:S11]  /*1bc0*/  BRA.DIV UR5, `(.L_x_137) ;  /* 0x00000046050c7947 */ /* 0x000ff6000b800000 */
[----:B------:R-:W-:Y:S01]  /*1bd0*/  VOTE.ANY R22, PT, !P0 ;  /* 0x0000000000167806 */ /* 0x000fe200040e0100 */
[----:B------:R-:W-:-:S03]  /*1be0*/  VIADD R24, R24, 0xffffffe0 ;  /* 0xffffffe018187836 */ /* 0x000fc60000000000 */
[----:B------:R-:W-:-:S05]  /*1bf0*/  LOP3.LUT R22, R22, 0x80000000, R10, 0xec, !PT ;  /* 0x8000000016167812 */ /* 0x000fca00078eec0a */
[----:B------:R-:W-:-:S05]  /*1c00*/  VIADD R23, R22, 0xffffffff ;  /* 0xffffffff16177836 */ /* 0x000fca0000000000 */
[----:B------:R-:W-:-:S04]  /*1c10*/  LOP3.LUT R23, R22, R23, RZ, 0xc, !PT ;  /* 0x0000001716177212 */ /* 0x000fc800078e0cff */
[----:B------:R-:W0:Y:S02]  /*1c20*/  POPC R29, R23 ;  /* 0x00000017001d7309 */ /* 0x000e240000000000 */
[----:B0-----:R-:W0:Y:S01]  /*1c30*/  SHFL.DOWN PT, R31, R9, 0x1, R29 ;  /* 0x08200000091f7989 */ /* 0x001e2200000e001d */
[-C--:B------:R-:W-:Y:S02]  /*1c40*/  ISETP.GE.AND P0, PT, R16, R29.reuse, PT ;  /* 0x0000001d1000720c */ /* 0x080fe40003f06270 */
[-C--:B------:R-:W-:Y:S02]  /*1c50*/  ISETP.GT.AND P1, PT, R28, R29.reuse, PT ;  /* 0x0000001d1c00720c */ /* 0x080fe40003f24270 */
[----:B0-----:R-:W-:Y:S02]  /*1c60*/  SEL R22, R31, RZ, !P0 ;  /* 0x000000ff1f167207 */ /* 0x001fe40004000000 */
[----:B------:R-:W-:-:S03]  /*1c70*/  ISETP.GT.AND P0, PT, R27, R29, PT ;  /* 0x0000001d1b00720c */ /* 0x000fc60003f04270 */
[----:B------:R-:W-:-:S05]  /*1c80*/  IMAD.IADD R36, R22, 0x1, R9 ;  /* 0x0000000116247824 */ /* 0x000fca00078e0209 */
[----:B------:R-:W0:Y:S02]  /*1c90*/  SHFL.DOWN PT, R31, R36, 0x2, R29 ;  /* 0x08400000241f7989 */ /* 0x000e2400000e001d */
        /* <DEDUP_REMOVED lines=9> */
[----:B------:R-:W-:-:S03]  /*1d30*/  ISETP.NE.AND P0, PT, R8, 0x65, PT ;  /* 0x000000650800780c */ /* 0x000fc60003f05270 */
[----:B------:R-:W-:-:S05]  /*1d40*/  IMAD.IADD R37, R9, 0x1, R22 ;  /* 0x0000000109257824 */ /* 0x000fca00078e0216 */
[----:B------:R-:W0:Y:S05]  /*1d50*/  SHFL.DOWN PT, R31, R37, 0x10, R29 ;  /* 0x0a000000251f7989 */ /* 0x000e2a00000e001d */
[----:B------:R-:W-:Y:S02]  /*1d60*/  VOTE.ALL P0, P0 ;  /* 0x0000000000ff7806 */ /* 0x000fe40000000000 */
[----:B0-----:R-:W-:-:S04]  /*1d70*/  SEL R31, R31, RZ, !P1 ;  /* 0x000000ff1f1f7207 */ /* 0x001fc80004800000 */
[----:B------:R-:W-:-:S07]  /*1d80*/  IADD3 R20, PT, PT, R37, R31, R20 ;  /* 0x0000001f25147210 */ /* 0x000fce0007ffe014 */
.L_x_232:
[----:B------:R-:W-:Y:S05]  /*1d90*/  @P0 BRA `(.L_x_138) ;  /* 0xfffffffc00200947 */ /* 0x000fea000383ffff */
.L_x_130:
[----:B------:R-:W-:Y:S02]  /*1da0*/  ISETP.NE.AND P1, PT, R17, RZ, PT ;  /* 0x000000ff1100720c */ /* 0x000fe40003f25270 */
[----:B------:R-:W-:-:S11]  /*1db0*/  ISETP.NE.AND P0, PT, R16, RZ, PT ;  /* 0x000000ff1000720c */ /* 0x000fd60003f05270 */
[----:B------:R-:W0:Y:S01]  /*1dc0*/  @!P1 S2R R9, SR_CgaCtaId ;  /* 0x0000000000099919 */ /* 0x000e220000008800 */
[----:B------:R-:W-:Y:S01]  /*1dd0*/  @!P1 MOV R8, 0x400 ;  /* 0x0000040000089802 */ /* 0x000fe20000000f00 */
[----:B------:R-:W-:Y:S01]  /*1de0*/  @!P1 IMAD.IADD R11, R11, 0x1, R20 ;  /* 0x000000010b0b9824 */ /* 0x000fe200078e0214 */
[----:B------:R-:W-:Y:S01]  /*1df0*/  @!P0 MOV R16, 0x400 ;  /* 0x0000040000108802 */ /* 0x000fe20000000f00 */
[----:B------:R-:W1:Y:S01]  /*1e00*/  @!P0 S2R R21, SR_CgaCtaId ;  /* 0x0000000000158919 */ /* 0x000e620000008800 */
[----:B------:R-:W-:Y:S01]  /*1e10*/  @!P1 IMAD.MOV.U32 R10, RZ, RZ, 0x65 ;  /* 0x00000065ff0a9424 */ /* 0x000fe200078e00ff */
[----:B------:R-:W-:Y:S06]  /*1e20*/  @!P1 MEMBAR.ALL.GPU ;  /* 0x0000000000009992 */ /* 0x000fec000000a000 */
[----:B------:R-:W-:-:S00]  /*1e30*/  @!P1 ERRBAR ;  /* 0x00000000000099ab */ /* 0x000fc00000000000 */
[----:B------:R-:W-:Y:S06]  /*1e40*/  @!P1 CGAERRBAR ;  /* 0x00000000000095ab */ /* 0x000fec0000000000 */
[----:B------:R2:W-:Y:S01]  /*1e50*/  @!P1 ST.E.64.STRONG.GPU desc[UR6][R32.64+0x100], R10 ;  /* 0x0001000a20009985 */ /* 0x0005e2000c10fb06 */
[----:B0-----:R-:W-:Y:S01]  /*1e60*/  @!P1 LEA R8, R9, R8, 0x18 ;  /* 0x0000000809089211 */ /* 0x001fe200078ec0ff */
[----:B------:R-:W-:Y:S02]  /*1e70*/  IMAD.MOV.U32 R9, RZ, RZ, R19 ;  /* 0x000000ffff097224 */ /* 0x000fe400078e0013 */
[----:B------:R-:W-:Y:S01]  /*1e80*/  @!P0 IMAD.MOV.U32 R9, RZ, RZ, R20 ;  /* 0x000000ffff098224 */ /* 0x000fe200078e0014 */
[----:B-1----:R-:W-:Y:S01]  /*1e90*/  @!P0 LEA R21, R21, R16, 0x18 ;  /* 0x0000001015158211 */ /* 0x002fe200078ec0ff */
[----:B------:R2:W-:Y:S04]  /*1ea0*/  @!P1 STS [R8+0x28], R11 ;  /* 0x0000280b08009388 */ /* 0x0005e80000000800 */
[----:B------:R2:W-:Y:S04]  /*1eb0*/  @!P1 STS [R8+0x24], R20 ;  /* 0x0000241408009388 */ /* 0x0005e80000000800 */
[----:B------:R2:W-:Y:S02]  /*1ec0*/  @!P0 STS [R21+0x14], R20 ;  /* 0x0000141415008388 */ /* 0x0005e40000000800 */
.L_x_120:
[----:B------:R-:W-:Y:S05]  /*1ed0*/  WARPSYNC.ALL ;  /* 0x0000000000007948 */ /* 0x000fea0003800000 */
[----:B--2---:R-:W0:Y:S01]  /*1ee0*/  S2R R11, SR_CgaCtaId ;  /* 0x00000000000b7919 */ /* 0x004e220000008800 */
[----:B------:R-:W-:Y:S01]  /*1ef0*/  MOV R8, 0x400 ;  /* 0x0000040000087802 */ /* 0x000fe20000000f00 */
[----:B------:R-:W-:Y:S01]  /*1f00*/  BAR.SYNC.DEFER_BLOCKING 0x0 ;  /* 0x0000000000007b1d */ /* 0x000fe20000010000 */
[----:B------:R-:W-:Y:S02]  /*1f10*/  ISETP.NE.AND P0, PT, R17, RZ, PT ;  /* 0x000000ff1100720c */ /* 0x000fe40003f05270 */
[----:B0-----:R-:W-:-:S05]  /*1f20*/  LEA R18, R11, R8, 0x18 ;  /* 0x000000080b127211 */ /* 0x001fca00078ec0ff */
[----:B------:R-:W0:Y:S04]  /*1f30*/  LDS R11, [R18+0x14] ;  /* 0x00001400120b7984 */ /* 0x000e280000000800 */
[----:B------:R-:W1:Y:S04]  /*1f40*/  LDS R8, [R18+0x2c] ;  /* 0x00002c0012087984 */ /* 0x000e680000000800 */
[----:B------:R2:W3:Y:S01]  /*1f50*/  LDS R10, [R18+0x24] ;  /* 0x00002400120a7984 */ /* 0x0004e20000000800 */
[----:B0-----:R-:W-:Y:S02]  /*1f60*/  SEL R16, R11, RZ, P0 ;  /* 0x000000ff0b107207 */ /* 0x001fe40000000000 */
[----:B-1----:R-:W-:-:S03]  /*1f70*/  ISETP.GT.AND P0, PT, R8, 0x80, PT ;  /* 0x000000800800780c */ /* 0x002fc60003f04270 */
[----:B------:R-:W-:-:S04]  /*1f80*/  IMAD.IADD R21, R16, 0x1, R9 ;  /* 0x0000000110157824 */ /* 0x000fc800078e0209 */
[--C-:B------:R-:W-:Y:S02]  /*1f90*/  IMAD.IADD R9, R14, 0x1, R21.reuse ;  /* 0x000000010e097824 */ /* 0x100fe400078e0215 */
[----:B------:R-:W-:-:S04]  /*1fa0*/  IMAD.IADD R15, R15, 0x1, R21 ;  /* 0x000000010f0f7824 */ /* 0x000fc800078e0215 */
[----:B--23--:R-:W-:Y:S05]  /*1fb0*/  @P0 BRA `(.L_x_139) ;  /* 0x0000000000d80947 */ /* 0x00cfea0003800000 */
[----:B------:R-:W-:Y:S01]  /*1fc0*/  ISETP.GT.AND P0, PT, R5, R0, PT ;  /* 0x000000000500720c */ /* 0x000fe20003f04270 */
[----:B------:R-:W0:Y:S01]  /*1fd0*/  LDCU.U8 UR4, c[0x0][0x3b8] ;  /* 0x00007700ff0477ac */ /* 0x000e220008000000 */
[----:B------:R-:W-:Y:S11]  /*1fe0*/  BSSY.RECONVERGENT B0, `(.L_x_140) ;  /* 0x0000010000007945 */ /* 0x000ff60003800200 */
[----:B------:R-:W-:Y:S05]  /*1ff0*/  @!P0 BRA `(.L_x_141) ;  /* 0x0000000000388947 */ /* 0x000fea0003800000 */
[----:B------:R-:W1:Y:S01]  /*2000*/  LDC.64 R16, c[0x0][0x390] ;  /* 0x0000e400ff107b82 */ /* 0x000e620000000a00 */
[----:B0-----:R-:W-:Y:S01]  /*2010*/  UISETP.NE.AND UP0, UPT, UR4, URZ, UPT ;  /* 0x000000ff0400728c */ /* 0x001fe2000bf05270 */
[----:B------:R-:W-:-:S08]  /*2020*/  CS2R R10, SRZ ;  /* 0x00000000000a7805 */ /* 0x000fd0000001ff00 */
[----:B------:R-:W-:Y:S05]  /*2030*/  BRA.U UP0, `(.L_x_142) ;  /* 0x0000000100087547 */ /* 0x000fea000b800000 */
[----:B------:R-:W0:Y:S02]  /*2040*/  LDC.64 R10, c[0x0][0x3d0] ;  /* 0x0000f400ff0a7b82 */ /* 0x000e240000000a00 */
[----:B0-----:R-:W5:Y:S02]  /*2050*/  LDG.E.64 R10, desc[UR6][R10.64] ;  /* 0x000000060a0a7981 */ /* 0x001f64000c1e1b00 */
.L_x_142:
        /* <DEDUP_REMOVED lines=8> */
.L_x_141:
[----:B0-----:R-:W-:Y:S05]  /*20e0*/  BSYNC.RECONVERGENT B0 ;  /* 0x0000000000007941 */ /* 0x001fea0003800200 */
.L_x_140:
[----:B------:R-:W-:Y:S01]  /*20f0*/  ISETP.GT.AND P0, PT, R3, R2, PT ;  /* 0x000000020300720c */ /* 0x000fe20003f04270 */
[----:B------:R-:W-:-:S12]  /*2100*/  BSSY.RECONVERGENT B0, `(.L_x_143) ;  /* 0x0000010000007945 */ /* 0x000fd80003800200 */
[----:B------:R-:W-:Y:S05]  /*2110*/  @!P0 BRA `(.L_x_144) ;  /* 0x0000000000388947 */ /* 0x000fea0003800000 */
[----:B------:R-:W0:Y:S01]  /*2120*/  LDC.64 R16, c[0x0][0x390] ;  /* 0x0000e400ff107b82 */ /* 0x000e220000000a00 */
[----:B------:R-:W-:Y:S01]  /*2130*/  UISETP.NE.AND UP0, UPT, UR4, URZ, UPT ;  /* 0x000000ff0400728c */ /* 0x000fe2000bf05270 */
[----:B-1----:R-:W-:-:S08]  /*2140*/  CS2R R10, SRZ ;  /* 0x00000000000a7805 */ /* 0x002fd0000001ff00 */
[----:B------:R-:W-:Y:S05]  /*2150*/  BRA.U UP0, `(.L_x_145) ;  /* 0x0000000100087547 */ /* 0x000fea000b800000 */
[----:B------:R-:W1:Y:S02]  /*2160*/  LDC.64 R10, c[0x0][0x3d0] ;  /* 0x0000f400ff0a7b82 */ /* 0x000e640000000a00 */
[----:B-1----:R-:W5:Y:S02]  /*2170*/  LDG.E.64 R10, desc[UR6][R10.64] ;  /* 0x000000060a0a7981 */ /* 0x002f64000c1e1b00 */
.L_x_145:
        /* <DEDUP_REMOVED lines=8> */
.L_x_144:
[----:B------:R-:W-:Y:S05]  /*2200*/  BSYNC.RECONVERGENT B0 ;  /* 0x0000000000007941 */ /* 0x000fea0003800200 */
.L_x_143:
[----:B------:R-:W-:-:S13]  /*2210*/  ISETP.GT.AND P0, PT, R7, R4, PT ;  /* 0x000000040700720c */ /* 0x000fda0003f04270 */
[----:B------:R-:W-:Y:S05]  /*2220*/  @!P0 EXIT ;  /* 0x000000000000894d */ /* 0x000fea0003800000 */
[----:B0-----:R-:W0:Y:S01]  /*2230*/  LDC.64 R8, c[0x0][0x390] ;  /* 0x0000e400ff087b82 */ /* 0x001e220000000a00 */
[----:B------:R-:W-:Y:S01]  /*2240*/  UISETP.NE.AND UP0, UPT, UR4, URZ, UPT ;  /* 0x000000ff0400728c */ /* 0x000fe2000bf05270 */
[----:B------:R-:W-:-:S08]  /*2250*/  CS2R R2, SRZ ;  /* 0x0000000000027805 */ /* 0x000fd0000001ff00 */
[----:B------:R-:W-:Y:S05]  /*2260*/  BRA.U UP0, `(.L_x_146) ;  /* 0x0000000100087547 */ /* 0x000fea000b800000 */
[----:B------:R-:W2:Y:S02]  /*2270*/  LDC.64 R2, c[0x0][0x3d0] ;  /* 0x0000f400ff027b82 */ /* 0x000ea40000000a00 */
[----:B--2---:R-:W5:Y:S02]  /*2280*/  LDG.E.64 R2, desc[UR6][R2.64] ;  /* 0x0000000602027981 */ /* 0x004f64000c1e1b00 */
.L_x_146:
[----:B-1---5:R-:W-:-:S04]  /*2290*/  IADD3 R5, P0, PT, R15, R2, RZ ;  /* 0x000000020f057210 */ /* 0x022fc80007f1e0ff */
[----:B------:R-:W-:Y:S01]  /*22a0*/  LEA.HI.X.SX32 R15, R15, R3, 0x1, P0 ;  /* 0x000000030f0f7211 */ /* 0x000fe200000f0eff */
[----:B0-----:R-:W-:-:S04]  /*22b0*/  IMAD.WIDE.U32 R2, R5, 0xc, R8 ;  /* 0x0000000c05027825 */ /* 0x001fc800078e0008 */
[----:B------:R-:W-:-:S04]  /*22c0*/  IMAD R15, R15, 0xc, RZ ;  /* 0x0000000c0f0f7824 */ /* 0x000fc800078e02ff */
[----:B------:R-:W-:-:S05]  /*22d0*/  IMAD.IADD R3, R3, 0x1, R15 ;  /* 0x0000000103037824 */ /* 0x000fca00078e020f */
[----:B------:R-:W-:Y:S04]  /*22e0*/  STG.E desc[UR6][R2.64], R4 ;  /* 0x0000000402007986 */ /* 0x000fe8000c101906 */
[----:B------:R-:W-:Y:S04]  /*22f0*/  STG.E desc[UR6][R2.64+0x4], R7 ;  /* 0x0000040702007986 */ /* 0x000fe8000c101906 */
[----:B------:R-:W-:Y:S01]  /*2300*/  STG.E desc[UR6][R2.64+0x8], R13 ;  /* 0x0000080d02007986 */ /* 0x000fe2000c101906 */
[----:B------:R-:W-:Y:S05]  /*2310*/  EXIT ;  /* 0x000000000000794d */ /* 0x000fea0003800000 */
.L_x_139:
[----:B------:R-:W-:Y:S01]  /*2320*/  BAR.SYNC.DEFER_BLOCKING 0x0 ;  /* 0x0000000000007b1d */ /* 0x000fe20000010000 */
[----:B------:R-:W-:Y:S02]  /*2330*/  ISETP.GT.AND P0, PT, R5, R0, PT ;  /* 0x000000000500720c */ /* 0x000fe40003f04270 */
[----:B------:R-:W-:Y:S02]  /*2340*/  ISETP.GT.AND P1, PT, R3, R2, PT ;  /* 0x000000020300720c */ /* 0x000fe40003f24270 */
[----:B------:R-:W-:-:S09]  /*2350*/  ISETP.GT.AND P2, PT, R7, R4, PT ;  /* 0x000000040700720c */ /* 0x000fd20003f44270 */
[--C-:B------:R-:W-:Y:S02]  /*2360*/  @P0 IMAD.IADD R11, R21, 0x1, -R10.reuse ;  /* 0x00000001150b0824 */ /* 0x100fe400078e0a0a */
[--C-:B------:R-:W-:Y:S02]  /*2370*/  @P1 IMAD.IADD R9, R9, 0x1, -R10.reuse ;  /* 0x0000000109091824 */ /* 0x100fe400078e0a0a */
[----:B------:R-:W-:Y:S02]  /*2380*/  @P2 IMAD.IADD R15, R15, 0x1, -R10 ;  /* 0x000000010f0f2824 */ /* 0x000fe400078e0a0a */
[--C-:B------:R-:W-:Y:S02]  /*2390*/  @P0 IMAD R11, R11, 0xc, R18.reuse ;  /* 0x0000000c0b0b0824 */ /* 0x100fe400078e0212 */
[--C-:B------:R-:W-:Y:S02]  /*23a0*/  @P1 IMAD R9, R9, 0xc, R18.reuse ;  /* 0x0000000c09091824 */ /* 0x100fe400078e0212 */
[----:B------:R-:W-:Y:S01]  /*23b0*/  @P2 IMAD R14, R15, 0xc, R18 ;  /* 0x0000000c0f0e2824 */ /* 0x000fe200078e0212 */
[----:B------:R0:W-:Y:S04]  /*23c0*/  @P0 STS [R11], R0 ;  /* 0x000000000b000388 */ /* 0x0001e80000000800 */
[----:B------:R0:W-:Y:S04]  /*23d0*/  @P0 STS [R11+0x4], R5 ;  /* 0x000004050b000388 */ /* 0x0001e80000000800 */
[----:B-----5:R0:W-:Y:S01]  /*23e0*/  @P0 STS [R11+0x8], R6 ;  /* 0x000008060b000388 */ /* 0x0201e20000000800 */
[----:B------:R-:W-:-:S03]  /*23f0*/  ISETP.GE.AND P0, PT, R17, R8, PT ;  /* 0x000000081100720c */ /* 0x000fc60003f06270 */
        /* <DEDUP_REMOVED lines=8> */
[----:B0-----:R-:W-:Y:S01]  /*2480*/  LOP3.LUT R3, RZ, R17, RZ, 0x33, !PT ;  /* 0x00000011ff037212 */ /* 0x001fe200078e33ff */
[----:B------:R-:W0:Y:S01]  /*2490*/  LDCU.U8 UR8, c[0x0][0x3b8] ;  /* 0x00007700ff0877ac */ /* 0x000e220008000000 */
[----:B------:R-:W-:Y:S03]  /*24a0*/  BSSY.RECONVERGENT B0, `(.L_x_147) ;  /* 0x0000024000007945 */ /* 0x000fe60003800200 */
[----:B------:R-:W-:-:S05]  /*24b0*/  IMAD.IADD R0, R3, 0x1, R8 ;  /* 0x0000000103007824 */ /* 0x000fca00078e0208 */
[C---:B------:R-:W-:Y:S02]  /*24c0*/  LOP3.LUT R2, R0.reuse, 0x180, RZ, 0xc0, !PT ;  /* 0x0000018000027812 */ /* 0x040fe400078ec0ff */
[----:B------:R-:W-:Y:S02]  /*24d0*/  ISETP.GE.U32.AND P1, PT, R0, 0x180, PT ;  /* 0x000001800000780c */ /* 0x000fe40003f26070 */
[----:B------:R-:W-:-:S13]  /*24e0*/  ISETP.NE.AND P0, PT, R2, 0x180, PT ;  /* 0x000001800200780c */ /* 0x000fda0003f05270 */
[----:B0-----:R-:W-:Y:S05]  /*24f0*/  @!P0 BRA `(.L_x_148) ;  /* 0x0000000000788947 */ /* 0x001fea0003800000 */
[----:B------:R-:W0:Y:S01]  /*2500*/  LDC.64 R2, c[0x0][0x390] ;  /* 0x0000e400ff027b82 */ /* 0x000e220000000a00 */
[----:B------:R-:W-:Y:S01]  /*2510*/  LEA.HI R0, R0, 0x1, RZ, 0x19 ;  /* 0x0000000100007811 */ /* 0x000fe200078fc8ff */
[C---:B------:R-:W-:Y:S01]  /*2520*/  IMAD R4, R17.reuse, 0xc, R18 ;  /* 0x0000000c11047824 */ /* 0x040fe200078e0212 */
[----:B------:R-:W-:Y:S01]  /*2530*/  ISETP.NE.AND P2, PT, RZ, UR8, PT ;  /* 0x00000008ff007c0c */ /* 0x000fe2000bf45270 */
[----:B------:R-:W-:Y:S02]  /*2540*/  IMAD.IADD R9, R17, 0x1, R10 ;  /* 0x0000000111097824 */ /* 0x000fe400078e020a */
[C---:B------:R-:W-:Y:S01]  /*2550*/  IMAD.SHL.U32 R5, R0.reuse, 0x80, RZ ;  /* 0x0000008000057824 */ /* 0x040fe200078e00ff */
[----:B------:R-:W-:Y:S01]  /*2560*/  LOP3.LUT R0, R0, 0x3, RZ, 0xc0, !PT ;  /* 0x0000000300007812 */ /* 0x000fe200078ec0ff */
[----:B------:R-:W-:-:S03]  /*2570*/  VIADD R11, R4, 0x4 ;  /* 0x00000004040b7836 */ /* 0x000fc60000000000 */
[----:B------:R-:W-:Y:S01]  /*2580*/  LOP3.LUT R6, R5, 0x180, RZ, 0xc0, !PT ;  /* 0x0000018005067812 */ /* 0x000fe200078ec0ff */
[----:B------:R-:W-:-:S04]  /*2590*/  IMAD.MOV R0, RZ, RZ, -R0 ;  /* 0x000000ffff007224 */ /* 0x000fc800078e0a00 */
[----:B------:R-:W-:-:S07]  /*25a0*/  IMAD.IADD R17, R17, 0x1, R6 ;  /* 0x0000000111117824 */ /* 0x000fce00078e0206 */
.L_x_149:
        /* <DEDUP_REMOVED lines=8> */
[----:B--2---:R-:W-:-:S04]  /*2630*/  IADD3 R21, P0, PT, R9, R4, RZ ;  /* 0x0000000409157210 */ /* 0x004fc80007f1e0ff */
[----:B------:R-:W-:Y:S01]  /*2640*/  LEA.HI.X.SX32 R12, R9, R5, 0x1, P0 ;  /* 0x00000005090c7211 */ /* 0x000fe200000f0eff */
[----:B0-----:R-:W-:Y:S01]  /*2650*/  IMAD.WIDE.U32 R4, R21, 0xc, R2 ;  /* 0x0000000c15047825 */ /* 0x001fe200078e0002 */
[----:B------:R-:W-:-:S03]  /*2660*/  ISETP.NE.AND P0, PT, R0, RZ, PT ;  /* 0x000000ff0000720c */ /* 0x000fc60003f05270 */
[----:B------:R-:W-:Y:S02]  /*2670*/  IMAD R21, R12, 0xc, RZ ;  /* 0x0000000c0c157824 */ /* 0x000fe400078e02ff */
[----:B------:R-:W-:Y:S02]  /*2680*/  VIADD R9, R9, 0x80 ;  /* 0x0000008009097836 */ /* 0x000fe40000000000 */
[----:B------:R-:W-:-:S05]  /*2690*/  IMAD.IADD R5, R5, 0x1, R21 ;  /* 0x0000000105057824 */ /* 0x000fca00078e0215 */
[----:B------:R1:W-:Y:S04]  /*26a0*/  STG.E desc[UR6][R4.64], R13 ;  /* 0x0000000d04007986 */ /* 0x0003e8000c101906 */
[----:B---3--:R1:W-:Y:S04]  /*26b0*/  STG.E desc[UR6][R4.64+0x4], R15 ;  /* 0x0000040f04007986 */ /* 0x0083e8000c101906 */
[----:B-----5:R1:W-:Y:S01]  /*26c0*/  STG.E desc[UR6][R4.64+0x8], R19 ;  /* 0x0000081304007986 */ /* 0x0203e2000c101906 */
[----:B------:R-:W-:Y:S05]  /*26d0*/  @P0 BRA `(.L_x_149) ;  /* 0xfffffffc00b40947 */ /* 0x000fea000383ffff */
.L_x_148:
[----:B------:R-:W-:Y:S05]  /*26e0*/  BSYNC.RECONVERGENT B0 ;  /* 0x0000000000007941 */ /* 0x000fea0003800200 */
.L_x_147:
[----:B------:R-:W-:Y:S05]  /*26f0*/  @!P1 EXIT ;  /* 0x000000000000994d */ /* 0x000fea0003800000 */
[----:B------:R-:W0:Y:S01]  /*2700*/  S2R R3, SR_CgaCtaId ;  /* 0x0000000000037919 */ /* 0x000e220000008800 */
[----:B------:R-:W2:Y:S01]  /*2710*/  LDCU.64 UR4, c[0x0][0x390] ;  /* 0x00007200ff0477ac */ /* 0x000ea20008000a00 */
[----:B------:R-:W-:Y:S01]  /*2720*/  MOV R0, 0x400 ;  /* 0x0000040000007802 */ /* 0x000fe20000000f00 */
[----:B------:R-:W-:Y:S01]  /*2730*/  IMAD.IADD R2, R17, 0x1, R10 ;  /* 0x0000000111027824 */ /* 0x000fe200078e020a */
[----:B------:R-:W-:-:S06]  /*2740*/  UISETP.NE.AND UP1, UPT, UR8, URZ, UPT ;  /* 0x000000ff0800728c */ /* 0x000fcc000bf25270 */
[----:B------:R-:W-:Y:S01]  /*2750*/  PLOP3.LUT P1, PT, PT, PT, UP1, 0x80, 0x8 ;  /* 0x000000000008781c */ /* 0x000fe20003f2f018 */
[----:B--2---:R-:W-:-:S04]  /*2760*/  UIADD3 UR4, UP0, UPT, UR4, 0x1208, URZ ;  /* 0x0000120804047890 */ /* 0x004fc8000ff1e0ff */
[----:B------:R-:W-:Y:S01]  /*2770*/  UIADD3.X UR5, UPT, UPT, URZ, UR5, URZ, UP0, !UPT ;  /* 0x00000005ff057290 */ /* 0x000fe200087fe4ff */
[----:B0-----:R-:W-:-:S05]  /*2780*/  LEA R0, R3, R0, 0x18 ;  /* 0x0000000003007211 */ /* 0x001fca00078ec0ff */
[----:B------:R-:W-:-:S04]  /*2790*/  IMAD R0, R17, 0xc, R0 ;  /* 0x0000000c11007824 */ /* 0x000fc800078e0200 */
[----:B------:R-:W-:-:S07]  /*27a0*/  VIADD R0, R0, 0xc00 ;  /* 0x00000c0000007836 */ /* 0x000fce0000000000 */
.L_x_150:
[----:B------:R-:W0:Y:S01]  /*27b0*/  @!P1 LDC.64 R10, c[0x0][0x3d0] ;  /* 0x0000f400ff0a9b82 */ /* 0x000e220000000a00 */
[----:B-1----:R-:W-:Y:S01]  /*27c0*/  CS2R R6, SRZ ;  /* 0x0000000000067805 */ /* 0x002fe2000001ff00 */
[----:B------:R-:W-:Y:S01]  /*27d0*/  UISETP.NE.AND UP0, UPT, UR8, URZ, UPT ;  /* 0x000000ff0800728c */ /* 0x000fe2000bf05270 */
[----:B------:R-:W2:Y:S04]  /*27e0*/  LDS R9, [R0+-0xc00] ;  /* 0xfff4000000097984 */ /* 0x000ea80000000800 */
[----:B-1----:R-:W1:Y:S04]  /*27f0*/  LDS R19, [R0+-0xbfc] ;  /* 0xfff4040000137984 */ /* 0x002e680000000800 */
[----:B------:R-:W3:Y:S01]  /*2800*/  LDS R21, [R0+-0xbf8] ;  /* 0xfff4080000157984 */ /* 0x000ee20000000800 */
[----:B------:R-:W-:Y:S01]  /*2810*/  SHF.R.S32.HI R3, RZ, 0x1f, R2 ;  /* 0x0000001fff037819 */ /* 0x000fe20000011402 */
[----:B------:R-:W-:-:S02]  /*2820*/  IMAD.U32 R4, RZ, RZ, UR4 ;  /* 0x00000004ff047e24 */ /* 0x000fc4000f8e00ff */
[----:B------:R-:W-:Y:S01]  /*2830*/  IMAD.U32 R5, RZ, RZ, UR5 ;  /* 0x00000005ff057e24 */ /* 0x000fe2000f8e00ff */
[----:B------:R-:W4:Y:S04]  /*2840*/  LDS R23, [R0+-0x600] ;  /* 0xfffa000000177984 */ /* 0x000f280000000800 */
[----:B------:R-:W5:Y:S04]  /*2850*/  LDS R25, [R0+-0x5fc] ;  /* 0xfffa040000197984 */ /* 0x000f680000000800 */
[----:B0-----:R-:W2:Y:S01]  /*2860*/  @!P1 LDG.E.64 R6, desc[UR6][R10.64] ;  /* 0x000000060a069981 */ /* 0x001ea2000c1e1b00 */
[----:B------:R-:W-:-:S03]  /*2870*/  PLOP3.LUT P1, PT, PT, PT, UP0, 0x80, 0x8 ;  /* 0x000000000008781c */ /* 0x000fc60003f2f008 */
[----:B------:R-:W0:Y:S10]  /*2880*/  LDS R27, [R0+-0x5f8] ;  /* 0xfffa0800001b7984 */ /* 0x000e340000000800 */
[----:B------:R-:W4:Y:S01]  /*2890*/  @!P1 LDC.64 R12, c[0x0][0x3d0] ;  /* 0x0000f400ff0c9b82 */ /* 0x000f220000000a00 */
[----:B--2---:R-:W-:-:S05]  /*28a0*/  IADD3 R15, P0, PT, R2, R6, RZ ;  /* 0x00000006020f7210 */ /* 0x004fca0007f1e0ff */
[----:B------:R-:W-:Y:S02]  /*28b0*/  IMAD.X R10, R3, 0x1, R7, P0 ;  /* 0x00000001030a7824 */ /* 0x000fe400000e0607 */
[----:B------:R-:W-:-:S04]  /*28c0*/  IMAD.WIDE.U32 R6, R15, 0xc, R4 ;  /* 0x0000000c0f067825 */ /* 0x000fc800078e0004 */
[----:B------:R-:W-:-:S04]  /*28d0*/  IMAD R11, R10, 0xc, RZ ;  /* 0x0000000c0a0b7824 */ /* 0x000fc800078e02ff */
[----:B------:R-:W-:Y:S01]  /*28e0*/  IMAD.IADD R7, R7, 0x1, R11 ;  /* 0x0000000107077824 */ /* 0x000fe200078e020b */
[----:B------:R-:W-:-:S04]  /*28f0*/  CS2R R10, SRZ ;  /* 0x00000000000a7805 */ /* 0x000fc8000001ff00 */
[----:B------:R-:W-:Y:S04]  /*2900*/  STG.E desc[UR6][R6.64+-0x1208], R9 ;  /* 0xffedf80906007986 */ /* 0x000fe8000c101906 */
[----:B-1----:R-:W-:Y:S04]  /*2910*/  STG.E desc[UR6][R6.64+-0x1204], R19 ;  /* 0xffedfc1306007986 */ /* 0x002fe8000c101906 */
[----:B---3--:R1:W-:Y:S04]  /*2920*/  STG.E desc[UR6][R6.64+-0x1200], R21 ;  /* 0xffee001506007986 */ /* 0x0083e8000c101906 */
[----:B----4-:R-:W2:Y:S01]  /*2930*/  @!P1 LDG.E.64 R10, desc[UR6][R12.64] ;  /* 0x000000060c0a9981 */ /* 0x010ea2000c1e1b00 */
[----:B------:R-:W3:Y:S03]  /*2940*/  @!P1 LDC.64 R14, c[0x0][0x3d0] ;  /* 0x0000f400ff0e9b82 */ /* 0x000ee60000000a00 */
[----:B------:R-:W-:Y:S01]  /*2950*/  LDS R19, [R0+0x4] ;  /* 0x0000040000137984 */ /* 0x000fe20000000800 */
[----:B-1----:R-:W-:-:S03]  /*2960*/  CS2R R6, SRZ ;  /* 0x0000000000067805 */ /* 0x002fc6000001ff00 */
[----:B------:R-:W-:Y:S01]  /*2970*/  LDS R21, [R0+0x8] ;  /* 0x0000080000157984 */ /* 0x000fe20000000800 */
[----:B--2---:R-:W-:-:S05]  /*2980*/  IADD3 R29, P0, PT, R2, R10, RZ ;  /* 0x0000000a021d7210 */ /* 0x004fca0007f1e0ff */
[----:B------:R-:W-:Y:S02]  /*2990*/  IMAD.X R16, R3, 0x1, R11, P0 ;  /* 0x0000000103107824 */ /* 0x000fe400000e060b */
[----:B------:R-:W-:-:S04]  /*29a0*/  IMAD.WIDE.U32 R10, R29, 0xc, R4 ;  /* 0x0000000c1d0a7825 */ /* 0x000fc800078e0004 */
[----:B------:R-:W-:-:S04]  /*29b0*/  IMAD R9, R16, 0xc, RZ ;  /* 0x0000000c10097824 */ /* 0x000fc800078e02ff */
[----:B------:R-:W-:Y:S02]  /*29c0*/  IMAD.IADD R11, R11, 0x1, R9 ;  /* 0x000000010b0b7824 */ /* 0x000fe400078e0209 */
[----:B------:R-:W1:Y:S04]  /*29d0*/  LDS R9, [R0] ;  /* 0x0000000000097984 */ /* 0x000e680000000800 */
[----:B------:R-:W-:Y:S04]  /*29e0*/  STG.E desc[UR6][R10.64+-0xc08], R23 ;  /* 0xfff3f8170a007986 */ /* 0x000fe8000c101906 */
[----:B-----5:R-:W-:Y:S04]  /*29f0*/  STG.E desc[UR6][R10.64+-0xc04], R25 ;  /* 0xfff3fc190a007986 */ /* 0x020fe8000c101906 */
[----:B0-----:R0:W-:Y:S04]  /*2a00*/  STG.E desc[UR6][R10.64+-0xc00], R27 ;  /* 0xfff4001b0a007986 */ /* 0x0011e8000c101906 */
[----:B---3--:R2:W3:Y:S01]  /*2a10*/  @!P1 LDG.E.64 R6, desc[UR6][R14.64] ;  /* 0x000000060e069981 */ /* 0x0084e2000c1e1b00 */
[----:B------:R-:W4:Y:S03]  /*2a20*/  @!P1 LDC.64 R12, c[0x0][0x3d0] ;  /* 0x0000f400ff0c9b82 */ /* 0x000f260000000a00 */
[----:B------:R-:W-:Y:S01]  /*2a30*/  LDS R25, [R0+0x608] ;  /* 0x0006080000197984 */ /* 0x000fe20000000800 */
[----:B0-----:R-:W-:-:S03]  /*2a40*/  CS2R R10, SRZ ;  /* 0x00000000000a7805 */ /* 0x001fc6000001ff00 */
[----:B--2---:R-:W0:Y:S01]  /*2a50*/  LDS R15, [R0+0x600] ;  /* 0x00060000000f7984 */ /* 0x004e220000000800 */
[----:B---3--:R-:W-:-:S05]  /*2a60*/  IADD3 R29, P0, PT, R2, R6, RZ ;  /* 0x00000006021d7210 */ /* 0x008fca0007f1e0ff */
[----:B------:R-:W-:Y:S02]  /*2a70*/  IMAD.X R16, R3, 0x1, R7, P0 ;  /* 0x0000000103107824 */ /* 0x000fe400000e0607 */
[----:B------:R-:W-:-:S04]  /*2a80*/  IMAD.WIDE.U32 R6, R29, 0xc, R4 ;  /* 0x0000000c1d067825 */ /* 0x000fc800078e0004 */
[----:B------:R-:W-:-:S04]  /*2a90*/  IMAD R23, R16, 0xc, RZ ;  /* 0x0000000c10177824 */ /* 0x000fc800078e02ff */
[----:B------:R-:W-:Y:S02]  /*2aa0*/  IMAD.IADD R7, R7, 0x1, R23 ;  /* 0x0000000107077824 */ /* 0x000fe400078e0217 */
[----:B------:R2:W3:Y:S04]  /*2ab0*/  LDS R23, [R0+0x604] ;  /* 0x0006040000177984 */ /* 0x0004e80000000800 */
[----:B-1----:R1:W-:Y:S04]  /*2ac0*/  STG.E desc[UR6][R6.64+-0x608], R9 ;  /* 0xfff9f80906007986 */ /* 0x0023e8000c101906 */
[----:B------:R1:W-:Y:S04]  /*2ad0*/  STG.E desc[UR6][R6.64+-0x604], R19 ;  /* 0xfff9fc1306007986 */ /* 0x0003e8000c101906 */
[----:B------:R1:W-:Y:S04]  /*2ae0*/  STG.E desc[UR6][R6.64+-0x600], R21 ;  /* 0xfffa001506007986 */ /* 0x0003e8000c101906 */
[----:B----4-:R-:W4:Y:S01]  /*2af0*/  @!P1 LDG.E.64 R10, desc[UR6][R12.64] ;  /* 0x000000060c0a9981 */ /* 0x010f22000c1e1b00 */
[----:B------:R-:W-:-:S02]  /*2b00*/  VIADD R17, R17, 0x200 ;  /* 0x0000020011117836 */ /* 0x000fc40000000000 */
[----:B--2---:R-:W-:Y:S01]  /*2b10*/  VIADD R0, R0, 0x1800 ;  /* 0x0000180000007836 */ /* 0x004fe20000000000 */
[C---:B----4-:R-:W-:Y:S01]  /*2b20*/  IADD3 R27, P0, PT, R2.reuse, R10, RZ ;  /* 0x0000000a021b7210 */ /* 0x050fe20007f1e0ff */
[----:B------:R-:W-:-:S04]  /*2b30*/  VIADD R2, R2, 0x200 ;  /* 0x0000020002027836 */ /* 0x000fc80000000000 */
[----:B------:R-:W-:Y:S01]  /*2b40*/  IMAD.X R3, R3, 0x1, R11, P0 ;  /* 0x0000000103037824 */ /* 0x000fe200000e060b */
[----:B------:R-:W-:Y:S01]  /*2b50*/  ISETP.GE.AND P0, PT, R17, R8, PT ;  /* 0x000000081100720c */ /* 0x000fe20003f06270 */
[----:B------:R-:W-:-:S04]  /*2b60*/  IMAD.WIDE.U32 R4, R27, 0xc, R4 ;  /* 0x0000000c1b047825 */ /* 0x000fc800078e0004 */
[----:B------:R-:W-:-:S04]  /*2b70*/  IMAD R3, R3, 0xc, RZ ;  /* 0x0000000c03037824 */ /* 0x000fc800078e02ff */
[----:B------:R-:W-:-:S05]  /*2b80*/  IMAD.IADD R5, R5, 0x1, R3 ;  /* 0x0000000105057824 */ /* 0x000fca00078e0203 */
[----:B0-----:R1:W-:Y:S04]  /*2b90*/  STG.E desc[UR6][R4.64+-0x8], R15 ;  /* 0xfffff80f04007986 */ /* 0x0013e8000c101906 */
[----:B---3--:R1:W-:Y:S04]  /*2ba0*/  STG.E desc[UR6][R4.64+-0x4], R23 ;  /* 0xfffffc1704007986 */ /* 0x0083e8000c101906 */
[----:B------:R1:W-:Y:S01]  /*2bb0*/  STG.E desc[UR6][R4.64], R25 ;  /* 0x0000001904007986 */ /* 0x0003e2000c101906 */
[----:B------:R-:W-:Y:S05]  /*2bc0*/  @!P0 BRA `(.L_x_150) ;  /* 0xfffffff800f88947 */ /* 0x000fea000383ffff */
[----:B------:R-:W-:Y:S05]  /*2bd0*/  EXIT ;  /* 0x000000000000794d */ /* 0x000fea0003800000 */
.L_x_106:
[----:B------:R-:W0:Y:S01]  /*2be0*/  LDCU UR8, c[0x0][0x3ac] ;  /* 0x00007580ff0877ac */ /* 0x000e220008000800 */
[----:B------:R-:W-:Y:S01]  /*2bf0*/  ISETP.NE.AND P0, PT, R24, RZ, PT ;  /* 0x000000ff1800720c */ /* 0x000fe20003f05270 */
[----:B------:R-:W-:Y:S01]  /*2c00*/  BSSY.RECONVERGENT B1, `(.L_x_151) ;  /* 0x00002bc000017945 */ /* 0x000fe20003800200 */
[----:B0-----:R-:W-:-:S11]  /*2c10*/  IADD3 R2, PT, PT, -R0, UR8, RZ ;  /* 0x0000000800027c10 */ /* 0x001fd6000fffe1ff */
        /* <DEDUP_REMOVED lines=8> */
[----:B0-----:R-:W-:-:S04]  /*2ca0*/  IMAD R19, R3, 0x3, RZ ;  /* 0x0000000303137824 */ /* 0x001fc800078e02ff */
[C---:B------:R-:W-:Y:S01]  /*2cb0*/  VIADD R7, R19.reuse, 0x1 ;  /* 0x0000000113077836 */ /* 0x040fe20000000000 */
[----:B------:R-:W-:-:S04]  /*2cc0*/  IADD3 R13, P0, P1, R19, UR4, R0 ;  /* 0x00000004130d7c10 */ /* 0x000fc8000f91e000 */
[----:B------:R-:W-:Y:S01]  /*2cd0*/  IADD3.X R6, PT, PT, RZ, UR5, RZ, P0, P1 ;  /* 0x00000005ff067c10 */ /* 0x000fe200087e24ff */
[----:B--2---:R-:W-:Y:S01]  /*2ce0*/  IMAD.WIDE.U32 R4, R13, 0xc, R4 ;  /* 0x0000000c0d047825 */ /* 0x004fe200078e0004 */
[-C--:B------:R-:W-:Y:S02]  /*2cf0*/  ISETP.GE.AND P1, PT, R7, R2.reuse, PT ;  /* 0x000000020700720c */ /* 0x080fe40003f26270 */
[C---:B------:R-:W-:Y:S01]  /*2d00*/  ISETP.GE.AND P0, PT, R19.reuse, R2, PT ;  /* 0x000000021300720c */ /* 0x040fe20003f06270 */
[----:B------:R-:W-:Y:S02]  /*2d10*/  VIADD R13, R19, 0x2 ;  /* 0x00000002130d7836 */ /* 0x000fe40000000000 */
[----:B------:R-:W-:-:S03]  /*2d20*/  IMAD R21, R6, 0xc, RZ ;  /* 0x0000000c06157824 */ /* 0x000fc600078e02ff */
[----:B------:R-:W-:Y:S01]  /*2d30*/  ISETP.GE.AND P2, PT, R13, R2, PT ;  /* 0x000000020d00720c */ /* 0x000fe20003f46270 */
[----:B------:R-:W-:-:S05]  /*2d40*/  IMAD.IADD R5, R5, 0x1, R21 ;  /* 0x0000000105057824 */ /* 0x000fca00078e0215 */
[----:B------:R-:W2:Y:S04]  /*2d50*/  @!P1 LDG.E R12, desc[UR6][R4.64+0xc] ;  /* 0x00000c06040c9981 */ /* 0x000ea8000c1e1900 */
[----:B------:R-:W2:Y:S04]  /*2d60*/  @!P1 LDG.E R11, desc[UR6][R4.64+0x10] ;  /* 0x00001006040b9981 */ /* 0x000ea8000c1e1900 */
[----:B------:R-:W3:Y:S04]  /*2d70*/  @!P0 LDG.E R17, desc[UR6][R4.64] ;  /* 0x0000000604118981 */ /* 0x000ee8000c1e1900 */
[----:B------:R-:W3:Y:S04]  /*2d80*/  @!P0 LDG.E R16, desc[UR6][R4.64+0x4] ;  /* 0x0000040604108981 */ /* 0x000ee8000c1e1900 */
[----:B------:R-:W4:Y:S04]  /*2d90*/  @!P2 LDG.E R8, desc[UR6][R4.64+0x18] ;  /* 0x000018060408a981 */ /* 0x000f28000c1e1900 */
[----:B------:R-:W4:Y:S04]  /*2da0*/  @!P2 LDG.E R9, desc[UR6][R4.64+0x1c] ;  /* 0x00001c060409a981 */ /* 0x000f28000c1e1900 */
[----:B------:R-:W5:Y:S04]  /*2db0*/  @!P0 LDG.E R15, desc[UR6][R4.64+0x8] ;  /* 0x00000806040f8981 */ /* 0x000f68000c1e1900 */
[----:B------:R-:W5:Y:S04]  /*2dc0*/  @!P2 LDG.E R0, desc[UR6][R4.64+0x20] ;  /* 0x000020060400a981 */ /* 0x000f68000c1e1900 */
[----:B------:R0:W5:Y:S01]  /*2dd0*/  @!P1 LDG.E R10, desc[UR6][R4.64+0x14] ;  /* 0x00001406040a9981 */ /* 0x000162000c1e1900 */
[----:B------:R-:W1:Y:S01]  /*2de0*/  S2R R24, SR_LANEID ;  /* 0x0000000000187919 */ /* 0x000e620000000000 */
[----:B------:R-:W0:Y:S01]  /*2df0*/  S2R R23, SR_CgaCtaId ;  /* 0x0000000000177919 */ /* 0x000e220000008800 */
[----:B------:R-:W-:-:S02]  /*2e00*/  MOV R18, 0x400 ;  /* 0x0000040000127802 */ /* 0x000fc40000000f00 */
[----:B------:R-:W-:Y:S01]  /*2e10*/  SHF.R.U32.HI R25, RZ, 0x5, R3 ;  /* 0x00000005ff197819 */ /* 0x000fe20000011603 */
[----:B------:R-:W-:Y:S01]  /*2e20*/  BAR.SYNC.DEFER_BLOCKING 0x0 ;  /* 0x0000000000007b1d */ /* 0x000fe20000010000 */
[----:B-1----:R-:W-:Y:S02]  /*2e30*/  ISETP.NE.AND P4, PT, R24, 0x1f, PT ;  /* 0x0000001f1800780c */ /* 0x002fe40003f85270 */
[----:B0-----:R-:W-:-:S11]  /*2e40*/  LEA R18, R23, R18, 0x18 ;  /* 0x0000001217127211 */ /* 0x001fd600078ec0ff */
[----:B------:R-:W-:Y:S01]  /*2e50*/  @!P4 IMAD R22, R25, 0x4, R18 ;  /* 0x000000041916c824 */ /* 0x000fe200078e0212 */
[----:B--2---:R-:W-:-:S04]  /*2e60*/  ISETP.GT.AND P0, PT, R11, R12, PT ;  /* 0x0000000c0b00720c */ /* 0x004fc80003f04270 */
[----:B------:R-:W-:Y:S02]  /*2e70*/  ISETP.GE.OR P0, PT, R7, R2, P0 ;  /* 0x000000020700720c */ /* 0x000fe40000706670 */
[----:B---3--:R-:W-:-:S04]  /*2e80*/  ISETP.GT.AND P2, PT, R16, R17, PT ;  /* 0x000000111000720c */ /* 0x008fc80003f44270 */
[----:B------:R-:W-:Y:S02]  /*2e90*/  ISETP.GE.OR P2, PT, R19, R2, P2 ;  /* 0x000000021300720c */ /* 0x000fe40001746670 */
[----:B----4-:R-:W-:Y:S02]  /*2ea0*/  ISETP.GT.AND P1, PT, R9, R8, PT ;  /* 0x000000080900720c */ /* 0x010fe40003f24270 */
[----:B------:R-:W-:Y:S02]  /*2eb0*/  SEL R19, RZ, 0x1, !P2 ;  /* 0x00000001ff137807 */ /* 0x000fe40005000000 */
[----:B------:R-:W-:-:S03]  /*2ec0*/  ISETP.GE.OR P1, PT, R13, R2, P1 ;  /* 0x000000020d00720c */ /* 0x000fc60000f26670 */
        /* <DEDUP_REMOVED lines=14> */
[----:B------:R0:W-:Y:S01]  /*2fb0*/  @!P4 STS [R22], R21 ;  /* 0x000000151600c388 */ /* 0x0001e20000000800 */
[----:B------:R-:W-:Y:S06]  /*2fc0*/  BAR.SYNC.DEFER_BLOCKING 0x0 ;  /* 0x0000000000007b1d */ /* 0x000fec0000010000 */
[----:B------:R-:W1:Y:S01]  /*2fd0*/  LDS.128 R4, [R18] ;  /* 0x0000000012047984 */ /* 0x000e620000000c00 */
[----:B------:R-:W-:Y:S01]  /*2fe0*/  ISETP.NE.AND P3, PT, R25, 0x2, PT ;  /* 0x000000021900780c */ /* 0x000fe20003f65270 */
[----:B------:R-:W-:Y:S01]  /*2ff0*/  IMAD.IADD R14, R21, 0x1, -R14 ;  /* 0x00000001150e7824 */ /* 0x000fe200078e0a0e */
[----:B------:R-:W-:-:S02]  /*3000*/  ISETP.NE.AND P5, PT, R24, RZ, PT ;  /* 0x000000ff1800720c */ /* 0x000fc40003fa5270 */
[----:B------:R-:W-:Y:S02]  /*3010*/  ISETP.NE.AND P4, PT, R25, 0x3, PT ;  /* 0x000000031900780c */ /* 0x000fe40003f85270 */
[----:B0-----:R-:W-:Y:S01]  /*3020*/  SEL R21, R14, RZ, P5 ;  /* 0x000000ff0e157207 */ /* 0x001fe20002800000 */
[----:B-1----:R-:W-:-:S05]  /*3030*/  IMAD.IADD R23, R4, 0x1, R5 ;  /* 0x0000000104177824 */ /* 0x002fca00078e0205 */
[----:B------:R-:W-:Y:S01]  /*3040*/  SEL R20, R23, R4, !P3 ;  /* 0x0000000417147207 */ /* 0x000fe20005800000 */
[----:B------:R-:W-:-:S05]  /*3050*/  IMAD.IADD R23, R6, 0x1, R23 ;  /* 0x0000000106177824 */ /* 0x000fca00078e0217 */
[C---:B------:R-:W-:Y:S02]  /*3060*/  IADD3 R2, PT, PT, R23.reuse, R2, R7 ;  /* 0x0000000217027210 */ /* 0x040fe40007ffe007 */
[----:B------:R-:W-:Y:S02]  /*3070*/  SEL R20, R23, R20, !P4 ;  /* 0x0000001417147207 */ /* 0x000fe40006000000 */
[----:B------:R-:W-:Y:S01]  /*3080*/  ISETP.GE.U32.AND P3, PT, R3, 0x20, PT ;  /* 0x000000200300780c */ /* 0x000fe20003f66070 */
[----:B------:R-:W-:-:S03]  /*3090*/  VIADD R14, R2, 0xfffffe80 ;  /* 0xfffffe80020e7836 */ /* 0x000fc60000000000 */
[----:B------:R-:W-:Y:S02]  /*30a0*/  SEL R20, R20, RZ, P3 ;  /* 0x000000ff14147207 */ /* 0x000fe40001800000 */
[----:B------:R-:W-:Y:S01]  /*30b0*/  ISETP.GT.AND P3, PT, R14, 0x80, PT ;  /* 0x000000800e00780c */ /* 0x000fe20003f64270 */
[----:B------:R-:W-:Y:S02]  /*30c0*/  BSSY.RECONVERGENT B0, `(.L_x_153) ;  /* 0x00000be000007945 */ /* 0x000fe40003800200 */
[----:B------:R-:W-:-:S04]  /*30d0*/  IMAD.IADD R21, R20, 0x1, R21 ;  /* 0x0000000114157824 */ /* 0x000fc800078e0215 */
[--C-:B------:R-:W-:Y:S02]  /*30e0*/  IMAD.IADD R19, R19, 0x1, R21.reuse ;  /* 0x0000000113137824 */ /* 0x100fe400078e0215 */
[----:B------:R-:W-:-:S04]  /*30f0*/  IMAD.IADD R13, R13, 0x1, R21 ;  /* 0x000000010d0d7824 */ /* 0x000fc800078e0215 */
[----:B------:R-:W-:Y:S05]  /*3100*/  @P3 BRA `(.L_x_154) ;  /* 0x0000000000d43947 */ /* 0x000fea0003800000 */
[----:B------:R-:W-:Y:S01]  /*3110*/  ISETP.LT.AND P2, PT, R21, R14, P2 ;  /* 0x0000000e1500720c */ /* 0x000fe20001741270 */
[----:B------:R-:W-:-:S12]  /*3120*/  BSSY.RECONVERGENT B2, `(.L_x_155) ;  /* 0x0000010000027945 */ /* 0x000fd80003800200 */
[----:B------:R-:W-:Y:S05]  /*3130*/  @!P2 BRA `(.L_x_156) ;  /* 0x000000000038a947 */ /* 0x000fea0003800000 */
[----:B------:R-:W0:Y:S01]  /*3140*/  LDC.64 R4, c[0x0][0x390] ;  /* 0x0000e400ff047b82 */ /* 0x000e220000000a00 */
[----:B------:R-:W-:Y:S01]  /*3150*/  UISETP.NE.AND UP0, UPT, UR9, URZ, UPT ;  /* 0x000000ff0900728c */ /* 0x000fe2000bf05270 */
[----:B------:R-:W-:-:S08]  /*3160*/  CS2R R2, SRZ ;  /* 0x0000000000027805 */ /* 0x000fd0000001ff00 */
[----:B------:R-:W-:Y:S05]  /*3170*/  BRA.U UP0, `(.L_x_157) ;  /* 0x0000000100087547 */ /* 0x000fea000b800000 */
[----:B------:R-:W1:Y:S02]  /*3180*/  LDC.64 R2, c[0x0][0x3d0] ;  /* 0x0000f400ff027b82 */ /* 0x000e640000000a00 */
[----:B-1----:R-:W5:Y:S02]  /*3190*/  LDG.E.64 R2, desc[UR6][R2.64] ;  /* 0x0000000602027981 */ /* 0x002f64000c1e1b00 */
.L_x_157:
        /* <DEDUP_REMOVED lines=8> */
.L_x_156:
[----:B------:R-:W-:Y:S05]  /*3220*/  BSYNC.RECONVERGENT B2 ;  /* 0x0000000000027941 */ /* 0x000fea0003800200 */
.L_x_155:
[----:B------:R-:W-:Y:S01]  /*3230*/  ISETP.GE.OR P0, PT, R19, R14, !P0 ;  /* 0x0000000e1300720c */ /* 0x000fe20004706670 */
[----:B------:R-:W-:-:S12]  /*3240*/  BSSY.RECONVERGENT B2, `(.L_x_158) ;  /* 0x0000010000027945 */ /* 0x000fd80003800200 */
[----:B------:R-:W-:Y:S05]  /*3250*/  @P0 BRA `(.L_x_159) ;  /* 0x0000000000380947 */ /* 0x000fea0003800000 */
[----:B------:R-:W1:Y:S01]  /*3260*/  LDC.64 R4, c[0x0][0x390] ;  /* 0x0000e400ff047b82 */ /* 0x000e620000000a00 */
[----:B------:R-:W-:Y:S01]  /*3270*/  UISETP.NE.AND UP0, UPT, UR9, URZ, UPT ;  /* 0x000000ff0900728c */ /* 0x000fe2000bf05270 */
[----:B0-----:R-:W-:-:S08]  /*3280*/  CS2R R2, SRZ ;  /* 0x0000000000027805 */ /* 0x001fd0000001ff00 */
[----:B------:R-:W-:Y:S05]  /*3290*/  BRA.U UP0, `(.L_x_160) ;  /* 0x0000000100087547 */ /* 0x000fea000b800000 */
[----:B------:R-:W0:Y:S02]  /*32a0*/  LDC.64 R2, c[0x0][0x3d0] ;  /* 0x0000f400ff027b82 */ /* 0x000e240000000a00 */
[----:B0-----:R-:W5:Y:S02]  /*32b0*/  LDG.E.64 R2, desc[UR6][R2.64] ;  /* 0x0000000602027981 */ /* 0x001f64000c1e1b00 */
.L_x_160:
        /* <DEDUP_REMOVED lines=8> */
.L_x_159:
[----:B------:R-:W-:Y:S05]  /*3340*/  BSYNC.RECONVERGENT B2 ;  /* 0x0000000000027941 */ /* 0x000fea0003800200 */
.L_x_158:
[----:B------:R-:W-:-:S13]  /*3350*/  ISETP.GE.OR P1, PT, R13, R14, !P1 ;  /* 0x0000000e0d00720c */ /* 0x000fda0004f26670 */
[----:B------:R-:W-:Y:S05]  /*3360*/  @P1 BRA `(.L_x_161) ;  /* 0x00000008004c1947 */ /* 0x000fea0003800000 */
[----:B------:R-:W2:Y:S01]  /*3370*/  LDC.64 R4, c[0x0][0x390] ;  /* 0x0000e400ff047b82 */ /* 0x000ea20000000a00 */
[----:B------:R-:W-:Y:S01]  /*3380*/  UISETP.NE.AND UP0, UPT, UR9, URZ, UPT ;  /* 0x000000ff0900728c */ /* 0x000fe2000bf05270 */
[----:B01----:R-:W-:-:S08]  /*3390*/  CS2R R2, SRZ ;  /* 0x0000000000027805 */ /* 0x003fd0000001ff00 */
[----:B------:R-:W-:Y:S05]  /*33a0*/  BRA.U UP0, `(.L_x_162) ;  /* 0x0000000100087547 */ /* 0x000fea000b800000 */
[----:B------:R-:W0:Y:S02]  /*33b0*/  LDC.64 R2, c[0x0][0x3d0] ;  /* 0x0000f400ff027b82 */ /* 0x000e240000000a00 */
[----:B0-----:R-:W5:Y:S02]  /*33c0*/  LDG.E.64 R2, desc[UR6][R2.64] ;  /* 0x0000000602027981 */ /* 0x001f64000c1e1b00 */
.L_x_162:
[----:B-----5:R-:W-:-:S04]  /*33d0*/  IADD3 R7, P0, PT, R13, R2, RZ ;  /* 0x000000020d077210 */ /* 0x020fc80007f1e0ff */
[----:B------:R-:W-:Y:S01]  /*33e0*/  LEA.HI.X.SX32 R13, R13, R3, 0x1, P0 ;  /* 0x000000030d0d7211 */ /* 0x000fe200000f0eff */
[----:B--2---:R-:W-:-:S04]  /*33f0*/  IMAD.WIDE.U32 R2, R7, 0xc, R4 ;  /* 0x0000000c07027825 */ /* 0x004fc800078e0004 */
[----:B------:R-:W-:-:S04]  /*3400*/  IMAD R13, R13, 0xc, RZ ;  /* 0x0000000c0d0d7824 */ /* 0x000fc800078e02ff */
[----:B------:R-:W-:-:S05]  /*3410*/  IMAD.IADD R3, R3, 0x1, R13 ;  /* 0x0000000103037824 */ /* 0x000fca00078e020d */
[----:B------:R2:W-:Y:S04]  /*3420*/  STG.E desc[UR6][R2.64], R8 ;  /* 0x0000000802007986 */ /* 0x0005e8000c101906 */
[----:B------:R2:W-:Y:S04]  /*3430*/  STG.E desc[UR6][R2.64+0x4], R9 ;  /* 0x0000040902007986 */ /* 0x0005e8000c101906 */
[----:B------:R2:W-:Y:S01]  /*3440*/  STG.E desc[UR6][R2.64+0x8], R0 ;  /* 0x0000080002007986 */ /* 0x0005e2000c101906 */
[----:B------:R-:W-:Y:S05]  /*3450*/  BRA `(.L_x_161) ;  /* 0x0000000800107947 */ /* 0x000fea0003800000 */
.L_x_154:
[----:B------:R-:W-:Y:S01]  /*3460*/  BAR.SYNC.DEFER_BLOCKING 0x0 ;  /* 0x0000000000007b1d */ /* 0x000fe20000010000 */
[--C-:B------:R-:W-:Y:S02]  /*3470*/  @P2 IMAD R2, R21, 0xc, R18.reuse ;  /* 0x0000000c15022824 */ /* 0x100fe400078e0212 */
[--C-:B------:R-:W-:Y:S02]  /*3480*/  @P0 IMAD R19, R19, 0xc, R18.reuse ;  /* 0x0000000c13130824 */ /* 0x100fe400078e0212 */
[----:B------:R-:W-:Y:S01]  /*3490*/  @P1 IMAD R13, R13, 0xc, R18 ;  /* 0x0000000c0d0d1824 */ /* 0x000fe200078e0212 */
[----:B------:R3:W-:Y:S04]  /*34a0*/  @P2 STS [R2], R17 ;  /* 0x0000001102002388 */ /* 0x0007e80000000800 */
[----:B------:R3:W-:Y:S04]  /*34b0*/  @P2 STS [R2+0x4], R16 ;  /* 0x0000041002002388 */ /* 0x0007e80000000800 */
[----:B-----5:R3:W-:Y:S04]  /*34c0*/  @P2 STS [R2+0x8], R15 ;  /* 0x0000080f02002388 */ /* 0x0207e80000000800 */
[----:B------:R3:W-:Y:S04]  /*34d0*/  @P0 STS [R19], R12 ;  /* 0x0000000c13000388 */ /* 0x0007e80000000800 */
[----:B------:R3:W-:Y:S04]  /*34e0*/  @P0 STS [R19+0x4], R11 ;  /* 0x0000040b13000388 */ /* 0x0007e80000000800 */
[----:B------:R3:W-:Y:S01]  /*34f0*/  @P0 STS [R19+0x8], R10 ;  /* 0x0000080a13000388 */ /* 0x0007e20000000800 */
[----:B------:R-:W-:-:S03]  /*3500*/  ISETP.GE.U32.AND P0, PT, R3, R14, PT ;  /* 0x0000000e0300720c */ /* 0x000fc60003f06070 */
[----:B------:R3:W-:Y:S04]  /*3510*/  @P1 STS [R13], R8 ;  /* 0x000000080d001388 */ /* 0x0007e80000000800 */
[----:B------:R3:W-:Y:S04]  /*3520*/  @P1 STS [R13+0x4], R9 ;  /* 0x000004090d001388 */ /* 0x0007e80000000800 */
[----:B------:R3:W-:Y:S01]  /*3530*/  @P1 STS [R13+0x8], R0 ;  /* 0x000008000d001388 */ /* 0x0007e20000000800 */
[----:B------:R-:W-:Y:S06]  /*3540*/  BAR.SYNC.DEFER_BLOCKING 0x0 ;  /* 0x0000000000007b1d */ /* 0x000fec0000010000 */
[----:B------:R-:W-:Y:S05]  /*3550*/  @P0 BRA `(.L_x_161) ;  /* 0x0000000400d00947 */ /* 0x000fea0003800000 */
[----:B------:R-:W-:Y:S01]  /*3560*/  IADD3 R5, PT, PT, R7, R5, R6 ;  /* 0x0000000507057210 */ /* 0x000fe20007ffe006 */
[----:B------:R-:W-:Y:S03]  /*3570*/  BSSY.RECONVERGENT B2, `(.L_x_163) ;  /* 0x0000027000027945 */ /* 0x000fe60003800200 */
[----:B------:R-:W-:-:S04]  /*3580*/  IADD3 R4, PT, PT, R5, UR8, R4 ;  /* 0x0000000805047c10 */ /* 0x000fc8000fffe004 */
[----:B---3--:R-:W-:-:S04]  /*3590*/  IADD3 R10, PT, PT, R4, -0x181, -R3 ;  /* 0xfffffe7f040a7810 */ /* 0x008fc80007ffe803 */
        /* <DEDUP_REMOVED lines=8> */
[----:B------:R-:W-:Y:S01]  /*3620*/  IMAD.MOV.U32 R17, RZ, RZ, R3 ;  /* 0x000000ffff117224 */ /* 0x000fe200078e0003 */
[----:B------:R-:W-:Y:S01]  /*3630*/  LOP3.LUT R0, R0, 0x3, RZ, 0xc0, !PT ;  /* 0x0000000300007812 */ /* 0x000fe200078ec0ff */
[----:B------:R-:W-:Y:S02]  /*3640*/  IMAD.MOV.U32 R19, RZ, RZ, RZ ;  /* 0x000000ffff137224 */ /* 0x000fe400078e00ff */
[----:B------:R-:W-:Y:S02]  /*3650*/  VIADD R18, R18, 0x4 ;  /* 0x0000000412127836 */ /* 0x000fe40000000000 */
[----:B------:R-:W-:-:S07]  /*3660*/  IMAD.MOV R0, RZ, RZ, -R0 ;  /* 0x000000ffff007224 */ /* 0x000fce00078e0a00 */
.L_x_166:
[----:B-1----:R-:W1:Y:S01]  /*3670*/  @!P2 LDC.64 R6, c[0x0][0x3d0] ;  /* 0x0000f400ff06ab82 */ /* 0x002e620000000a00 */
[----:B------:R-:W-:Y:S01]  /*3680*/  CS2R R2, SRZ ;  /* 0x0000000000027805 */ /* 0x000fe2000001ff00 */
[----:B------:R-:W2:Y:S04]  /*3690*/  LDS R9, [R18+-0x4] ;  /* 0xfffffc0012097984 */ /* 0x000ea80000000800 */
[----:B------:R-:W3:Y:S04]  /*36a0*/  LDS R11, [R18] ;  /* 0x00000000120b7984 */ /* 0x000ee80000000800 */
[----:B------:R4:W5:Y:S04]  /*36b0*/  LDS R13, [R18+0x4] ;  /* 0x00000400120d7984 */ /* 0x0009680000000800 */
[----:B-1----:R1:W2:Y:S01]  /*36c0*/  @!P2 LDG.E.64 R2, desc[UR6][R6.64] ;  /* 0x000000060602a981 */ /* 0x0022a2000c1e1b00 */
[----:B------:R-:W-:-:S02]  /*36d0*/  VIADD R0, R0, 0x1 ;  /* 0x0000000100007836 */ /* 0x000fc40000000000 */
[----:B----4-:R-:W-:Y:S01]  /*36e0*/  VIADD R18, R18, 0x600 ;  /* 0x0000060012127836 */ /* 0x010fe20000000000 */
[C---:B-1----:R-:W-:Y:S02]  /*36f0*/  IADD3 R6, P1, PT, R17.reuse, 0x80, RZ ;  /* 0x0000008011067810 */ /* 0x042fe40007f3e0ff */
[----:B--2---:R-:W-:-:S03]  /*3700*/  IADD3 R15, P0, PT, R17, R2, RZ ;  /* 0x00000002110f7210 */ /* 0x004fc60007f1e0ff */
[----:B------:R-:W-:Y:S02]  /*3710*/  IMAD.MOV.U32 R17, RZ, RZ, R6 ;  /* 0x000000ffff117224 */ /* 0x000fe400078e0006 */
        /* <DEDUP_REMOVED lines=11> */
.L_x_165:
[----:B-1----:R-:W-:-:S07]  /*37d0*/  IMAD.MOV.U32 R3, RZ, RZ, R6 ;  /* 0x000000ffff037224 */ /* 0x002fce00078e0006 */
.L_x_164:
[----:B------:R-:W-:Y:S05]  /*37e0*/  BSYNC.RECONVERGENT B2 ;  /* 0x0000000000027941 */ /* 0x000fea0003800200 */
.L_x_163:
[----:B------:R-:W-:-:S13]  /*37f0*/  ISETP.GE.U32.AND P0, PT, R10, 0x180, PT ;  /* 0x000001800a00780c */ /* 0x000fda0003f06070 */
[----:B------:R-:W-:Y:S05]  /*3800*/  @!P0 BRA `(.L_x_161) ;  /* 0x0000000400248947 */ /* 0x000fea0003800000 */
[----:B------:R-:W0:Y:S01]  /*3810*/  S2R R5, SR_CgaCtaId ;  /* 0x0000000000057919 */ /* 0x000e220000008800 */
[----:B------:R-:W1:Y:S01]  /*3820*/  LDC.64 R6, c[0x0][0x390] ;  /* 0x0000e400ff067b82 */ /* 0x000e620000000a00 */
[----:B------:R-:W-:Y:S01]  /*3830*/  MOV R0, 0x400 ;  /* 0x0000040000007802 */ /* 0x000fe20000000f00 */
[----:B------:R-:W-:Y:S02]  /*3840*/  UISETP.NE.AND UP0, UPT, UR9, URZ, UPT ;  /* 0x000000ff0900728c */ /* 0x000fe4000bf05270 */
[----:B------:R-:W-:-:S04]  /*3850*/  ISETP.NE.AND P0, PT, RZ, UR9, PT ;  /* 0x00000009ff007c0c */ /* 0x000fc8000bf05270 */
[----:B------:R-:W-:Y:S02]  /*3860*/  PLOP3.LUT P1, PT, PT, PT, UP0, 0x80, 0x8 ;  /* 0x000000000008781c */ /* 0x000fe40003f2f008 */
[----:B-1----:R-:W-:-:S05]  /*3870*/  IADD3 R2, P2, PT, R6, 0x1208, RZ ;  /* 0x0000120806027810 */ /* 0x002fca0007f5e0ff */
[----:B------:R-:W-:Y:S01]  /*3880*/  IMAD.X R7, RZ, RZ, R7, P2 ;  /* 0x000000ffff077224 */ /* 0x000fe200010e0607 */
[----:B0-----:R-:W-:Y:S01]  /*3890*/  LEA R0, R5, R0, 0x18 ;  /* 0x0000000005007211 */ /* 0x001fe200078ec0ff */
[----:B------:R-:W-:-:S04]  /*38a0*/  IMAD.WIDE.U32 R4, R3, 0xc, RZ ;  /* 0x0000000c03047825 */ /* 0x000fc800078e00ff */
[----:B------:R-:W-:Y:S02]  /*38b0*/  IMAD R6, R3, 0xc, R0 ;  /* 0x0000000c03067824 */ /* 0x000fe400078e0200 */
[----:B------:R-:W-:Y:S02]  /*38c0*/  IMAD.MOV.U32 R0, RZ, RZ, R4 ;  /* 0x000000ffff007224 */ /* 0x000fe400078e0004 */
[----:B------:R-:W-:-:S07]  /*38d0*/  VIADD R6, R6, 0xc00 ;  /* 0x00000c0006067836 */ /* 0x000fce0000000000 */
.L_x_167:
        /* <DEDUP_REMOVED lines=10> */
[----:B------:R-:W-:-:S13]  /*3980*/  PLOP3.LUT P1, PT, P0, PT, PT, 0x80, 0x8 ;  /* 0x000000000008781c */ /* 0x000fda000072f070 */
[----:B------:R-:W0:Y:S01]  /*3990*/  @!P1 LDC.64 R16, c[0x0][0x3d0] ;  /* 0x0000f400ff109b82 */ /* 0x000e220000000a00 */
[----:B--2---:R-:W-:-:S04]  /*39a0*/  IMAD.WIDE.U32 R10, R8, 0xc, R4 ;  /* 0x0000000c080a7825 */ /* 0x004fc800078e0004 */
[----:B------:R-:W-:Y:S01]  /*39b0*/  IMAD R8, R9, 0xc, RZ ;  /* 0x0000000c09087824 */ /* 0x000fe200078e02ff */
[----:B------:R-:W-:-:S04]  /*39c0*/  IADD3 R10, P2, PT, R2, R10, RZ ;  /* 0x0000000a020a7210 */ /* 0x000fc80007f5e0ff */
[----:B------:R-:W-:Y:S02]  /*39d0*/  IADD3.X R11, PT, PT, R7, R11, R8, P2, !PT ;  /* 0x0000000b070b7210 */ /* 0x000fe400017fe408 */
        /* <DEDUP_REMOVED lines=11> */
[----:B------:R-:W-:-:S04]  /*3a90*/  IADD3 R12, P2, PT, R2, R12, RZ ;  /* 0x0000000c020c7210 */ /* 0x000fc80007f5e0ff */
[----:B------:R-:W-:Y:S02]  /*3aa0*/  IADD3.X R13, PT, PT, R7, R13, R8, P2, !PT ;  /* 0x0000000d070d7210 */ /* 0x000fe400017fe408 */
        /* <DEDUP_REMOVED lines=11> */
[----:B------:R-:W-:-:S04]  /*3b60*/  IADD3 R8, P2, PT, R2, R10, RZ ;  /* 0x0000000a02087210 */ /* 0x000fc80007f5e0ff */
[----:B------:R-:W-:Y:S02]  /*3b70*/  IADD3.X R9, PT, PT, R7, R11, R9, P2, !PT ;  /* 0x0000000b07097210 */ /* 0x000fe400017fe409 */
        /* <DEDUP_REMOVED lines=10> */
[----:B------:R-:W-:Y:S01]  /*3c20*/  IADD3 R10, P2, PT, R2, R12, RZ ;  /* 0x0000000c020a7210 */ /* 0x000fe20007f5e0ff */
[----:B------:R-:W-:-:S03]  /*3c30*/  IMAD.X R5, RZ, RZ, R5, P3 ;  /* 0x000000ffff057224 */ /* 0x000fc600018e0605 */
[----:B------:R-:W-:Y:S02]  /*3c40*/  IADD3.X R11, PT, PT, R7, R13, R11, P2, !PT ;  /* 0x0000000d070b7210 */ /* 0x000fe400017fe40b */
[----:B------:R-:W-:-:S03]  /*3c50*/  ISETP.GE.AND P2, PT, R3, R14, PT ;  /* 0x0000000e0300720c */ /* 0x000fc60003f46270 */
[----:B----4-:R1:W-:Y:S04]  /*3c60*/  STG.E desc[UR6][R10.64+-0x8], R19 ;  /* 0xfffff8130a007986 */ /* 0x0103e8000c101906 */
[----:B------:R1:W-:Y:S04]  /*3c70*/  STG.E desc[UR6][R10.64+-0x4], R25 ;  /* 0xfffffc190a007986 */ /* 0x0003e8000c101906 */
[----:B------:R1:W-:Y:S02]  /*3c80*/  STG.E desc[UR6][R10.64], R27 ;  /* 0x0000001b0a007986 */ /* 0x0003e4000c101906 */
[----:B------:R-:W-:Y:S05]  /*3c90*/  @!P2 BRA `(.L_x_167) ;  /* 0xfffffffc0010a947 */ /* 0x000fea000383ffff */
.L_x_161:
[----:B------:R-:W-:Y:S05]  /*3ca0*/  BSYNC.RECONVERGENT B0 ;  /* 0x0000000000007941 */ /* 0x000fea0003800200 */
.L_x_153:
[----:B------:R-:W-:Y:S05]  /*3cb0*/  BRA `(.L_x_168) ;  /* 0x0000001800c07947 */ /* 0x000fea0003800000 */
.L_x_152:
[----:B------:R-:W0:Y:S01]  /*3cc0*/  S2R R4, SR_TID.X ;  /* 0x0000000000047919 */ /* 0x000e220000002100 */
[----:B------:R-:W1:Y:S01]  /*3cd0*/  LDCU.U8 UR9, c[0x0][0x3b8] ;  /* 0x00007700ff0977ac */ /* 0x000e620008000000 */
[----:B------:R-:W2:Y:S01]  /*3ce0*/  LDC.64 R12, c[0x0][0x380] ;  /* 0x0000e000ff0c7b82 */ /* 0x000ea20000000a00 */
[----:B------:R-:W-:Y:S01]  /*3cf0*/  SHF.R.S32.HI R14, RZ, 0x1f, R0 ;  /* 0x0000001fff0e7819 */ /* 0x000fe20000011400 */
[----:B------:R-:W3:Y:S01]  /*3d00*/  LDCU.64 UR4, c[0x0][0x3c8] ;  /* 0x00007900ff0477ac */ /* 0x000ee20008000a00 */
[----:B-1----:R-:W-:-:S04]  /*3d10*/  UISETP.NE.AND UP0, UPT, UR9, URZ, UPT ;  /* 0x000000ff0900728c */ /* 0x002fc8000bf05270 */
[----:B---3--:R-:W-:Y:S02]  /*3d20*/  USEL UR4, UR4, URZ, !UP0 ;  /* 0x000000ff04047287 */ /* 0x008fe4000c000000 */
[----:B------:R-:W-:Y:S01]  /*3d30*/  USEL UR5, UR5, URZ, !UP0 ;  /* 0x000000ff05057287 */ /* 0x000fe2000c000000 */
[----:B0-----:R-:W-:-:S04]  /*3d40*/  IMAD R15, R4, 0x3, RZ ;  /* 0x00000003040f7824 */ /* 0x001fc800078e02ff */
[C---:B------:R-:W-:Y:S01]  /*3d50*/  VIADD R19, R15.reuse, 0x1 ;  /* 0x000000010f137836 */ /* 0x040fe20000000000 */
[C---:B------:R-:W-:Y:S01]  /*3d60*/  IADD3 R17, P0, P1, R15.reuse, UR4, R0 ;  /* 0x000000040f117c10 */ /* 0x040fe2000f91e000 */
[----:B------:R-:W-:-:S03]  /*3d70*/  VIADD R21, R15, 0x2 ;  /* 0x000000020f157836 */ /* 0x000fc60000000000 */
[----:B------:R-:W-:Y:S01]  /*3d80*/  IADD3.X R14, PT, PT, RZ, UR5, R14, P0, P1 ;  /* 0x00000005ff0e7c10 */ /* 0x000fe200087e240e */
[----:B--2---:R-:W-:Y:S01]  /*3d90*/  IMAD.WIDE.U32 R12, R17, 0xc, R12 ;  /* 0x0000000c110c7825 */ /* 0x004fe200078e000c */
[-C--:B------:R-:W-:Y:S02]  /*3da0*/  ISETP.GE.AND P1, PT, R19, R2.reuse, PT ;  /* 0x000000021300720c */ /* 0x080fe40003f26270 */
[-C--:B------:R-:W-:Y:S01]  /*3db0*/  ISETP.GE.AND P0, PT, R15, R2.reuse, PT ;  /* 0x000000020f00720c */ /* 0x080fe20003f06270 */
[----:B------:R-:W-:Y:S01]  /*3dc0*/  IMAD R17, R14, 0xc, RZ ;  /* 0x0000000c0e117824 */ /* 0x000fe200078e02ff */
[----:B------:R-:W-:-:S03]  /*3dd0*/  ISETP.GE.AND P2, PT, R21, R2, PT ;  /* 0x000000021500720c */ /* 0x000fc60003f46270 */
[----:B------:R-:W-:-:S06]  /*3de0*/  IMAD.IADD R13, R13, 0x1, R17 ;  /* 0x000000010d0d7824 */ /* 0x000fcc00078e0211 */
        /* <DEDUP_REMOVED lines=10> */
[----:B------:R-:W0:Y:S01]  /*3e90*/  S2UR UR5, SR_CgaCtaId ;  /* 0x00000000000579c3 */ /* 0x000e220000008800 */
[----:B------:R-:W-:Y:S01]  /*3ea0*/  UMOV UR4, 0x400 ;  /* 0x0000040000047882 */ /* 0x000fe20000000000 */
[----:B------:R-:W-:Y:S01]  /*3eb0*/  SHF.R.U32.HI R22, RZ, 0x5, R4 ;  /* 0x00000005ff167819 */ /* 0x000fe20000011604 */
[----:B0-----:R-:W-:-:S05]  /*3ec0*/  ULEA UR4, UR5, UR4, 0x18 ;  /* 0x0000000405047291 */ /* 0x001fca000f8ec0ff */
[----:B------:R-:W-:Y:S01]  /*3ed0*/  BAR.SYNC.DEFER_BLOCKING 0x0 ;  /* 0x0000000000007b1d */ /* 0x000fe20000010000 */
[----:B-1----:R-:W-:-:S13]  /*3ee0*/  ISETP.NE.AND P4, PT, R18, 0x1f, PT ;  /* 0x0000001f1200780c */ /* 0x002fda0003f85270 */
[----:B------:R-:W-:Y:S02]  /*3ef0*/  @!P4 LEA R23, R22, UR4, 0x2 ;  /* 0x000000041617cc11 */ /* 0x000fe4000f8e10ff */
[----:B--2---:R-:W-:-:S04]  /*3f00*/  ISETP.GT.AND P0, PT, R6, R5, PT ;  /* 0x000000050600720c */ /* 0x004fc80003f04270 */
[----:B------:R-:W-:Y:S02]  /*3f10*/  ISETP.GE.OR P0, PT, R19, R2, P0 ;  /* 0x000000021300720c */ /* 0x000fe40000706670 */
[----:B---3--:R-:W-:-:S04]  /*3f20*/  ISETP.GT.AND P1, PT, R8, R3, PT ;  /* 0x000000030800720c */ /* 0x008fc80003f24270 */
[-C--:B------:R-:W-:Y:S02]  /*3f30*/  ISETP.GE.OR P1, PT, R15, R2.reuse, P1 ;  /* 0x000000020f00720c */ /* 0x080fe40000f26670 */
        /* <DEDUP_REMOVED lines=17> */
[----:B------:R-:W-:Y:S01]  /*4050*/  @!P4 STS [R23], R20 ;  /* 0x000000141700c388 */ /* 0x000fe20000000800 */
[----:B------:R-:W-:Y:S06]  /*4060*/  BAR.SYNC.DEFER_BLOCKING 0x0 ;  /* 0x0000000000007b1d */ /* 0x000fec0000010000 */
[----:B------:R-:W0:Y:S01]  /*4070*/  LDS.128 R12, [UR4] ;  /* 0x00000004ff0c7984 */ /* 0x000e220008000c00 */
[C---:B------:R-:W-:Y:S02]  /*4080*/  ISETP.NE.AND P3, PT, R22.reuse, 0x2, PT ;  /* 0x000000021600780c */ /* 0x040fe40003f65270 */
[----:B------:R-:W-:Y:S01]  /*4090*/  ISETP.NE.AND P4, PT, R22, 0x3, PT ;  /* 0x000000031600780c */ /* 0x000fe20003f85270 */
[----:B------:R-:W-:Y:S01]  /*40a0*/  IMAD.IADD R19, R20, 0x1, -R19 ;  /* 0x0000000114137824 */ /* 0x000fe200078e0a13 */
[----:B------:R-:W-:Y:S01]  /*40b0*/  ISETP.NE.AND P5, PT, R18, RZ, PT ;  /* 0x000000ff1200720c */ /* 0x000fe20003fa5270 */
[----:B0-----:R-:W-:-:S04]  /*40c0*/  IMAD.IADD R13, R12, 0x1, R13 ;  /* 0x000000010c0d7824 */ /* 0x001fc800078e020d */
[----:B------:R-:W-:Y:S01]  /*40d0*/  IMAD.IADD R14, R14, 0x1, R13 ;  /* 0x000000010e0e7824 */ /* 0x000fe200078e020d */
[----:B------:R-:W-:-:S04]  /*40e0*/  SEL R12, R13, R12, !P3 ;  /* 0x0000000c0d0c7207 */ /* 0x000fc80005800000 */
[----:B------:R-:W-:Y:S02]  /*40f0*/  SEL R12, R14, R12, !P4 ;  /* 0x0000000c0e0c7207 */ /* 0x000fe40006000000 */
[C---:B------:R-:W-:Y:S02]  /*4100*/  ISETP.GT.U32.AND P4, PT, R4.reuse, 0x1f, PT ;  /* 0x0000001f0400780c */ /* 0x040fe40003f84070 */
[----:B------:R-:W-:Y:S02]  /*4110*/  SEL R13, R19, RZ, P5 ;  /* 0x000000ff130d7207 */ /* 0x000fe40002800000 */
[----:B------:R-:W-:-:S03]  /*4120*/  ISETP.GE.U32.AND P3, PT, R4, 0x20, PT ;  /* 0x000000200400780c */ /* 0x000fc60003f66070 */
[----:B------:R-:W-:Y:S02]  /*4130*/  IMAD.IADD R22, R12, 0x1, R13 ;  /* 0x000000010c167824 */ /* 0x000fe400078e020d */
[----:B------:R-:W-:-:S03]  /*4140*/  IMAD.IADD R21, R15, 0x1, R14 ;  /* 0x000000010f157824 */ /* 0x000fc600078e020e */
[----:B------:R-:W-:Y:S01]  /*4150*/  SEL R19, R19, R22, !P3 ;  /* 0x0000001613137207 */ /* 0x000fe20005800000 */
[----:B------:R-:W-:Y:S06]  /*4160*/  @P4 BRA `(.L_x_169) ;  /* 0x00000008005c4947 */ /* 0x000fec0003800000 */
        /* <DEDUP_REMOVED lines=16> */
.L_x_170:
[----:B------:R-:W-:Y:S05]  /*4270*/  NANOSLEEP 0x1c2 ;  /* 0x000001c20000795d */ /* 0x000fea0003800000 */
[----:B------:R-:W-:Y:S01]  /*4280*/  NOP ;  /* 0x0000000000007918 */ /* 0x000fe20000000000 */
.L_x_171:
[----:B------:R-:W-:-:S05]  /*4290*/  IMAD.WIDE R26, R24, 0x8, R26 ;  /* 0x00000008181a7825 */ /* 0x000fca00078e021a */
[----:B------:R-:W2:Y:S04]  /*42a0*/  LD.E.64.STRONG.GPU R14, desc[UR6][R26.64+0x100] ;  /* 0x000100061a0e7980 */ /* 0x000ea8000c10fb00 */
[----:B--2---:R-:W-:Y:S01]  /*42b0*/  CCTL.IVALL ;  /* 0x00000000ff00798f */ /* 0x004fe20002000000 */
[----:B------:R-:W-:Y:S01]  /*42c0*/  UMOV UR5, 0xffffffff ;  /* 0xffffffff00057882 */ /* 0x000fe20000000000 */
[----:B------:R-:W-:Y:S02]  /*42d0*/  ISETP.NE.AND P3, PT, R14, 0x63, PT ;  /* 0x000000630e00780c */ /* 0x000fe40003f65270 */
[----:B------:R-:W-:Y:S11]  /*42e0*/  BRA.DIV UR5, `(.L_x_172) ;  /* 0x0000002205347947 */ /* 0x000ff6000b800000 */
[----:B------:R-:W-:-:S13]  /*42f0*/  VOTE.ANY P3, !P3 ;  /* 0x0000000000ff7806 */ /* 0x000fda0005860100 */
.L_x_235:
[----:B------:R-:W-:Y:S05]  /*4300*/  @!P3 BRA `(.L_x_173) ;  /* 0x000000000034b947 */ /* 0x000fea0003800000 */
.L_x_177:
[----:B------:R-:W-:Y:S05]  /*4310*/  YIELD ;  /* 0x0000000000007946 */ /* 0x000fea0003800000 */
[----:B------:R-:W-:Y:S05]  /*4320*/  @P4 BRA `(.L_x_174) ;  /* 0x0000000000084947 */ /* 0x000fea0003800000 */
[----:B------:R0:W-:Y:S06]  /*4330*/  MEMBAR.SC.CTA ;  /* 0x0000000000007992 */ /* 0x0001ec0000000000 */
[----:B0-----:R-:W-:Y:S05]  /*4340*/  BRA `(.L_x_175) ;  /* 0x0000000000087947 */ /* 0x001fea0003800000 */
.L_x_174:
[----:B------:R-:W-:Y:S05]  /*4350*/  NANOSLEEP 0x15e ;  /* 0x0000015e0000795d */ /* 0x000fea0003800000 */
[----:B------:R-:W-:Y:S01]  /*4360*/  NOP ;  /* 0x0000000000007918 */ /* 0x000fe20000000000 */
.L_x_175:
[----:B------:R-:W2:Y:S04]  /*4370*/  LD.E.64.STRONG.GPU R14, desc[UR6][R26.64+0x100] ;  /* 0x000100061a0e7980 */ /* 0x000ea8000c10fb00 */
[----:B--2---:R-:W-:Y:S01]  /*4380*/  CCTL.IVALL ;  /* 0x00000000ff00798f */ /* 0x004fe20002000000 */
[----:B------:R-:W-:Y:S01]  /*4390*/  UMOV UR5, 0xffffffff ;  /* 0xffffffff00057882 */ /* 0x000fe20000000000 */
[----:B------:R-:W-:Y:S02]  /*43a0*/  ISETP.NE.AND P3, PT, R14, 0x63, PT ;  /* 0x000000630e00780c */ /* 0x000fe40003f65270 */
[----:B------:R-:W-:Y:S11]  /*43b0*/  BRA.DIV UR5, `(.L_x_176) ;  /* 0x0000002205207947 */ /* 0x000ff6000b800000 */
[----:B------:R-:W-:-:S13]  /*43c0*/  VOTE.ANY P3, !P3 ;  /* 0x0000000000ff7806 */ /* 0x000fda0005860100 */
.L_x_238:
[----:B------:R-:W-:Y:S05]  /*43d0*/  @P3 BRA `(.L_x_177) ;  /* 0xfffffffc00cc3947 */ /* 0x000fea000383ffff */
.L_x_173:
        /* <DEDUP_REMOVED lines=24> */
[-C--:B------:R-:W-:Y:S02]  /*4560*/  ISETP.GT.AND P5, PT, R28, R29.reuse, PT ;  /* 0x0000001d1c00720c */ /* 0x080fe40003fa4270 */
[----:B-1----:R-:W-:Y:S02]  /*4570*/  SEL R31, R31, RZ, !P3 ;  /* 0x000000ff1f1f7207 */ /* 0x002fe40005800000 */
[----:B------:R-:W-:-:S03]  /*4580*/  ISETP.GT.AND P3, PT, R27, R29, PT ;  /* 0x0000001d1b00720c */ /* 0x000fc60003f64270 */
[----:B------:R-:W-:-:S05]  /*4590*/  IMAD.IADD R32, R30, 0x1, R31 ;  /* 0x000000011e207824 */ /* 0x000fca00078e021f */
[----:B------:R-:W1:Y:S02]  /*45a0*/  SHFL.DOWN PT, R31, R32, 0x8, R29 ;  /* 0x09000000201f7989 */ /* 0x000e6400000e001d */
        /* <DEDUP_REMOVED lines=9> */
.L_x_247:
[----:B------:R-:W-:Y:S05]  /*4640*/  @!P3 BRA `(.L_x_179) ;  /* 0x0000000000d8b947 */ /* 0x000fea0003800000 */
.L_x_187:
        /* <DEDUP_REMOVED lines=8> */
.L_x_250:
[----:B------:R-:W-:Y:S05]  /*46d0*/  @!P3 BRA `(.L_x_181) ;  /* 0x000000000034b947 */ /* 0x000fea0003800000 */
.L_x_185:
[----:B------:R-:W-:Y:S05]  /*46e0*/  YIELD ;  /* 0x0000000000007946 */ /* 0x000fea0003800000 */
[----:B------:R-:W-:Y:S05]  /*46f0*/  @P4 BRA `(.L_x_182) ;  /* 0x0000000000084947 */ /* 0x000fea0003800000 */
[----:B------:R0:W-:Y:S06]  /*4700*/  MEMBAR.SC.CTA ;  /* 0x0000000000007992 */ /* 0x0001ec0000000000 */
[----:B0-----:R-:W-:Y:S05]  /*4710*/  BRA `(.L_x_183) ;  /* 0x0000000000087947 */ /* 0x001fea0003800000 */
.L_x_182:
[----:B------:R-:W-:Y:S05]  /*4720*/  NANOSLEEP 0x15e ;  /* 0x0000015e0000795d */ /* 0x000fea0003800000 */
[----:B------:R-:W-:Y:S01]  /*4730*/  NOP ;  /* 0x0000000000007918 */ /* 0x000fe20000000000 */
.L_x_183:
[----:B------:R-:W2:Y:S04]  /*4740*/  LD.E.64.STRONG.GPU R14, desc[UR6][R34.64+-0x100] ;  /* 0xffff0006220e7980 */ /* 0x000ea8000c10fb00 */
[----:B--2---:R-:W-:Y:S01]  /*4750*/  CCTL.IVALL ;  /* 0x00000000ff00798f */ /* 0x004fe20002000000 */
[----:B------:R-:W-:Y:S01]  /*4760*/  UMOV UR5, 0xffffffff ;  /* 0xffffffff00057882 */ /* 0x000fe20000000000 */
[----:B------:R-:W-:Y:S02]  /*4770*/  ISETP.NE.AND P3, PT, R14, 0x63, PT ;  /* 0x000000630e00780c */ /* 0x000fe40003f65270 */
[----:B------:R-:W-:Y:S11]  /*4780*/  BRA.DIV UR5, `(.L_x_184) ;  /* 0x0000002205707947 */ /* 0x000ff6000b800000 */
[----:B------:R-:W-:-:S13]  /*4790*/  VOTE.ANY P3, !P3 ;  /* 0x0000000000ff7806 */ /* 0x000fda0005860100 */
.L_x_253:
[----:B------:R-:W-:Y:S05]  /*47a0*/  @P3 BRA `(.L_x_185) ;  /* 0xfffffffc00cc3947 */ /* 0x000fea000383ffff */
.L_x_181:
        /* <DEDUP_REMOVED lines=31> */
.L_x_262:
[----:B------:R-:W-:Y:S05]  /*49a0*/  @P3 BRA `(.L_x_187) ;  /* 0xfffffffc00283947 */ /* 0x000fea000383ffff */
.L_x_179:
[----:B------:R-:W-:Y:S01]  /*49b0*/  ISETP.NE.AND P3, PT, R4, RZ, PT ;  /* 0x000000ff0400720c */ /* 0x000fe20003f65270 */
[----:B------:R-:W-:Y:S01]  /*49c0*/  IMAD.MOV.U32 R22, RZ, RZ, R19 ;  /* 0x000000ffff167224 */ /* 0x000fe200078e0013 */
[----:B------:R-:W-:-:S11]  /*49d0*/  ISETP.NE.AND P4, PT, R18, RZ, PT ;  /* 0x000000ff1200720c */ /* 0x000fd60003f85270 */
[----:B------:R-:W0:Y:S01]  /*49e0*/  @!P3 S2R R15, SR_CgaCtaId ;  /* 0x00000000000fb919 */ /* 0x000e220000008800 */
[----:B------:R-:W-:Y:S01]  /*49f0*/  @!P3 MOV R14, 0x400 ;  /* 0x00000400000eb802 */ /* 0x000fe20000000f00 */
[--C-:B------:R-:W-:Y:S01]  /*4a00*/  @!P3 IMAD.IADD R21, R21, 0x1, R30.reuse ;  /* 0x000000011515b824 */ /* 0x100fe200078e021e */
[----:B------:R-:W-:Y:S01]  /*4a10*/  @!P4 MOV R18, 0x400 ;  /* 0x000004000012c802 */ /* 0x000fe20000000f00 */
[----:B------:R-:W1:Y:S01]  /*4a20*/  @!P4 S2R R23, SR_CgaCtaId ;  /* 0x000000000017c919 */ /* 0x000e620000008800 */
[----:B------:R-:W-:Y:S02]  /*4a30*/  @!P3 IMAD.MOV.U32 R20, RZ, RZ, 0x65 ;  /* 0x00000065ff14b424 */ /* 0x000fe400078e00ff */
[----:B------:R-:W-:Y:S01]  /*4a40*/  @!P4 IMAD.MOV.U32 R22, RZ, RZ, R30 ;  /* 0x000000ffff16c224 */ /* 0x000fe200078e001e */
[----:B------:R-:W-:Y:S06]  /*4a50*/  @!P3 MEMBAR.ALL.GPU ;  /* 0x000000000000b992 */ /* 0x000fec000000a000 */
[----:B------:R-:W-:-:S00]  /*4a60*/  @!P3 ERRBAR ;  /* 0x000000000000b9ab */ /* 0x000fc00000000000 */
[----:B------:R-:W-:Y:S06]  /*4a70*/  @!P3 CGAERRBAR ;  /* 0x000000000000b5ab */ /* 0x000fec0000000000 */
[----:B------:R2:W-:Y:S01]  /*4a80*/  @!P3 ST.E.64.STRONG.GPU desc[UR6][R12.64+0x100], R20 ;  /* 0x000100140c00b985 */ /* 0x0005e2000c10fb06 */
[----:B0-----:R-:W-:Y:S02]  /*4a90*/  @!P3 LEA R14, R15, R14, 0x18 ;  /* 0x0000000e0f0eb211 */ /* 0x001fe400078ec0ff */
[----:B-1----:R-:W-:-:S03]  /*4aa0*/  @!P4 LEA R23, R23, R18, 0x18 ;  /* 0x000000121717c211 */ /* 0x002fc600078ec0ff */
[----:B------:R2:W-:Y:S04]  /*4ab0*/  @!P3 STS [R14+0x28], R21 ;  /* 0x000028150e00b388 */ /* 0x0005e80000000800 */
[----:B------:R2:W-:Y:S04]  /*4ac0*/  @!P3 STS [R14+0x24], R30 ;  /* 0x0000241e0e00b388 */ /* 0x0005e80000000800 */
[----:B------:R2:W-:Y:S02]  /*4ad0*/  @!P4 STS [R23+0x14], R30 ;  /* 0x0000141e1700c388 */ /* 0x0005e40000000800 */
.L_x_169:
[----:B------:R-:W-:Y:S05]  /*4ae0*/  WARPSYNC.ALL ;  /* 0x0000000000007948 */ /* 0x000fea0003800000 */
[----:B--2---:R-:W-:Y:S01]  /*4af0*/  SEL R20, RZ, 0x1, !P1 ;  /* 0x00000001ff147807 */ /* 0x004fe20004800000 */
[----:B------:R-:W0:Y:S01]  /*4b00*/  S2R R12, SR_CgaCtaId ;  /* 0x00000000000c7919 */ /* 0x000e220000008800 */
[----:B------:R-:W-:Y:S02]  /*4b10*/  MOV R21, 0x400 ;  /* 0x0000040000157802 */ /* 0x000fe40000000f00 */
[----:B------:R-:W-:Y:S01]  /*4b20*/  IADD3 R2, PT, PT, -R2, 0x180, RZ ;  /* 0x0000018002027810 */ /* 0x000fe20007ffe1ff */
[----:B------:R-:W-:Y:S01]  /*4b30*/  BAR.SYNC.DEFER_BLOCKING 0x0 ;  /* 0x0000000000007b1d */ /* 0x000fe20000010000 */
[----:B------:R-:W-:-:S02]  /*4b40*/  ISETP.NE.AND P3, PT, R4, RZ, PT ;  /* 0x000000ff0400720c */ /* 0x000fc40003f65270 */
[----:B0-----:R-:W-:-:S05]  /*4b50*/  LEA R21, R12, R21, 0x18 ;  /* 0x000000150c157211 */ /* 0x001fca00078ec0ff */
[----:B------:R-:W0:Y:S04]  /*4b60*/  LDS.128 R12, [R21+0x20] ;  /* 0x00002000150c7984 */ /* 0x000e280000000c00 */
[----:B------:R-:W1:Y:S01]  /*4b70*/  LDS R18, [R21+0x14] ;  /* 0x0000140015127984 */ /* 0x000e620000000800 */
[--C-:B0-----:R-:W-:Y:S02]  /*4b80*/  IMAD.IADD R19, R15, 0x1, -R2.reuse ;  /* 0x000000010f137824 */ /* 0x101fe400078e0a02 */
[----:B------:R-:W-:Y:S01]  /*4b90*/  IMAD.IADD R14, R14, 0x1, -R2 ;  /* 0x000000010e0e7824 */ /* 0x000fe200078e0a02 */
[----:B-1----:R-:W-:Y:S02]  /*4ba0*/  SEL R23, R18, RZ, P3 ;  /* 0x000000ff12177207 */ /* 0x002fe40001800000 */
[----:B------:R-:W-:-:S03]  /*4bb0*/  ISETP.GT.AND P3, PT, R19, 0x80, PT ;  /* 0x000000801300780c */ /* 0x000fc60003f64270 */
[----:B------:R-:W-:-:S04]  /*4bc0*/  IMAD.IADD R23, R23, 0x1, R22 ;  /* 0x0000000117177824 */ /* 0x000fc800078e0216 */
[--C-:B------:R-:W-:Y:S02]  /*4bd0*/  IMAD.IADD R2, R20, 0x1, R23.reuse ;  /* 0x0000000114027824 */ /* 0x100fe400078e0217 */
[----:B------:R-:W-:-:S04]  /*4be0*/  IMAD.IADD R17, R17, 0x1, R23 ;  /* 0x0000000111117824 */ /* 0x000fc800078e0217 */
[----:B------:R-:W-:Y:S05]  /*4bf0*/  @P3 BRA `(.L_x_188) ;  /* 0x0000000000d83947 */ /* 0x000fea0003800000 */
[----:B------:R-:W-:Y:S01]  /*4c00*/  ISETP.LT.AND P1, PT, R23, R14, P1 ;  /* 0x0000000e1700720c */ /* 0x000fe20000f21270 */
        /* <DEDUP_REMOVED lines=9> */
.L_x_191:
        /* <DEDUP_REMOVED lines=8> */
.L_x_190:
[----:B0-----:R-:W-:Y:S05]  /*4d20*/  BSYNC.RECONVERGENT B0 ;  /* 0x0000000000007941 */ /* 0x001fea0003800200 */
.L_x_189:
[----:B------:R-:W-:Y:S01]  /*4d30*/  ISETP.GE.OR P0, PT, R2, R14, !P0 ;  /* 0x0000000e0200720c */ /* 0x000fe20004706670 */
[----:B------:R-:W-:-:S12]  /*4d40*/  BSSY.RECONVERGENT B0, `(.L_x_192) ;  /* 0x0000010000007945 */ /* 0x000fd80003800200 */
[----:B------:R-:W-:Y:S05]  /*4d50*/  @P0 BRA `(.L_x_193) ;  /* 0x0000000000380947 */ /* 0x000fea0003800000 */
[----:B-1----:R-:W0:Y:S01]  /*4d60*/  LDC.64 R12, c[0x0][0x390] ;  /* 0x0000e400ff0c7b82 */ /* 0x002e220000000a00 */
[----:B------:R-:W-:Y:S01]  /*4d70*/  UISETP.NE.AND UP0, UPT, UR4, URZ, UPT ;  /* 0x000000ff0400728c */ /* 0x000fe2000bf05270 */
[----:B-----5:R-:W-:-:S08]  /*4d80*/  CS2R R8, SRZ ;  /* 0x0000000000087805 */ /* 0x020fd0000001ff00 */
[----:B------:R-:W-:Y:S05]  /*4d90*/  BRA.U UP0, `(.L_x_194) ;  /* 0x0000000100087547 */ /* 0x000fea000b800000 */
[----:B------:R-:W1:Y:S02]  /*4da0*/  LDC.64 R8, c[0x0][0x3d0] ;  /* 0x0000f400ff087b82 */ /* 0x000e640000000a00 */
[----:B-1----:R-:W5:Y:S02]  /*4db0*/  LDG.E.64 R8, desc[UR6][R8.64] ;  /* 0x0000000608087981 */ /* 0x002f64000c1e1b00 */
.L_x_194:
        /* <DEDUP_REMOVED lines=8> */
.L_x_193:
[----:B------:R-:W-:Y:S05]  /*4e40*/  BSYNC.RECONVERGENT B0 ;  /* 0x0000000000007941 */ /* 0x000fea0003800200 */
.L_x_192:
[----:B------:R-:W-:-:S13]  /*4e50*/  ISETP.GE.OR P2, PT, R17, R14, !P2 ;  /* 0x0000000e1100720c */ /* 0x000fda0005746670 */
[----:B------:R-:W-:Y:S05]  /*4e60*/  @P2 BRA `(.L_x_168) ;  /* 0x0000000800542947 */ /* 0x000fea0003800000 */
[----:B0-----:R-:W0:Y:S01]  /*4e70*/  LDC.64 R4, c[0x0][0x390] ;  /* 0x0000e400ff047b82 */ /* 0x001e220000000a00 */
[----:B------:R-:W-:Y:S01]  /*4e80*/  UISETP.NE.AND UP0, UPT, UR4, URZ, UPT ;  /* 0x000000ff0400728c */ /* 0x000fe2000bf05270 */
[----:B-1----:R-:W-:-:S08]  /*4e90*/  CS2R R2, SRZ ;  /* 0x0000000000027805 */ /* 0x002fd0000001ff00 */
[----:B------:R-:W-:Y:S05]  /*4ea0*/  BRA.U UP0, `(.L_x_195) ;  /* 0x0000000100087547 */ /* 0x000fea000b800000 */
[----:B------:R-:W1:Y:S02]  /*4eb0*/  LDC.64 R2, c[0x0][0x3d0] ;  /* 0x0000f400ff027b82 */ /* 0x000e640000000a00 */
[----:B-1----:R-:W5:Y:S02]  /*4ec0*/  LDG.E.64 R2, desc[UR6][R2.64] ;  /* 0x0000000602027981 */ /* 0x002f64000c1e1b00 */
.L_x_195:
[----:B-----5:R-:W-:-:S04]  /*4ed0*/  IADD3 R9, P0, PT, R17, R2, RZ ;  /* 0x0000000211097210 */ /* 0x020fc80007f1e0ff */
[----:B------:R-:W-:Y:S01]  /*4ee0*/  LEA.HI.X.SX32 R17, R17, R3, 0x1, P0 ;  /* 0x0000000311117211 */ /* 0x000fe200000f0eff */
[----:B0-----:R-:W-:-:S04]  /*4ef0*/  IMAD.WIDE.U32 R2, R9, 0xc, R4 ;  /* 0x0000000c09027825 */ /* 0x001fc800078e0004 */
[----:B------:R-:W-:-:S04]  /*4f00*/  IMAD R17, R17, 0xc, RZ ;  /* 0x0000000c11117824 */ /* 0x000fc800078e02ff */
[----:B------:R-:W-:-:S05]  /*4f10*/  IMAD.IADD R3, R3, 0x1, R17 ;  /* 0x0000000103037824 */ /* 0x000fca00078e0211 */
[----:B------:R4:W-:Y:S04]  /*4f20*/  STG.E desc[UR6][R2.64], R7 ;  /* 0x0000000702007986 */ /* 0x0009e8000c101906 */
[----:B------:R4:W-:Y:S04]  /*4f30*/  STG.E desc[UR6][R2.64+0x4], R10 ;  /* 0x0000040a02007986 */ /* 0x0009e8000c101906 */
[----:B------:R4:W-:Y:S01]  /*4f40*/  STG.E desc[UR6][R2.64+0x8], R16 ;  /* 0x0000081002007986 */ /* 0x0009e2000c101906 */
[----:B------:R-:W-:Y:S05]  /*4f50*/  BRA `(.L_x_168) ;  /* 0x0000000800187947 */ /* 0x000fea0003800000 */
.L_x_188:
[----:B------:R-:W-:Y:S01]  /*4f60*/  BAR.SYNC.DEFER_BLOCKING 0x0 ;  /* 0x0000000000007b1d */ /* 0x000fe20000010000 */
[--C-:B------:R-:W-:Y:S02]  /*4f70*/  @P1 IMAD.IADD R12, R23, 0x1, -R13.reuse ;  /* 0x00000001170c1824 */ /* 0x100fe400078e0a0d */
[----:B------:R-:W-:Y:S02]  /*4f80*/  @P0 IMAD.IADD R2, R2, 0x1, -R13 ;  /* 0x0000000102020824 */ /* 0x000fe400078e0a0d */
[--C-:B------:R-:W-:Y:S02]  /*4f90*/  @P1 IMAD R12, R12, 0xc, R21.reuse ;  /* 0x0000000c0c0c1824 */ /* 0x100fe400078e0215 */
[----:B------:R-:W-:Y:S02]  /*4fa0*/  @P0 IMAD R2, R2, 0xc, R21 ;  /* 0x0000000c02020824 */ /* 0x000fe400078e0215 */
[----:B------:R-:W-:-:S04]  /*4fb0*/  @P2 IMAD.IADD R18, R17, 0x1, -R13 ;  /* 0x0000000111122824 */ /* 0x000fc800078e0a0d */
[----:B------:R-:W-:Y:S01]  /*4fc0*/  @P2 IMAD R17, R18, 0xc, R21 ;  /* 0x0000000c12112824 */ /* 0x000fe200078e0215 */
[----:B------:R0:W-:Y:S04]  /*4fd0*/  @P1 STS [R12], R3 ;  /* 0x000000030c001388 */ /* 0x0001e80000000800 */
[----:B------:R0:W-:Y:S04]  /*4fe0*/  @P1 STS [R12+0x4], R8 ;  /* 0x000004080c001388 */ /* 0x0001e80000000800 */
[----:B-----5:R0:W-:Y:S04]  /*4ff0*/  @P1 STS [R12+0x8], R9 ;  /* 0x000008090c001388 */ /* 0x0201e80000000800 */
[----:B------:R0:W-:Y:S04]  /*5000*/  @P0 STS [R2], R5 ;  /* 0x0000000502000388 */ /* 0x0001e80000000800 */
[----:B------:R0:W-:Y:S04]  /*5010*/  @P0 STS [R2+0x4], R6 ;  /* 0x0000040602000388 */ /* 0x0001e80000000800 */
[----:B------:R0:W-:Y:S01]  /*5020*/  @P0 STS [R2+0x8], R11 ;  /* 0x0000080b02000388 */ /* 0x0001e20000000800 */
[----:B------:R-:W-:-:S03]  /*5030*/  ISETP.GE.AND P0, PT, R4, R19, PT ;  /* 0x000000130400720c */ /* 0x000fc60003f06270 */
[----:B------:R0:W-:Y:S04]  /*5040*/  @P2 STS [R17], R7 ;  /* 0x0000000711002388 */ /* 0x0001e80000000800 */
[----:B------:R0:W-:Y:S04]  /*5050*/  @P2 STS [R17+0x4], R10 ;  /* 0x0000040a11002388 */ /* 0x0001e80000000800 */
[----:B------:R0:W-:Y:S01]  /*5060*/  @P2 STS [R17+0x8], R16 ;  /* 0x0000081011002388 */ /* 0x0001e20000000800 */
[----:B------:R-:W-:Y:S06]  /*5070*/  BAR.SYNC.DEFER_BLOCKING 0x0 ;  /* 0x0000000000007b1d */ /* 0x000fec0000010000 */
[----:B------:R-:W-:Y:S05]  /*5080*/  @P0 BRA `(.L_x_168) ;  /* 0x0000000400cc0947 */ /* 0x000fea0003800000 */
[----:B------:R-:W1:Y:S01]  /*5090*/  LDCU UR4, c[0x0][0x3ac] ;  /* 0x00007580ff0477ac */ /* 0x000e620008000800 */
[----:B------:R-:W-:Y:S01]  /*50a0*/  IMAD.IADD R0, R0, 0x1, R4 ;  /* 0x0000000100007824 */ /* 0x000fe200078e0204 */
[----:B0-----:R-:W0:Y:S01]  /*50b0*/  LDC.U8 R12, c[0x0][0x3b8] ;  /* 0x0000ee00ff0c7b82 */ /* 0x001e220000000000 */
[----:B------:R-:W-:Y:S03]  /*50c0*/  BSSY.RECONVERGENT B0, `(.L_x_196) ;  /* 0x0000025000007945 */ /* 0x000fe60003800200 */
[----:B-1----:R-:W-:-:S05]  /*50d0*/  IADD3 R0, PT, PT, -R0, UR4, R15 ;  /* 0x0000000400007c10 */ /* 0x002fca000fffe10f */
[----:B------:R-:W-:-:S05]  /*50e0*/  VIADD R0, R0, 0xfffffe7f ;  /* 0xfffffe7f00007836 */ /* 0x000fca0000000000 */
[C---:B------:R-:W-:Y:S02]  /*50f0*/  LOP3.LUT R2, R0.reuse, 0x180, RZ, 0xc0, !PT ;  /* 0x0000018000027812 */ /* 0x040fe400078ec0ff */
[----:B------:R-:W-:Y:S02]  /*5100*/  ISETP.GE.U32.AND P1, PT, R0, 0x180, PT ;  /* 0x000001800000780c */ /* 0x000fe40003f26070 */
[----:B------:R-:W-:-:S13]  /*5110*/  ISETP.NE.AND P0, PT, R2, 0x180, PT ;  /* 0x000001800200780c */ /* 0x000fda0003f05270 */
[----:B------:R-:W-:Y:S05]  /*5120*/  @!P0 BRA `(.L_x_197) ;  /* 0x0000000000788947 */ /* 0x000fea0003800000 */
[----:B------:R-:W1:Y:S01]  /*5130*/  LDC.64 R2, c[0x0][0x390] ;  /* 0x0000e400ff027b82 */ /* 0x000e620000000a00 */
[----:B------:R-:W-:Y:S01]  /*5140*/  LEA.HI R0, R0, 0x1, RZ, 0x19 ;  /* 0x0000000100007811 */ /* 0x000fe200078fc8ff */
[----:B------:R-:W-:Y:S01]  /*5150*/  IMAD R21, R4, 0xc, R21 ;  /* 0x0000000c04157824 */ /* 0x000fe200078e0215 */
[----:B0-----:R-:W-:Y:S01]  /*5160*/  ISETP.NE.AND P2, PT, R12, RZ, PT ;  /* 0x000000ff0c00720c */ /* 0x001fe20003f45270 */
[----:B------:R-:W-:Y:S02]  /*5170*/  IMAD.IADD R11, R4, 0x1, R13 ;  /* 0x00000001040b7824 */ /* 0x000fe400078e020d */
[C---:B------:R-:W-:Y:S01]  /*5180*/  IMAD.SHL.U32 R5, R0.reuse, 0x80, RZ ;  /* 0x0000008000057824 */ /* 0x040fe200078e00ff */
[----:B------:R-:W-:Y:S01]  /*5190*/  LOP3.LUT R0, R0, 0x3, RZ, 0xc0, !PT ;  /* 0x0000000300007812 */ /* 0x000fe200078ec0ff */
[----:B------:R-:W-:-:S03]  /*51a0*/  VIADD R21, R21, 0x4 ;  /* 0x0000000415157836 */ /* 0x000fc60000000000 */
[----:B------:R-:W-:Y:S01]  /*51b0*/  LOP3.LUT R5, R5, 0x180, RZ, 0xc0, !PT ;  /* 0x0000018005057812 */ /* 0x000fe200078ec0ff */
[----:B------:R-:W-:-:S04]  /*51c0*/  IMAD.MOV R0, RZ, RZ, -R0 ;  /* 0x000000ffff007224 */ /* 0x000fc800078e0a00 */
[----:B------:R-:W-:-:S07]  /*51d0*/  IMAD.IADD R4, R4, 0x1, R5 ;  /* 0x0000000104047824 */ /* 0x000fce00078e0205 */
.L_x_198:
[----:B------:R-:W0:Y:S01]  /*51e0*/  @!P2 LDC.64 R8, c[0x0][0x3d0] ;  /* 0x0000f400ff08ab82 */ /* 0x000e220000000a00 */
[----:B--2---:R-:W-:Y:S01]  /*51f0*/  CS2R R6, SRZ ;  /* 0x0000000000067805 */ /* 0x004fe2000001ff00 */
[----:B------:R-:W2:Y:S04]  /*5200*/  LDS R5, [R21+-0x4] ;  /* 0xfffffc0015057984 */ /* 0x000ea80000000800 */
[----:B------:R-:W3:Y:S04]  /*5210*/  LDS R15, [R21] ;  /* 0x00000000150f7984 */ /* 0x000ee80000000800 */
[----:B------:R4:W5:Y:S04]  /*5220*/  LDS R17, [R21+0x4] ;  /* 0x0000040015117984 */ /* 0x0009680000000800 */
[----:B0-----:R-:W2:Y:S01]  /*5230*/  @!P2 LDG.E.64 R6, desc[UR6][R8.64] ;  /* 0x000000060806a981 */ /* 0x001ea2000c1e1b00 */
[----:B------:R-:W-:-:S02]  /*5240*/  VIADD R0, R0, 0x1 ;  /* 0x0000000100007836 */ /* 0x000fc40000000000 */
[----:B----4-:R-:W-:Y:S01]  /*5250*/  VIADD R21, R21, 0x600 ;  /* 0x0000060015157836 */ /* 0x010fe20000000000 */
[----:B--2---:R-:W-:-:S04]  /*5260*/  IADD3 R23, P0, PT, R11, R6, RZ ;  /* 0x000000060b177210 */ /* 0x004fc80007f1e0ff */
[----:B------:R-:W-:Y:S01]  /*5270*/  LEA.HI.X.SX32 R10, R11, R7, 0x1, P0 ;  /* 0x000000070b0a7211 */ /* 0x000fe200000f0eff */
[----:B-1----:R-:W-:Y:S01]  /*5280*/  IMAD.WIDE.U32 R6, R23, 0xc, R2 ;  /* 0x0000000c17067825 */ /* 0x002fe200078e0002 */
        /* <DEDUP_REMOVED lines=8> */
.L_x_197:
[----:B------:R-:W-:Y:S05]  /*5310*/  BSYNC.RECONVERGENT B0 ;  /* 0x0000000000007941 */ /* 0x000fea0003800200 */
.L_x_196:
[----:B------:R-:W-:Y:S05]  /*5320*/  @!P1 BRA `(.L_x_168) ;  /* 0x0000000400249947 */ /* 0x000fea0003800000 */
[----:B--2---:R-:W1:Y:S01]  /*5330*/  S2R R5, SR_CgaCtaId ;  /* 0x0000000000057919 */ /* 0x004e620000008800 */
[----:B------:R-:W2:Y:S01]  /*5340*/  LDC.64 R2, c[0x0][0x390] ;  /* 0x0000e400ff027b82 */ /* 0x000ea20000000a00 */
[----:B------:R-:W-:Y:S01]  /*5350*/  MOV R0, 0x400 ;  /* 0x0000040000007802 */ /* 0x000fe20000000f00 */
[----:B------:R-:W-:Y:S01]  /*5360*/  IMAD.IADD R13, R4, 0x1, R13 ;  /* 0x00000001040d7824 */ /* 0x000fe200078e020d */
[----:B0-----:R-:W-:Y:S02]  /*5370*/  ISETP.NE.AND P1, PT, R12, RZ, PT ;  /* 0x000000ff0c00720c */ /* 0x001fe40003f25270 */
[----:B--2---:R-:W-:-:S05]  /*5380*/  IADD3 R2, P0, PT, R2, 0x1208, RZ ;  /* 0x0000120802027810 */ /* 0x004fca0007f1e0ff */
[----:B------:R-:W-:Y:S01]  /*5390*/  IMAD.X R3, RZ, RZ, R3, P0 ;  /* 0x000000ffff037224 */ /* 0x000fe200000e0603 */
[----:B-1----:R-:W-:-:S05]  /*53a0*/  LEA R5, R5, R0, 0x18 ;  /* 0x0000000005057211 */ /* 0x002fca00078ec0ff */
[----:B------:R-:W-:-:S04]  /*53b0*/  IMAD R5, R4, 0xc, R5 ;  /* 0x0000000c04057824 */ /* 0x000fc800078e0205 */
[----:B------:R-:W-:-:S07]  /*53c0*/  VIADD R0, R5, 0xc00 ;  /* 0x00000c0005007836 */ /* 0x000fce0000000000 */
.L_x_199:
[----:B-1----:R-:W0:Y:S01]  /*53d0*/  @!P1 LDC.64 R10, c[0x0][0x3d0] ;  /* 0x0000f400ff0a9b82 */ /* 0x002e220000000a00 */
[----:B------:R-:W-:Y:S01]  /*53e0*/  CS2R R6, SRZ ;  /* 0x0000000000067805 */ /* 0x000fe2000001ff00 */
[----:B------:R-:W1:Y:S04]  /*53f0*/  LDS R15, [R0+-0xc00] ;  /* 0xfff40000000f7984 */ /* 0x000e680000000800 */
[----:B------:R-:W2:Y:S04]  /*5400*/  LDS R23, [R0+-0xbfc] ;  /* 0xfff4040000177984 */ /* 0x000ea80000000800 */
[----:B------:R-:W3:Y:S01]  /*5410*/  LDS R25, [R0+-0xbf8] ;  /* 0xfff4080000197984 */ /* 0x000ee20000000800 */
[----:B------:R-:W-:-:S03]  /*5420*/  SHF.R.S32.HI R5, RZ, 0x1f, R13 ;  /* 0x0000001fff057819 */ /* 0x000fc6000001140d */
[----:B------:R-:W4:Y:S04]  /*5430*/  LDS R27, [R0+-0x600] ;  /* 0xfffa0000001b7984 */ /* 0x000f280000000800 */
[----:B------:R-:W5:Y:S04]  /*5440*/  LDS R29, [R0+-0x5fc] ;  /* 0xfffa0400001d7984 */ /* 0x000f680000000800 */
[----:B------:R-:W5:Y:S04]  /*5450*/  LDS R31, [R0+-0x5f8] ;  /* 0xfffa0800001f7984 */ /* 0x000f680000000800 */
[----:B0-----:R-:W2:Y:S01]  /*5460*/  @!P1 LDG.E.64 R6, desc[UR6][R10.64] ;  /* 0x000000060a069981 */ /* 0x001ea2000c1e1b00 */
[----:B------:R-:W-:-:S13]  /*5470*/  ISETP.NE.AND P1, PT, R12, RZ, PT ;  /* 0x000000ff0c00720c */ /* 0x000fda0003f25270 */
[----:B------:R-:W0:Y:S01]  /*5480*/  @!P1 LDC.64 R8, c[0x0][0x3d0] ;  /* 0x0000f400ff089b82 */ /* 0x000e220000000a00 */
[----:B--2---:R-:W-:-:S05]  /*5490*/  IADD3 R17, P0, PT, R13, R6, RZ ;  /* 0x000000060d117210 */ /* 0x004fca0007f1e0ff */
[----:B------:R-:W-:Y:S02]  /*54a0*/  IMAD.X R6, R5, 0x1, R7, P0 ;  /* 0x0000000105067824 */ /* 0x000fe400000e0607 */
[----:B------:R-:W-:-:S04]  /*54b0*/  IMAD.WIDE.U32 R16, R17, 0xc, R2 ;  /* 0x0000000c11107825 */ /* 0x000fc800078e0002 */
[----:B------:R-:W-:-:S04]  /*54c0*/  IMAD R7, R6, 0xc, RZ ;  /* 0x0000000c06077824 */ /* 0x000fc800078e02ff */
[----:B------:R-:W-:Y:S01]  /*54d0*/  IMAD.IADD R17, R17, 0x1, R7 ;  /* 0x0000000111117824 */ /* 0x000fe200078e0207 */
[----:B------:R-:W-:-:S04]  /*54e0*/  CS2R R6, SRZ ;  /* 0x0000000000067805 */ /* 0x000fc8000001ff00 */
        /* <DEDUP_REMOVED lines=8> */
[----:B--2---:R-:W-:-:S05]  /*5570*/  IADD3 R21, P0, PT, R13, R6, RZ ;  /* 0x000000060d157210 */ /* 0x004fca0007f1e0ff */
[----:B------:R-:W-:Y:S02]  /*5580*/  IMAD.X R6, R5, 0x1, R7, P0 ;  /* 0x0000000105067824 */ /* 0x000fe400000e0607 */
[----:B------:R-:W-:-:S04]  /*5590*/  IMAD.WIDE.U32 R20, R21, 0xc, R2 ;  /* 0x0000000c15147825 */ /* 0x000fc800078e0002 */
[----:B------:R-:W-:-:S04]  /*55a0*/  IMAD R7, R6, 0xc, RZ ;  /* 0x0000000c06077824 */ /* 0x000fc800078e02ff */
[----:B------:R-:W-:Y:S01]  /*55b0*/  IMAD.IADD R21, R21, 0x1, R7 ;  /* 0x0000000115157824 */ /* 0x000fe200078e0207 */
[----:B------:R-:W-:-:S04]  /*55c0*/  CS2R R6, SRZ ;  /* 0x0000000000067805 */ /* 0x000fc8000001ff00 */
        /* <DEDUP_REMOVED lines=8> */
[----:B-1----:R-:W-:-:S05]  /*5650*/  IADD3 R17, P0, PT, R13, R6, RZ ;  /* 0x000000060d117210 */ /* 0x002fca0007f1e0ff */
[----:B------:R-:W-:Y:S02]  /*5660*/  IMAD.X R6, R5, 0x1, R7, P0 ;  /* 0x0000000105067824 */ /* 0x000fe400000e0607 */
[----:B------:R-:W-:-:S04]  /*5670*/  IMAD.WIDE.U32 R16, R17, 0xc, R2 ;  /* 0x0000000c11107825 */ /* 0x000fc800078e0002 */
[----:B------:R-:W-:-:S04]  /*5680*/  IMAD R7, R6, 0xc, RZ ;  /* 0x0000000c06077824 */ /* 0x000fc800078e02ff */
[----:B------:R-:W-:Y:S01]  /*5690*/  IMAD.IADD R17, R17, 0x1, R7 ;  /* 0x0000000111117824 */ /* 0x000fe200078e0207 */
[----:B------:R-:W-:-:S04]  /*56a0*/  CS2R R6, SRZ ;  /* 0x0000000000067805 */ /* 0x000fc8000001ff00 */
[----:B---3--:R1:W-:Y:S04]  /*56b0*/  STG.E desc[UR6][R16.64+-0x608], R15 ;  /* 0xfff9f80f10007986 */ /* 0x0083e8000c101906 */
[----:B------:R1:W-:Y:S04]  /*56c0*/  STG.E desc[UR6][R16.64+-0x604], R23 ;  /* 0xfff9fc1710007986 */ /* 0x0003e8000c101906 */
[----:B------:R1:W-:Y:S04]  /*56d0*/  STG.E desc[UR6][R16.64+-0x600], R25 ;  /* 0xfffa001910007986 */ /* 0x0003e8000c101906 */
[----:B--2---:R-:W2:Y:S01]  /*56e0*/  @!P1 LDG.E.64 R6, desc[UR6][R8.64] ;  /* 0x0000000608069981 */ /* 0x004ea2000c1e1b00 */
[----:B------:R-:W-:-:S02]  /*56f0*/  VIADD R4, R4, 0x200 ;  /* 0x0000020004047836 */ /* 0x000fc40000000000 */
[----:B0-----:R-:W-:Y:S01]  /*5700*/  VIADD R0, R0, 0x1800 ;  /* 0x0000180000007836 */ /* 0x001fe20000000000 */
[C---:B--2---:R-:W-:Y:S01]  /*5710*/  IADD3 R29, P0, PT, R13.reuse, R6, RZ ;  /* 0x000000060d1d7210 */ /* 0x044fe20007f1e0ff */
[----:B------:R-:W-:-:S04]  /*5720*/  VIADD R13, R13, 0x200 ;  /* 0x000002000d0d7836 */ /* 0x000fc80000000000 */
[----:B------:R-:W-:Y:S01]  /*5730*/  IMAD.X R5, R5, 0x1, R7, P0 ;  /* 0x0000000105057824 */ /* 0x000fe200000e0607 */
[----:B------:R-:W-:Y:S01]  /*5740*/  ISETP.GE.AND P0, PT, R4, R19, PT ;  /* 0x000000130400720c */ /* 0x000fe20003f06270 */
[----:B------:R-:W-:-:S04]  /*5750*/  IMAD.WIDE.U32 R6, R29, 0xc, R2 ;  /* 0x0000000c1d067825 */ /* 0x000fc800078e0002 */
[----:B------:R-:W-:-:S04]  /*5760*/  IMAD R5, R5, 0xc, RZ ;  /* 0x0000000c05057824 */ /* 0x000fc800078e02ff */
[----:B------:R-:W-:-:S05]  /*5770*/  IMAD.IADD R7, R7, 0x1, R5 ;  /* 0x0000000107077824 */ /* 0x000fca00078e0205 */
[----:B----4-:R1:W-:Y:S04]  /*5780*/  STG.E desc[UR6][R6.64+-0x8], R11 ;  /* 0xfffff80b06007986 */ /* 0x0103e8000c101906 */
[----:B------:R1:W-:Y:S04]  /*5790*/  STG.E desc[UR6][R6.64+-0x4], R21 ;  /* 0xfffffc1506007986 */ /* 0x0003e8000c101906 */
[----:B------:R1:W-:Y:S01]  /*57a0*/  STG.E desc[UR6][R6.64], R27 ;  /* 0x0000001b06007986 */ /* 0x0003e2000c101906 */
[----:B------:R-:W-:Y:S05]  /*57b0*/  @!P0 BRA `(.L_x_199) ;  /* 0xfffffffc00048947 */ /* 0x000fea000383ffff */
.L_x_168:
[----:B------:R-:W-:Y:S05]  /*57c0*/  BSYNC.RECONVERGENT B1 ;  /* 0x0000000000017941 */ /* 0x000fea0003800200 */
.L_x_151:
[----:B--23-5:R-:W2:Y:S02]  /*57d0*/  S2R R0, SR_TID.X ;  /* 0x0000000000007919 */ /* 0x02cea40000002100 */
[----:B--2---:R-:W-:-:S13]  /*57e0*/  ISETP.NE.AND P0, PT, R0, RZ, PT ;  /* 0x000000ff0000720c */ /* 0x004fda0003f05270 */
[----:B------:R-:W-:Y:S05]  /*57f0*/  @P0 EXIT ;  /* 0x000000000000094d */ /* 0x000fea0003800000 */
[----:B------:R-:W2:Y:S02]  /*5800*/  LDCU.U8 UR4, c[0x0][0x3b9] ;  /* 0x00007720ff0477ac */ /* 0x000ea40008000000 */
[----:B--2---:R-:W-:-:S09]  /*5810*/  UISETP.NE.AND UP0, UPT, UR4, URZ, UPT ;  /* 0x000000ff0400728c */ /* 0x004fd2000bf05270 */
[----:B------:R-:W-:Y:S05]  /*5820*/  BRA.U !UP0, `(.L_x_200) ;  /* 0x00000001082c7547 */ /* 0x000fea000b800000 */
[----:B------:R-:W2:Y:S01]  /*5830*/  LDCU.U8 UR4, c[0x0][0x3b8] ;  /* 0x00007700ff0477ac */ /* 0x000ea20008000000 */
[----:B0-----:R-:W0:Y:S01]  /*5840*/  LDC.64 R4, c[0x0][0x398] ;  /* 0x0000e600ff047b82 */ /* 0x001e220000000a00 */
[----:B-1--4-:R-:W-:Y:S01]  /*5850*/  CS2R R2, SRZ ;  /* 0x0000000000027805 */ /* 0x012fe2000001ff00 */
[----:B--2---:R-:W-:-:S09]  /*5860*/  UISETP.NE.AND UP0, UPT, UR4, URZ, UPT ;  /* 0x000000ff0400728c */ /* 0x004fd2000bf05270 */
[----:B------:R-:W-:Y:S05]  /*5870*/  BRA.U UP0, `(.L_x_201) ;  /* 0x0000000100087547 */ /* 0x000fea000b800000 */
[----:B------:R-:W1:Y:S02]  /*5880*/  LDC.64 R2, c[0x0][0x3d0] ;  /* 0x0000f400ff027b82 */ /* 0x000e640000000a00 */
[----:B-1----:R-:W5:Y:S02]  /*5890*/  LDG.E.64 R2, desc[UR6][R2.64] ;  /* 0x0000000602027981 */ /* 0x002f64000c1e1b00 */
.L_x_201:
[----:B-----5:R-:W-:-:S04]  /*58a0*/  IADD3 R2, P0, PT, R14, R2, RZ ;  /* 0x000000020e027210 */ /* 0x020fc80007f1e0ff */
[----:B------:R-:W-:-:S05]  /*58b0*/  LEA.HI.X.SX32 R3, R14, R3, 0x1, P0 ;  /* 0x000000030e037211 */ /* 0x000fca00000f0eff */
[----:B0-----:R-:W-:Y:S01]  /*58c0*/  STG.E.64 desc[UR6][R4.64], R2 ;  /* 0x0000000204007986 */ /* 0x001fe2000c101b06 */
[----:B------:R-:W-:Y:S05]  /*58d0*/  EXIT ;  /* 0x000000000000794d */ /* 0x000fea0003800000 */
.L_x_200:
[----:B------:R-:W2:Y:S01]  /*58e0*/  LDCU.U8 UR4, c[0x0][0x3b8] ;  /* 0x00007700ff0477ac */ /* 0x000ea20008000000 */
[----:B0-----:R-:W0:Y:S01]  /*58f0*/  LDC.64 R4, c[0x0][0x3d8] ;  /* 0x0000f600ff047b82 */ /* 0x001e220000000a00 */
[----:B-1--4-:R-:W-:Y:S01]  /*5900*/  CS2R R2, SRZ ;  /* 0x0000000000027805 */ /* 0x012fe2000001ff00 */
[----:B--2---:R-:W-:-:S09]  /*5910*/  UISETP.NE.AND UP0, UPT, UR4, URZ, UPT ;  /* 0x000000ff0400728c */ /* 0x004fd2000bf05270 */
[----:B------:R-:W-:Y:S05]  /*5920*/  BRA.U UP0, `(.L_x_202) ;  /* 0x0000000100087547 */ /* 0x000fea000b800000 */
[----:B------:R-:W1:Y:S02]  /*5930*/  LDC.64 R2, c[0x0][0x3d0] ;  /* 0x0000f400ff027b82 */ /* 0x000e640000000a00 */
[----:B-1----:R-:W5:Y:S02]  /*5940*/  LDG.E.64 R2, desc[UR6][R2.64] ;  /* 0x0000000602027981 */ /* 0x002f64000c1e1b00 */
.L_x_202:
[----:B-----5:R-:W-:-:S04]  /*5950*/  IADD3 R2, P0, PT, R14, R2, RZ ;  /* 0x000000020e027210 */ /* 0x020fc80007f1e0ff */
[----:B------:R-:W-:-:S05]  /*5960*/  LEA.HI.X.SX32 R3, R14, R3, 0x1, P0 ;  /* 0x000000030e037211 */ /* 0x000fca00000f0eff */
[----:B0-----:R-:W-:Y:S01]  /*5970*/  STG.E.64 desc[UR6][R4.64], R2 ;  /* 0x0000000204007986 */ /* 0x001fe2000c101b06 */
[----:B------:R-:W-:Y:S05]  /*5980*/  EXIT ;  /* 0x000000000000794d */ /* 0x000fea0003800000 */
.L_x_123:
[----:B------:R-:W-:Y:S01]  /*5990*/  BSSY B0, `(.L_x_203) ;  /* 0x0000006000007945 */ /* 0x000fe20003800000 */
[----:B------:R-:W-:Y:S01]  /*59a0*/  PLOP3.LUT P3, PT, P0, PT, PT, 0x8, 0x80 ;  /* 0x000000000080781c */ /* 0x000fe2000076e170 */
[----:B------:R-:W-:-:S12]  /*59b0*/  IMAD.MOV.U32 R22, RZ, RZ, -0x1 ;  /* 0xffffffffff167424 */ /* 0x000fd800078e00ff */
[----:B-----5:R-:W-:Y:S05]  /*59c0*/  WARPSYNC.COLLECTIVE R22, `(.L_x_204) ;  /* 0x0000000016087348 */ /* 0x020fea0003c00000 */
[----:B------:R-:W-:Y:S01]  /*59d0*/  VOTE.ANY P3, P3 ;  /* 0x0000000000ff7806 */ /* 0x000fe20001860100 */
[----:B-----5:R-:W-:-:S12]  /*59e0*/  ENDCOLLECTIVE ;  /* 0x000000000000791b */ /* 0x020fd80003800000 */
.L_x_204:
[----:B------:R-:W-:Y:S05]  /*59f0*/  BSYNC B0 ;  /* 0x0000000000007941 */ /* 0x000fea0003800000 */
.L_x_203:
[----:B------:R-:W-:Y:S01]  /*5a00*/  PLOP3.LUT P0, PT, P3, PT, PT, 0x80, 0x8 ;  /* 0x000000000008781c */ /* 0x000fe20001f0f070 */
[----:B------:R-:W-:-:S12]  /*5a10*/  BRA `(.L_x_205) ;  /* 0xffffffbc002c7947 */ /* 0x000fd8000383ffff */
.L_x_127:
[----:B------:R-:W-:Y:S01]  /*5a20*/  BSSY B0, `(.L_x_206) ;  /* 0x0000006000007945 */ /* 0x000fe20003800000 */
[----:B------:R-:W-:Y:S01]  /*5a30*/  PLOP3.LUT P3, PT, P0, PT, PT, 0x8, 0x80 ;  /* 0x000000000080781c */ /* 0x000fe2000076e170 */
[----:B------:R-:W-:-:S12]  /*5a40*/  IMAD.MOV.U32 R22, RZ, RZ, -0x1 ;  /* 0xffffffffff167424 */ /* 0x000fd800078e00ff */
[----:B-----5:R-:W-:Y:S05]  /*5a50*/  WARPSYNC.COLLECTIVE R22, `(.L_x_207) ;  /* 0x0000000016087348 */ /* 0x020fea0003c00000 */
[----:B------:R-:W-:Y:S01]  /*5a60*/  VOTE.ANY P3, P3 ;  /* 0x0000000000ff7806 */ /* 0x000fe20001860100 */
[----:B-----5:R-:W-:-:S12]  /*5a70*/  ENDCOLLECTIVE ;  /* 0x000000000000791b */ /* 0x020fd80003800000 */
.L_x_207:
[----:B------:R-:W-:Y:S05]  /*5a80*/  BSYNC B0 ;  /* 0x0000000000007941 */ /* 0x000fea0003800000 */
.L_x_206:
[----:B------:R-:W-:Y:S01]  /*5a90*/  PLOP3.LUT P0, PT, P3, PT, PT, 0x80, 0x8 ;  /* 0x000000000008781c */ /* 0x000fe20001f0f070 */
[----:B------:R-:W-:-:S12]  /*5aa0*/  BRA `(.L_x_208) ;  /* 0xffffffbc003c7947 */ /* 0x000fd8000383ffff */
.L_x_129:
[----:B------:R-:W0:Y:S01]  /*5ab0*/  S2R R10, SR_GEMASK ;  /* 0x00000000000a7919 */ /* 0x000e220000003c00 */
[----:B------:R-:W-:Y:S01]  /*5ac0*/  BSSY B0, `(.L_x_209) ;  /* 0x0000006000007945 */ /* 0x000fe20003800000 */
[----:B------:R-:W-:Y:S01]  /*5ad0*/  PLOP3.LUT P3, PT, P0, PT, PT, 0x8, 0x80 ;  /* 0x000000000080781c */ /* 0x000fe2000076e170 */
[----:B------:R-:W-:-:S12]  /*5ae0*/  IMAD.MOV.U32 R22, RZ, RZ, -0x1 ;  /* 0xffffffffff167424 */ /* 0x000fd800078e00ff */
[----:B0----5:R-:W-:Y:S05]  /*5af0*/  WARPSYNC.COLLECTIVE R22, `(.L_x_210) ;  /* 0x0000000016087348 */ /* 0x021fea0003c00000 */
[----:B------:R-:W-:Y:S01]  /*5b00*/  VOTE.ANY R22, PT, P3 ;  /* 0x0000000000167806 */ /* 0x000fe200018e0100 */
[----:B0----5:R-:W-:Y:S06]  /*5b10*/  ENDCOLLECTIVE ;  /* 0x000000000000791b */ /* 0x021fec0003800000 */
.L_x_210:
[----:B------:R-:W-:Y:S05]  /*5b20*/  BSYNC B0 ;  /* 0x0000000000007941 */ /* 0x000fea0003800000 */
.L_x_209:
[----:B------:R-:W-:Y:S01]  /*5b30*/  LOP3.LUT R22, R22, 0x80000000, R10, 0xec, !PT ;  /* 0x8000000016167812 */ /* 0x000fe200078eec0a */
[----:B------:R-:W-:Y:S02]  /*5b40*/  IMAD.MOV.U32 R34, RZ, RZ, R9 ;  /* 0x000000ffff227224 */ /* 0x000fe400078e0009 */
[----:B------:R-:W-:Y:S02]  /*5b50*/  IMAD.MOV.U32 R23, RZ, RZ, 0x1 ;  /* 0x00000001ff177424 */ /* 0x000fe400078e00ff */
[----:B------:R-:W-:Y:S02]  /*5b60*/  VIADD R21, R22, 0xffffffff ;  /* 0xffffffff16157836 */ /* 0x000fe40000000000 */
[C---:B------:R-:W-:Y:S02]  /*5b70*/  VIADD R27, R16.reuse, 0x2 ;  /* 0x00000002101b7836 */ /* 0x040fe40000000000 */
[----:B------:R-:W-:Y:S01]  /*5b80*/  VIADD R26, R16, 0x4 ;  /* 0x00000004101a7836 */ /* 0x000fe20000000000 */
[----:B------:R-:W-:Y:S01]  /*5b90*/  LOP3.LUT R21, R22, R21, RZ, 0xc, !PT ;  /* 0x0000001516157212 */ /* 0x000fe200078e0cff */
[----:B------:R-:W-:-:S02]  /*5ba0*/  IMAD.MOV.U32 R22, RZ, RZ, -0x1 ;  /* 0xffffffffff167424 */ /* 0x000fc400078e00ff */
[----:B------:R-:W-:Y:S01]  /*5bb0*/  VIADD R25, R16, 0x8 ;  /* 0x0000000810197836 */ /* 0x000fe20000000000 */
[----:B------:R0:W1:Y:S06]  /*5bc0*/  POPC R29, R21 ;  /* 0x00000015001d7309 */ /* 0x00006c0000000000 */
[----:B01----:R-:W-:Y:S05]  /*5bd0*/  WARPSYNC.COLLECTIVE R22, `(.L_x_211) ;  /* 0x0000000016087348 */ /* 0x003fea0003c00000 */
[----:B-1----:R1:W2:Y:S02]  /*5be0*/  SHFL.DOWN P5, R31, R34, R23, R29 ;  /* 0x08000017221f7389 */ /* 0x0022a400000a001d */
[----:B012---:R-:W-:Y:S05]  /*5bf0*/  ENDCOLLECTIVE ;  /* 0x000000000000791b */ /* 0x007fea0003800000 */
.L_x_211:
[-C--:B------:R-:W-:Y:S02]  /*5c00*/  ISETP.GE.AND P0, PT, R16, R29.reuse, PT ;  /* 0x0000001d1000720c */ /* 0x080fe40003f06270 */
[-C--:B------:R-:W-:Y:S01]  /*5c10*/  ISETP.GT.AND P1, PT, R25, R29.reuse, PT ;  /* 0x0000001d1900720c */ /* 0x080fe20003f24270 */
[----:B------:R-:W-:Y:S01]  /*5c20*/  IMAD.MOV.U32 R23, RZ, RZ, 0x2 ;  /* 0x00000002ff177424 */ /* 0x000fe200078e00ff */
[----:B------:R-:W-:Y:S02]  /*5c30*/  SEL R20, R31, RZ, !P0 ;  /* 0x000000ff1f147207 */ /* 0x000fe40004000000 */
[----:B------:R-:W-:-:S03]  /*5c40*/  ISETP.GT.AND P0, PT, R27, R29, PT ;  /* 0x0000001d1b00720c */ /* 0x000fc60003f04270 */
[----:B------:R-:W-:-:S04]  /*5c50*/  IMAD.IADD R20, R20, 0x1, R9 ;  /* 0x0000000114147824 */ /* 0x000fc800078e0209 */
[----:B------:R-:W-:-:S07]  /*5c60*/  IMAD.MOV.U32 R34, RZ, RZ, R20 ;  /* 0x000000ffff227224 */ /* 0x000fce00078e0014 */
[----:B------:R-:W-:Y:S05]  /*5c70*/  WARPSYNC.COLLECTIVE R22, `(.L_x_212) ;  /* 0x0000000016087348 */ /* 0x000fea0003c00000 */
[----:B------:R0:W1:Y:S02]  /*5c80*/  SHFL.DOWN P5, R31, R34, R23, R29 ;  /* 0x08000017221f7389 */ /* 0x00006400000a001d */
[----:B01----:R-:W-:Y:S05]  /*5c90*/  ENDCOLLECTIVE ;  /* 0x000000000000791b */ /* 0x003fea0003800000 */
.L_x_212:
        /* <DEDUP_REMOVED lines=8> */
.L_x_213:
[----:B------:R-:W-:Y:S01]  /*5d20*/  IMAD.MOV.U32 R23, RZ, RZ, 0x8 ;  /* 0x00000008ff177424 */ /* 0x000fe200078e00ff */
[----:B------:R-:W-:Y:S02]  /*5d30*/  SEL R31, R31, RZ, !P0 ;  /* 0x000000ff1f1f7207 */ /* 0x000fe40004000000 */
[----:B------:R-:W-:Y:S02]  /*5d40*/  ISETP.NE.AND P0, PT, R8, 0x65, PT ;  /* 0x000000650800780c */ /* 0x000fe40003f05270 */
[----:B------:R-:W0:Y:S01]  /*5d50*/  LDC.64 R8, c[0x0][0x3a0] ;  /* 0x0000e800ff087b82 */ /* 0x000e220000000a00 */
[----:B------:R-:W-:Y:S01]  /*5d60*/  IMAD.IADD R30, R28, 0x1, R31 ;  /* 0x000000011c1e7824 */ /* 0x000fe200078e021f */
[----:B------:R-:W-:Y:S01]  /*5d70*/  PLOP3.LUT P3, PT, P0, PT, PT, 0x80, 0x8 ;  /* 0x000000000008781c */ /* 0x000fe2000076f070 */
[----:B------:R-:W-:Y:S02]  /*5d80*/  VIADD R28, R16, 0x10 ;  /* 0x00000010101c7836 */ /* 0x000fe40000000000 */
[----:B------:R-:W-:-:S10]  /*5d90*/  IMAD.MOV.U32 R34, RZ, RZ, R30 ;  /* 0x000000ffff227224 */ /* 0x000fd400078e001e */
[----:B0-----:R-:W-:Y:S05]  /*5da0*/  WARPSYNC.COLLECTIVE R22, `(.L_x_214) ;  /* 0x0000000016087348 */ /* 0x001fea0003c00000 */
[----:B------:R1:W2:Y:S02]  /*5db0*/  SHFL.DOWN P5, R31, R34, R23, R29 ;  /* 0x08000017221f7389 */ /* 0x0002a400000a001d */
[----:B012---:R-:W-:Y:S05]  /*5dc0*/  ENDCOLLECTIVE ;  /* 0x000000000000791b */ /* 0x007fea0003800000 */
.L_x_214:
        /* <DEDUP_REMOVED lines=8> */
.L_x_215:
[----:B------:R-:W-:Y:S05]  /*5e50*/  WARPSYNC.COLLECTIVE R22, `(.L_x_216) ;  /* 0x0000000016087348 */ /* 0x000fea0003c00000 */
[----:B------:R-:W-:Y:S01]  /*5e60*/  VOTE.ALL P3, P3 ;  /* 0x0000000000ff7806 */ /* 0x000fe20001860000 */
[----:B------:R-:W-:-:S12]  /*5e70*/  ENDCOLLECTIVE ;  /* 0x000000000000791b */ /* 0x000fd80003800000 */
.L_x_216:
[----:B------:R-:W-:Y:S02]  /*5e80*/  PLOP3.LUT P0, PT, P3, PT, PT, 0x80, 0x8 ;  /* 0x000000000008781c */ /* 0x000fe40001f0f070 */
[----:B------:R-:W-:Y:S02]  /*5e90*/  SEL R31, R31, RZ, !P1 ;  /* 0x000000ff1f1f7207 */ /* 0x000fe40004800000 */
[----:B------:R-:W-:-:S03]  /*5ea0*/  IADD3 R30, P1, PT, R8, 0x100, RZ ;  /* 0x00000100081e7810 */ /* 0x000fc60007f3e0ff */
[----:B------:R-:W-:Y:S02]  /*5eb0*/  IMAD.IADD R20, R36, 0x1, R31 ;  /* 0x0000000124147824 */ /* 0x000fe400078e021f */
[----:B------:R-:W-:Y:S01]  /*5ec0*/  IMAD.X R21, RZ, RZ, R9, P1 ;  /* 0x000000ffff157224 */ /* 0x000fe200008e0609 */
[----:B------:R-:W-:Y:S07]  /*5ed0*/  BRA `(.L_x_217) ;  /* 0xffffffb800cc7947 */ /* 0x000fee000383ffff */
.L_x_131:
[----:B------:R-:W-:Y:S01]  /*5ee0*/  BSSY B0, `(.L_x_218) ;  /* 0x0000006000007945 */ /* 0x000fe20003800000 */
[----:B------:R-:W-:Y:S01]  /*5ef0*/  PLOP3.LUT P3, PT, P0, PT, PT, 0x8, 0x80 ;  /* 0x000000000080781c */ /* 0x000fe2000076e170 */
[----:B------:R-:W-:-:S12]  /*5f00*/  IMAD.MOV.U32 R22, RZ, RZ, -0x1 ;  /* 0xffffffffff167424 */ /* 0x000fd800078e00ff */
[----:B-----5:R-:W-:Y:S05]  /*5f10*/  WARPSYNC.COLLECTIVE R22, `(.L_x_219) ;  /* 0x0000000016087348 */ /* 0x020fea0003c00000 */
[----:B------:R-:W-:Y:S01]  /*5f20*/  VOTE.ANY P3, P3 ;  /* 0x0000000000ff7806 */ /* 0x000fe20001860100 */
[----:B-----5:R-:W-:-:S12]  /*5f30*/  ENDCOLLECTIVE ;  /* 0x000000000000791b */ /* 0x020fd80003800000 */
.L_x_219:
[----:B------:R-:W-:Y:S05]  /*5f40*/  BSYNC B0 ;  /* 0x0000000000007941 */ /* 0x000fea0003800000 */
.L_x_218:
[----:B------:R-:W-:Y:S01]  /*5f50*/  PLOP3.LUT P0, PT, P3, PT, PT, 0x80, 0x8 ;  /* 0x000000000008781c */ /* 0x000fe20001f0f070 */
[----:B------:R-:W-:-:S12]  /*5f60*/  BRA `(.L_x_220) ;  /* 0xffffffb800d07947 */ /* 0x000fd8000383ffff */
.L_x_135:
[----:B------:R-:W-:Y:S01]  /*5f70*/  BSSY B0, `(.L_x_221) ;  /* 0x0000006000007945 */ /* 0x000fe20003800000 */
[----:B------:R-:W-:Y:S01]  /*5f80*/  PLOP3.LUT P3, PT, P0, PT, PT, 0x8, 0x80 ;  /* 0x000000000080781c */ /* 0x000fe2000076e170 */
[----:B------:R-:W-:-:S12]  /*5f90*/  IMAD.MOV.U32 R22, RZ, RZ, -0x1 ;  /* 0xffffffffff167424 */ /* 0x000fd800078e00ff */
[----:B-----5:R-:W-:Y:S05]  /*5fa0*/  WARPSYNC.COLLECTIVE R22, `(.L_x_222) ;  /* 0x0000000016087348 */ /* 0x020fea0003c00000 */
[----:B------:R-:W-:Y:S01]  /*5fb0*/  VOTE.ANY P3, P3 ;  /* 0x0000000000ff7806 */ /* 0x000fe20001860100 */
[----:B-----5:R-:W-:-:S12]  /*5fc0*/  ENDCOLLECTIVE ;  /* 0x000000000000791b */ /* 0x020fd80003800000 */
.L_x_222:
[----:B------:R-:W-:Y:S05]  /*5fd0*/  BSYNC B0 ;  /* 0x0000000000007941 */ /* 0x000fea0003800000 */
.L_x_221:
[----:B------:R-:W-:Y:S01]  /*5fe0*/  PLOP3.LUT P0, PT, P3, PT, PT, 0x80, 0x8 ;  /* 0x000000000008781c */ /* 0x000fe20001f0f070 */
[----:B------:R-:W-:-:S12]  /*5ff0*/  BRA `(.L_x_223) ;  /* 0xffffffb800e47947 */ /* 0x000fd8000383ffff */
.L_x_137:
[----:B------:R-:W-:Y:S01]  /*6000*/  BSSY B0, `(.L_x_224) ;  /* 0x0000006000007945 */ /* 0x000fe20003800000 */
[----:B------:R-:W-:Y:S01]  /*6010*/  PLOP3.LUT P3, PT, P0, PT, PT, 0x8, 0x80 ;  /* 0x000000000080781c */ /* 0x000fe2000076e170 */
[----:B------:R-:W-:-:S12]  /*6020*/  IMAD.MOV.U32 R22, RZ, RZ, -0x1 ;  /* 0xffffffffff167424 */ /* 0x000fd800078e00ff */
[----:B-----5:R-:W-:Y:S05]  /*6030*/  WARPSYNC.COLLECTIVE R22, `(.L_x_225) ;  /* 0x0000000016087348 */ /* 0x020fea0003c00000 */
[----:B------:R-:W-:Y:S01]  /*6040*/  VOTE.ANY R22, PT, P3 ;  /* 0x0000000000167806 */ /* 0x000fe200018e0100 */
[----:B-----5:R-:W-:Y:S06]  /*6050*/  ENDCOLLECTIVE ;  /* 0x000000000000791b */ /* 0x020fec0003800000 */
.L_x_225:
[----:B------:R-:W-:Y:S05]  /*6060*/  BSYNC B0 ;  /* 0x0000000000007941 */ /* 0x000fea0003800000 */
.L_x_224:
[----:B------:R-:W-:Y:S01]  /*6070*/  LOP3.LUT R22, R22, 0x80000000, R10, 0xec, !PT ;  /* 0x8000000016167812 */ /* 0x000fe200078eec0a */
[----:B------:R-:W-:Y:S02]  /*6080*/  IMAD.MOV.U32 R34, RZ, RZ, R9 ;  /* 0x000000ffff227224 */ /* 0x000fe400078e0009 */
[----:B------:R-:W-:Y:S02]  /*6090*/  VIADD R24, R24, 0xffffffe0 ;  /* 0xffffffe018187836 */ /* 0x000fe40000000000 */
[----:B------:R-:W-:-:S05]  /*60a0*/  VIADD R23, R22, 0xffffffff ;  /* 0xffffffff16177836 */ /* 0x000fca0000000000 */
[----:B------:R-:W-:Y:S01]  /*60b0*/  LOP3.LUT R35, R22, R23, RZ, 0xc, !PT ;  /* 0x0000001716237212 */ /* 0x000fe200078e0cff */
[----:B------:R-:W-:Y:S02]  /*60c0*/  IMAD.MOV.U32 R23, RZ, RZ, 0x1 ;  /* 0x00000001ff177424 */ /* 0x000fe400078e00ff */
[----:B------:R-:W-:Y:S01]  /*60d0*/  IMAD.MOV.U32 R22, RZ, RZ, -0x1 ;  /* 0xffffffffff167424 */ /* 0x000fe200078e00ff */
[----:B------:R0:W1:Y:S06]  /*60e0*/  POPC R29, R35 ;  /* 0x00000023001d7309 */ /* 0x00006c0000000000 */
[----:B01----:R-:W-:Y:S05]  /*60f0*/  WARPSYNC.COLLECTIVE R22, `(.L_x_226) ;  /* 0x0000000016087348 */ /* 0x003fea0003c00000 */
[----:B-1----:R1:W2:Y:S02]  /*6100*/  SHFL.DOWN P5, R31, R34, R23, R29 ;  /* 0x08000017221f7389 */ /* 0x0022a400000a001d */
[----:B012---:R-:W-:Y:S05]  /*6110*/  ENDCOLLECTIVE ;  /* 0x000000000000791b */ /* 0x007fea0003800000 */
.L_x_226:
[----:B------:R-:W-:Y:S01]  /*6120*/  ISETP.GE.AND P0, PT, R16, R29, PT ;  /* 0x0000001d1000720c */ /* 0x000fe20003f06270 */
[----:B------:R-:W-:-:S03]  /*6130*/  IMAD.MOV.U32 R23, RZ, RZ, 0x2 ;  /* 0x00000002ff177424 */ /* 0x000fc600078e00ff */
[----:B------:R-:W-:Y:S02]  /*6140*/  SEL R36, R31, RZ, !P0 ;  /* 0x000000ff1f247207 */ /* 0x000fe40004000000 */
[----:B------:R-:W-:-:S03]  /*6150*/  ISETP.GT.AND P0, PT, R27, R29, PT ;  /* 0x0000001d1b00720c */ /* 0x000fc60003f04270 */
[----:B------:R-:W-:-:S04]  /*6160*/  IMAD.IADD R36, R36, 0x1, R9 ;  /* 0x0000000124247824 */ /* 0x000fc800078e0209 */
[----:B------:R-:W-:-:S07]  /*6170*/  IMAD.MOV.U32 R34, RZ, RZ, R36 ;  /* 0x000000ffff227224 */ /* 0x000fce00078e0024 */
[----:B------:R-:W-:Y:S05]  /*6180*/  WARPSYNC.COLLECTIVE R22, `(.L_x_227) ;  /* 0x0000000016087348 */ /* 0x000fea0003c00000 */
[----:B------:R0:W1:Y:S02]  /*6190*/  SHFL.DOWN P5, R31, R34, R23, R29 ;  /* 0x08000017221f7389 */ /* 0x00006400000a001d */
[----:B01----:R-:W-:Y:S05]  /*61a0*/  ENDCOLLECTIVE ;  /* 0x000000000000791b */ /* 0x003fea0003800000 */
.L_x_227:
        /* <DEDUP_REMOVED lines=8> */
.L_x_228:
        /* <DEDUP_REMOVED lines=8> */
.L_x_229:
        /* <DEDUP_REMOVED lines=8> */
.L_x_230:
[----:B------:R-:W-:Y:S02]  /*6330*/  SEL R31, R31, RZ, !P0 ;  /* 0x000000ff1f1f7207 */ /* 0x000fe40004000000 */
[----:B------:R-:W-:Y:S02]  /*6340*/  ISETP.NE.AND P0, PT, R8, 0x65, PT ;  /* 0x000000650800780c */ /* 0x000fe40003f05270 */
[----:B------:R-:W-:Y:S02]  /*6350*/  IADD3 R20, PT, PT, R37, R31, R20 ;  /* 0x0000001f25147210 */ /* 0x000fe40007ffe014 */
[----:B------:R-:W-:-:S13]  /*6360*/  PLOP3.LUT P3, PT, P0, PT, PT, 0x80, 0x8 ;  /* 0x000000000008781c */ /* 0x000fda000076f070 */
[----:B------:R-:W-:Y:S05]  /*6370*/  WARPSYNC.COLLECTIVE R22, `(.L_x_231) ;  /* 0x0000000016087348 */ /* 0x000fea0003c00000 */
[----:B------:R-:W-:Y:S01]  /*6380*/  VOTE.ALL P3, P3 ;  /* 0x0000000000ff7806 */ /* 0x000fe20001860000 */
[----:B------:R-:W-:-:S12]  /*6390*/  ENDCOLLECTIVE ;  /* 0x000000000000791b */ /* 0x000fd80003800000 */
.L_x_231:
[----:B------:R-:W-:Y:S01]  /*63a0*/  PLOP3.LUT P0, PT, P3, PT, PT, 0x80, 0x8 ;  /* 0x000000000008781c */ /* 0x000fe20001f0f070 */
[----:B------:R-:W-:-:S12]  /*63b0*/  BRA `(.L_x_232) ;  /* 0xffffffb800747947 */ /* 0x000fd8000383ffff */
.L_x_172:
[----:B------:R-:W-:Y:S01]  /*63c0*/  BSSY B0, `(.L_x_233) ;  /* 0x0000006000007945 */ /* 0x000fe20003800000 */
[----:B------:R-:W-:Y:S01]  /*63d0*/  PLOP3.LUT P3, PT, P3, PT, PT, 0x8, 0x80 ;  /* 0x000000000080781c */ /* 0x000fe20001f6e170 */
[----:B------:R-:W-:-:S12]  /*63e0*/  IMAD.MOV.U32 R22, RZ, RZ, -0x1 ;  /* 0xffffffffff167424 */ /* 0x000fd800078e00ff */
[----:B-----5:R-:W-:Y:S05]  /*63f0*/  WARPSYNC.COLLECTIVE R22, `(.L_x_234) ;  /* 0x0000000016087348 */ /* 0x020fea0003c00000 */
[----:B------:R-:W-:Y:S01]  /*6400*/  VOTE.ANY P3, P3 ;  /* 0x0000000000ff7806 */ /* 0x000fe20001860100 */
[----:B-----5:R-:W-:-:S12]  /*6410*/  ENDCOLLECTIVE ;  /* 0x000000000000791b */ /* 0x020fd80003800000 */
.L_x_234:
[----:B------:R-:W-:Y:S05]  /*6420*/  BSYNC B0 ;  /* 0x0000000000007941 */ /* 0x000fea0003800000 */
.L_x_233:
[----:B------:R-:W-:Y:S05]  /*6430*/  BRA `(.L_x_235) ;  /* 0xffffffdc00b07947 */ /* 0x000fea000383ffff */
.L_x_176:
[----:B------:R-:W-:Y:S01]  /*6440*/  BSSY B0, `(.L_x_236) ;  /* 0x0000006000007945 */ /* 0x000fe20003800000 */
[----:B------:R-:W-:Y:S01]  /*6450*/  PLOP3.LUT P3, PT, P3, PT, PT, 0x8, 0x80 ;  /* 0x000000000080781c */ /* 0x000fe20001f6e170 */
[----:B------:R-:W-:-:S12]  /*6460*/  IMAD.MOV.U32 R22, RZ, RZ, -0x1 ;  /* 0xffffffffff167424 */ /* 0x000fd800078e00ff */
[----:B-----5:R-:W-:Y:S05]  /*6470*/  WARPSYNC.COLLECTIVE R22, `(.L_x_237) ;  /* 0x0000000016087348 */ /* 0x020fea0003c00000 */
[----:B------:R-:W-:Y:S01]  /*6480*/  VOTE.ANY P3, P3 ;  /* 0x0000000000ff7806 */ /* 0x000fe20001860100 */
[----:B-----5:R-:W-:-:S12]  /*6490*/  ENDCOLLECTIVE ;  /* 0x000000000000791b */ /* 0x020fd80003800000 */
.L_x_237:
[----:B------:R-:W-:Y:S05]  /*64a0*/  BSYNC B0 ;  /* 0x0000000000007941 */ /* 0x000fea0003800000 */
.L_x_236:
[----:B------:R-:W-:Y:S05]  /*64b0*/  BRA `(.L_x_238) ;  /* 0xffffffdc00c47947 */ /* 0x000fea000383ffff */
.L_x_178:
[----:B------:R-:W0:Y:S01]  /*64c0*/  S2R R20, SR_GEMASK ;  /* 0x0000000000147919 */ /* 0x000e220000003c00 */
[----:B------:R-:W-:Y:S01]  /*64d0*/  BSSY B0, `(.L_x_239) ;  /* 0x0000006000007945 */ /* 0x000fe20003800000 */
[----:B------:R-:W-:Y:S01]  /*64e0*/  PLOP3.LUT P3, PT, P3, PT, PT, 0x8, 0x80 ;  /* 0x000000000080781c */ /* 0x000fe20001f6e170 */
[----:B------:R-:W-:-:S12]  /*64f0*/  IMAD.MOV.U32 R22, RZ, RZ, -0x1 ;  /* 0xffffffffff167424 */ /* 0x000fd800078e00ff */
[----:B0----5:R-:W-:Y:S05]  /*6500*/  WARPSYNC.COLLECTIVE R22, `(.L_x_240) ;  /* 0x0000000016087348 */ /* 0x021fea0003c00000 */
[----:B------:R-:W-:Y:S01]  /*6510*/  VOTE.ANY R22, PT, P3 ;  /* 0x0000000000167806 */ /* 0x000fe200018e0100 */
[----:B0----5:R-:W-:Y:S06]  /*6520*/  ENDCOLLECTIVE ;  /* 0x000000000000791b */ /* 0x021fec0003800000 */
.L_x_240:
[----:B------:R-:W-:Y:S05]  /*6530*/  BSYNC B0 ;  /* 0x0000000000007941 */ /* 0x000fea0003800000 */
.L_x_239:
[----:B------:R-:W-:Y:S01]  /*6540*/  LOP3.LUT R22, R22, 0x80000000, R20, 0xec, !PT ;  /* 0x8000000016167812 */ /* 0x000fe200078eec14 */
[----:B------:R-:W-:Y:S02]  /*6550*/  IMAD.MOV.U32 R34, RZ, RZ, R15 ;  /* 0x000000ffff227224 */ /* 0x000fe400078e000f */
[----:B------:R-:W-:Y:S02]  /*6560*/  VIADD R26, R18, 0x4 ;  /* 0x00000004121a7836 */ /* 0x000fe40000000000 */
[----:B------:R-:W-:Y:S02]  /*6570*/  VIADD R23, R22, 0xffffffff ;  /* 0xffffffff16177836 */ /* 0x000fe40000000000 */
[----:B------:R-:W-:-:S03]  /*6580*/  VIADD R27, R18, 0x8 ;  /* 0x00000008121b7836 */ /* 0x000fc60000000000 */
[----:B------:R-:W-:Y:S01]  /*6590*/  LOP3.LUT R25, R22, R23, RZ, 0xc, !PT ;  /* 0x0000001716197212 */ /* 0x000fe200078e0cff */
[----:B------:R-:W-:Y:S02]  /*65a0*/  IMAD.MOV.U32 R23, RZ, RZ, 0x1 ;  /* 0x00000001ff177424 */ /* 0x000fe400078e00ff */
[----:B------:R-:W-:Y:S01]  /*65b0*/  IMAD.MOV.U32 R22, RZ, RZ, -0x1 ;  /* 0xffffffffff167424 */ /* 0x000fe200078e00ff */
[----:B------:R0:W1:Y:S02]  /*65c0*/  POPC R29, R25 ;  /* 0x00000019001d7309 */ /* 0x0000640000000000 */
[----:B0-----:R-:W-:-:S07]  /*65d0*/  VIADD R25, R18, 0x2 ;  /* 0x0000000212197836 */ /* 0x001fce0000000000 */
[----:B-1----:R-:W-:Y:S05]  /*65e0*/  WARPSYNC.COLLECTIVE R22, `(.L_x_241) ;  /* 0x0000000016087348 */ /* 0x002fea0003c00000 */
[----:B-1----:R0:W1:Y:S02]  /*65f0*/  SHFL.DOWN P5, R31, R34, R23, R29 ;  /* 0x08000017221f7389 */ /* 0x00206400000a001d */
[----:B01----:R-:W-:Y:S05]  /*6600*/  ENDCOLLECTIVE ;  /* 0x000000000000791b */ /* 0x003fea0003800000 */
.L_x_241:
        /* <DEDUP_REMOVED lines=9> */
.L_x_242:
[----:B------:R-:W-:Y:S01]  /*66a0*/  IMAD.MOV.U32 R23, RZ, RZ, 0x4 ;  /* 0x00000004ff177424 */ /* 0x000fe200078e00ff */
[----:B------:R-:W-:Y:S02]  /*66b0*/  SEL R31, R31, RZ, !P3 ;  /* 0x000000ff1f1f7207 */ /* 0x000fe40005800000 */
[----:B------:R-:W-:-:S03]  /*66c0*/  ISETP.GT.AND P3, PT, R26, R29, PT ;  /* 0x0000001d1a00720c */ /* 0x000fc60003f64270 */
[----:B------:R-:W-:Y:S02]  /*66d0*/  IMAD.IADD R30, R28, 0x1, R31 ;  /* 0x000000011c1e7824 */ /* 0x000fe400078e021f */
[----:B------:R-:W-:Y:S02]  /*66e0*/  VIADD R28, R18, 0x10 ;  /* 0x00000010121c7836 */ /* 0x000fe40000000000 */
[----:B------:R-:W-:-:S07]  /*66f0*/  IMAD.MOV.U32 R34, RZ, RZ, R30 ;  /* 0x000000ffff227224 */ /* 0x000fce00078e001e */
[----:B------:R-:W-:Y:S05]  /*6700*/  WARPSYNC.COLLECTIVE R22, `(.L_x_243) ;  /* 0x0000000016087348 */ /* 0x000fea0003c00000 */
[----:B------:R0:W1:Y:S02]  /*6710*/  SHFL.DOWN P5, R31, R34, R23, R29 ;  /* 0x08000017221f7389 */ /* 0x00006400000a001d */
[----:B01----:R-:W-:Y:S05]  /*6720*/  ENDCOLLECTIVE ;  /* 0x000000000000791b */ /* 0x003fea0003800000 */
.L_x_243:
[----:B------:R-:W-:Y:S01]  /*6730*/  IMAD.MOV.U32 R23, RZ, RZ, 0x8 ;  /* 0x00000008ff177424 */ /* 0x000fe200078e00ff */
[----:B------:R-:W-:Y:S02]  /*6740*/  SEL R31, R31, RZ, !P3 ;  /* 0x000000ff1f1f7207 */ /* 0x000fe40005800000 */
[----:B------:R-:W-:Y:S02]  /*6750*/  ISETP.NE.AND P3, PT, R14, 0x65, PT ;  /* 0x000000650e00780c */ /* 0x000fe40003f65270 */
[----:B------:R-:W0:Y:S01]  /*6760*/  LDC.64 R14, c[0x0][0x3a0] ;  /* 0x0000e800ff0e7b82 */ /* 0x000e220000000a00 */
[----:B------:R-:W-:-:S04]  /*6770*/  IMAD.IADD R32, R30, 0x1, R31 ;  /* 0x000000011e207824 */ /* 0x000fc800078e021f */
[----:B------:R-:W-:-:S07]  /*6780*/  IMAD.MOV.U32 R34, RZ, RZ, R32 ;  /* 0x000000ffff227224 */ /* 0x000fce00078e0020 */
[----:B0-----:R-:W-:Y:S05]  /*6790*/  WARPSYNC.COLLECTIVE R22, `(.L_x_244) ;  /* 0x0000000016087348 */ /* 0x001fea0003c00000 */
[----:B------:R1:W2:Y:S02]  /*67a0*/  SHFL.DOWN P5, R31, R34, R23, R29 ;  /* 0x08000017221f7389 */ /* 0x0002a400000a001d */
[----:B012---:R-:W-:Y:S05]  /*67b0*/  ENDCOLLECTIVE ;  /* 0x000000000000791b */ /* 0x007fea0003800000 */
.L_x_244:
[----:B------:R-:W-:Y:S01]  /*67c0*/  IMAD.MOV.U32 R23, RZ, RZ, 0x10 ;  /* 0x00000010ff177424 */ /* 0x000fe200078e00ff */
[----:B------:R-:W-:-:S04]  /*67d0*/  ISETP.GT.AND P5, PT, R27, R29, PT ;  /* 0x0000001d1b00720c */ /* 0x000fc80003fa4270 */
[----:B------:R-:W-:-:S05]  /*67e0*/  SEL R31, R31, RZ, !P5 ;  /* 0x000000ff1f1f7207 */ /* 0x000fca0006800000 */
[----:B------:R-:W-:-:S04]  /*67f0*/  IMAD.IADD R36, R32, 0x1, R31 ;  /* 0x0000000120247824 */ /* 0x000fc800078e021f */
[----:B------:R-:W-:-:S07]  /*6800*/  IMAD.MOV.U32 R34, RZ, RZ, R36 ;  /* 0x000000ffff227224 */ /* 0x000fce00078e0024 */
[----:B------:R-:W-:Y:S05]  /*6810*/  WARPSYNC.COLLECTIVE R22, `(.L_x_245) ;  /* 0x0000000016087348 */ /* 0x000fea0003c00000 */
[----:B------:R0:W1:Y:S02]  /*6820*/  SHFL.DOWN P5, R31, R34, R23, R29 ;  /* 0x08000017221f7389 */ /* 0x00006400000a001d */
[----:B01----:R-:W-:Y:S05]  /*6830*/  ENDCOLLECTIVE ;  /* 0x000000000000791b */ /* 0x003fea0003800000 */
.L_x_245:
[----:B------:R-:W-:Y:S05]  /*6840*/  WARPSYNC.COLLECTIVE R22, `(.L_x_246) ;  /* 0x0000000016087348 */ /* 0x000fea0003c00000 */
[----:B------:R-:W-:Y:S01]  /*6850*/  VOTE.ALL P3, P3 ;  /* 0x0000000000ff7806 */ /* 0x000fe20001860000 */
[----:B------:R-:W-:-:S12]  /*6860*/  ENDCOLLECTIVE ;  /* 0x000000000000791b */ /* 0x000fd80003800000 */
.L_x_246:
[----:B------:R-:W-:-:S04]  /*6870*/  ISETP.GT.AND P5, PT, R28, R29, PT ;  /* 0x0000001d1c00720c */ /* 0x000fc80003fa4270 */
[----:B------:R-:W-:Y:S02]  /*6880*/  SEL R31, R31, RZ, !P5 ;  /* 0x000000ff1f1f7207 */ /* 0x000fe40006800000 */
[----:B------:R-:W-:-:S03]  /*6890*/  IADD3 R32, P5, PT, R14, 0x100, RZ ;  /* 0x000001000e207810 */ /* 0x000fc60007fbe0ff */
[----:B------:R-:W-:Y:S02]  /*68a0*/  IMAD.IADD R30, R36, 0x1, R31 ;  /* 0x00000001241e7824 */ /* 0x000fe400078e021f */
[----:B------:R-:W-:Y:S01]  /*68b0*/  IMAD.X R33, RZ, RZ, R15, P5 ;  /* 0x000000ffff217224 */ /* 0x000fe200028e060f */
[----:B------:R-:W-:Y:S07]  /*68c0*/  BRA `(.L_x_247) ;  /* 0xffffffdc005c7947 */ /* 0x000fee000383ffff */
.L_x_180:
[----:B------:R-:W-:Y:S01]  /*68d0*/  BSSY B0, `(.L_x_248) ;  /* 0x0000006000007945 */ /* 0x000fe20003800000 */
[----:B------:R-:W-:Y:S01]  /*68e0*/  PLOP3.LUT P3, PT, P3, PT, PT, 0x8, 0x80 ;  /* 0x000000000080781c */ /* 0x000fe20001f6e170 */
[----:B------:R-:W-:-:S12]  /*68f0*/  IMAD.MOV.U32 R22, RZ, RZ, -0x1 ;  /* 0xffffffffff167424 */ /* 0x000fd800078e00ff */
[----:B-----5:R-:W-:Y:S05]  /*6900*/  WARPSYNC.COLLECTIVE R22, `(.L_x_249) ;  /* 0x0000000016087348 */ /* 0x020fea0003c00000 */
[----:B------:R-:W-:Y:S01]  /*6910*/  VOTE.ANY P3, P3 ;  /* 0x0000000000ff7806 */ /* 0x000fe20001860100 */
[----:B-----5:R-:W-:-:S12]  /*6920*/  ENDCOLLECTIVE ;  /* 0x000000000000791b */ /* 0x020fd80003800000 */
.L_x_249:
[----:B------:R-:W-:Y:S05]  /*6930*/  BSYNC B0 ;  /* 0x0000000000007941 */ /* 0x000fea0003800000 */
.L_x_248:
[----:B------:R-:W-:Y:S05]  /*6940*/  BRA `(.L_x_250) ;  /* 0xffffffdc00607947 */ /* 0x000fea000383ffff */
.L_x_184:
[----:B------:R-:W-:Y:S01]  /*6950*/  BSSY B0, `(.L_x_251) ;  /* 0x0000006000007945 */ /* 0x000fe20003800000 */
[----:B------:R-:W-:Y:S01]  /*6960*/  PLOP3.LUT P3, PT, P3, PT, PT, 0x8, 0x80 ;  /* 0x000000000080781c */ /* 0x000fe20001f6e170 */
[----:B------:R-:W-:-:S12]  /*6970*/  IMAD.MOV.U32 R22, RZ, RZ, -0x1 ;  /* 0xffffffffff167424 */ /* 0x000fd800078e00ff */
[----:B-----5:R-:W-:Y:S05]  /*6980*/  WARPSYNC.COLLECTIVE R22, `(.L_x_252) ;  /* 0x0000000016087348 */ /* 0x020fea0003c00000 */
[----:B------:R-:W-:Y:S01]  /*6990*/  VOTE.ANY P3, P3 ;  /* 0x0000000000ff7806 */ /* 0x000fe20001860100 */
[----:B-----5:R-:W-:-:S12]  /*69a0*/  ENDCOLLECTIVE ;  /* 0x000000000000791b */ /* 0x020fd80003800000 */
.L_x_252:
[----:B------:R-:W-:Y:S05]  /*69b0*/  BSYNC B0 ;  /* 0x0000000000007941 */ /* 0x000fea0003800000 */
.L_x_251:
[----:B------:R-:W-:Y:S05]  /*69c0*/  BRA `(.L_x_253) ;  /* 0xffffffdc00747947 */ /* 0x000fea000383ffff */
.L_x_186:
[----:B------:R-:W-:Y:S01]  /*69d0*/  BSSY B0, `(.L_x_254) ;  /* 0x0000006000007945 */ /* 0x000fe20003800000 */
[----:B------:R-:W-:Y:S01]  /*69e0*/  PLOP3.LUT P3, PT, P3, PT, PT, 0x8, 0x80 ;  /* 0x000000000080781c */ /* 0x000fe20001f6e170 */
[----:B------:R-:W-:-:S12]  /*69f0*/  IMAD.MOV.U32 R22, RZ, RZ, -0x1 ;  /* 0xffffffffff167424 */ /* 0x000fd800078e00ff */
[----:B-----5:R-:W-:Y:S05]  /*6a00*/  WARPSYNC.COLLECTIVE R22, `(.L_x_255) ;  /* 0x0000000016087348 */ /* 0x020fea0003c00000 */
[----:B------:R-:W-:Y:S01]  /*6a10*/  VOTE.ANY R22, PT, P3 ;  /* 0x0000000000167806 */ /* 0x000fe200018e0100 */
[----:B-----5:R-:W-:Y:S06]  /*6a20*/  ENDCOLLECTIVE ;  /* 0x000000000000791b */ /* 0x020fec0003800000 */
.L_x_255:
[----:B------:R-:W-:Y:S05]  /*6a30*/  BSYNC B0 ;  /* 0x0000000000007941 */ /* 0x000fea0003800000 */
.L_x_254:
        /* <DEDUP_REMOVED lines=11> */
.L_x_256:
        /* <DEDUP_REMOVED lines=9> */
.L_x_257:
        /* <DEDUP_REMOVED lines=8> */
.L_x_258:
        /* <DEDUP_REMOVED lines=8> */
.L_x_259:
        /* <DEDUP_REMOVED lines=8> */
.L_x_260:
[----:B------:R-:W-:Y:S02]  /*6d00*/  SEL R31, R31, RZ, !P3 ;  /* 0x000000ff1f1f7207 */ /* 0x000fe40005800000 */
[----:B------:R-:W-:Y:S02]  /*6d10*/  ISETP.NE.AND P3, PT, R14, 0x65, PT ;  /* 0x000000650e00780c */ /* 0x000fe40003f65270 */
[----:B------:R-:W-:-:S11]  /*6d20*/  IADD3 R30, PT, PT, R37, R31, R30 ;  /* 0x0000001f251e7210 */ /* 0x000fd60007ffe01e */
[----:B------:R-:W-:Y:S05]  /*6d30*/  WARPSYNC.COLLECTIVE R22, `(.L_x_261) ;  /* 0x0000000016087348 */ /* 0x000fea0003c00000 */
[----:B------:R-:W-:Y:S01]  /*6d40*/  VOTE.ALL P3, P3 ;  /* 0x0000000000ff7806 */ /* 0x000fe20001860000 */
[----:B------:R-:W-:-:S12]  /*6d50*/  ENDCOLLECTIVE ;  /* 0x000000000000791b */ /* 0x000fd80003800000 */
.L_x_261:
[----:B------:R-:W-:Y:S05]  /*6d60*/  BRA `(.L_x_262) ;  /* 0xffffffdc000c7947 */ /* 0x000fea000383ffff */
.L_x_263:
        /* <DEDUP_REMOVED lines=9> */
.L_x_272:


//--------------------- .text._ZN3cub18CUB_300001_SM_10006detail4scan23DeviceCompactInitKernelINS0_13ScanTileStateIiLb1EEEPlEEvT_iT0_ --------------------------
	.section	.text._ZN3cub18CUB_300001_SM_10006detail4scan23DeviceCompactInitKernelINS0_13ScanTileStateIiLb1EEEPlEEvT_iT0_,"ax",@progbits
	.align	128
        .global         _ZN3cub18CUB_300001_SM_10006detail4scan23DeviceCompactInitKernelINS0_13ScanTileStateIiLb1EEEPlEEvT_iT0_
        .type           _ZN3cub18CUB_300001_SM_10006detail4scan23DeviceCompactInitKernelINS0_13ScanTileStateIiLb1EEEPlEEvT_iT0_,@function
        .size           _ZN3cub18CUB_300001_SM_10006detail4scan23DeviceCompactInitKernelINS0_13ScanTileStateIiLb1EEEPlEEvT_iT0_,(.L_x_273 - _ZN3cub18CUB_300001_SM_10006detail4scan23DeviceCompactInitKernelINS0_13ScanTileStateIiLb1EEEPlEEvT_iT0_)
        .other          _ZN3cub18CUB_300001_SM_10006detail4scan23DeviceCompactInitKernelINS0_13ScanTileStateIiLb1EEEPlEEvT_iT0_,@"STO_CUDA_ENTRY STV_DEFAULT"
_ZN3cub18CUB_300001_SM_10006detail4scan23DeviceCompactInitKernelINS0_13ScanTileStateIiLb1EEEPlEEvT_iT0_:
.text._ZN3cub18CUB_300001_SM_10006detail4scan23DeviceCompactInitKernelINS0_13ScanTileStateIiLb1EEEPlEEvT_iT0_:
[----:B------:R-:W-:Y:S01]  /*0000*/  LDC R1, c[0x0][0x37c] ;  /* 0x0000df00ff017b82 */ /* 0x000fe20000000800 */
[----:B------:R-:W0:Y:S07]  /*0010*/  S2R R0, SR_TID.X ;  /* 0x0000000000007919 */ /* 0x000e2e0000002100 */
[----:B------:R-:W1:Y:S01]  /*0020*/  S2UR UR6, SR_CTAID.X ;  /* 0x00000000000679c3 */ /* 0x000e620000002500 */
[----:B------:R-:W2:Y:S07]  /*0030*/  LDCU UR4, c[0x0][0x388] ;  /* 0x00007100ff0477ac */ /* 0x000eae0008000800 */
[----:B------:R-:W1:Y:S01]  /*0040*/  LDC R7, c[0x0][0x360] ;  /* 0x0000d800ff077b82 */ /* 0x000e620000000800 */
[C---:B0-----:R-:W-:Y:S01]  /*0050*/  ISETP.GT.U32.AND P0, PT, R0.reuse, 0x1f, PT ;  /* 0x0000001f0000780c */ /* 0x041fe20003f04070 */
[----:B-1----:R-:W-:Y:S01]  /*0060*/  IMAD R7, R7, UR6, R0 ;  /* 0x0000000607077c24 */ /* 0x002fe2000f8e0200 */
[----:B------:R-:W-:-:S02]  /*0070*/  LOP3.LUT P2, RZ, R0, UR6, RZ, 0xfc, !PT ;  /* 0x0000000600ff7c12 */ /* 0x000fc4000f84fcff */
[----:B------:R-:W-:Y:S02]  /*0080*/  ISETP.NE.OR P0, PT, RZ, UR6, P0 ;  /* 0x00000006ff007c0c */ /* 0x000fe40008705670 */
[----:B--2---:R-:W-:Y:S01]  /*0090*/  ISETP.GE.AND P1, PT, R7, UR4, PT ;  /* 0x0000000407007c0c */ /* 0x004fe2000bf26270 */
[----:B------:R-:W0:Y:S10]  /*00a0*/  LDCU.64 UR4, c[0x0][0x358] ;  /* 0x00006b00ff0477ac */ /* 0x000e340008000a00 */
[----:B------:R-:W1:Y:S02]  /*00b0*/  @!P0 LDC.64 R4, c[0x0][0x380] ;  /* 0x0000e000ff048b82 */ /* 0x000e640000000a00 */
[----:B------:R-:W-:-:S06]  /*00c0*/  @!P1 MOV R6, 0x63 ;  /* 0x0000006300069802 */ /* 0x000fcc0000000f00 */
[----:B------:R-:W2:Y:S01]  /*00d0*/  @!P1 LDC.64 R2, c[0x0][0x380] ;  /* 0x0000e000ff029b82 */ /* 0x000ea20000000a00 */
[----:B-1----:R-:W-:-:S04]  /*00e0*/  @!P0 IMAD.WIDE.U32 R4, R0, 0x8, R4 ;  /* 0x0000000800048825 */ /* 0x002fc800078e0004 */
[----:B--2---:R-:W-:-:S04]  /*00f0*/  @!P1 IMAD.WIDE R2, R7, 0x8, R2 ;  /* 0x0000000807029825 */ /* 0x004fc800078e0202 */
[----:B------:R-:W-:-:S05]  /*0100*/  IMAD.MOV.U32 R7, RZ, RZ, RZ ;  /* 0x000000ffff077224 */ /* 0x000fca00078e00ff */
[----:B0-----:R0:W-:Y:S04]  /*0110*/  @!P1 STG.E.64 desc[UR4][R2.64+0x100], R6 ;  /* 0x0001000602009986 */ /* 0x0011e8000c101b04 */
[----:B------:R0:W-:Y:S01]  /*0120*/  @!P0 STG.E.64 desc[UR4][R4.64], RZ ;  /* 0x000000ff04008986 */ /* 0x0001e2000c101b04 */
[----:B------:R-:W-:Y:S05]  /*0130*/  @P2 EXIT ;  /* 0x000000000000294d */ /* 0x000fea0003800000 */
[----:B0-----:R-:W0:Y:S02]  /*0140*/  LDC.64 R2, c[0x0][0x390] ;  /* 0x0000e400ff027b82 */ /* 0x001e240000000a00 */
[----:B0-----:R-:W-:Y:S01]  /*0150*/  STG.E.64 desc[UR4][R2.64], RZ ;  /* 0x000000ff02007986 */ /* 0x001fe2000c101b04 */
[----:B------:R-:W-:Y:S05]  /*0160*/  EXIT ;  /* 0x000000000000794d */ /* 0x000fea0003800000 */
.L_x_264:
        /* <DEDUP_REMOVED lines=9> */
.L_x_273:


//--------------------- .text._ZN3cub18CUB_300001_SM_10006detail11EmptyKernelIvEEvv --------------------------
	.section	.text._ZN3cub18CUB_300001_SM_10006detail11EmptyKernelIvEEvv,"ax",@progbits
	.align	128
        .global         _ZN3cub18CUB_300001_SM_10006detail11EmptyKernelIvEEvv
        .type           _ZN3cub18CUB_300001_SM_10006detail11EmptyKernelIvEEvv,@function
        .size           _ZN3cub18CUB_300001_SM_10006detail11EmptyKernelIvEEvv,(.L_x_274 - _ZN3cub18CUB_300001_SM_10006detail11EmptyKernelIvEEvv)
        .other          _ZN3cub18CUB_300001_SM_10006detail11EmptyKernelIvEEvv,@"STO_CUDA_ENTRY STV_DEFAULT"
_ZN3cub18CUB_300001_SM_10006detail11EmptyKernelIvEEvv:
.text._ZN3cub18CUB_300001_SM_10006detail11EmptyKernelIvEEvv:
[----:B------:R-:W-:Y:S01]  /*0000*/  LDC R1, c[0x0][0x37c] ;  /* 0x0000df00ff017b82 */ /* 0x000fe20000000800 */
[----:B------:R-:W-:Y:S05]  /*0010*/  EXIT ;  /* 0x000000000000794d */ /* 0x000fea0003800000 */
.L_x_265:
        /* <DEDUP_REMOVED lines=14> */
.L_x_274:


//--------------------- .nv.shared._ZN3cub18CUB_300001_SM_10006detail10merge_sort26DeviceMergeSortMergeKernelINS2_10policy_hubIN6thrust24THRUST_300001_SM_1000_NS6detail15normal_iteratorINS6_10device_ptrI5MovieEEEEE9Policy600ESC_PNS0_8NullTypeESC_SG_m14CompareEndTimeSA_SF_EEvbT2_T3_T4_PT6_PT7_T5_PSK_SK_NS1_7vsmem_tE --------------------------
	.section	.nv.shared._ZN3cub18CUB_300001_SM_10006detail10merge_sort26DeviceMergeSortMergeKernelINS2_10policy_hubIN6thrust24THRUST_300001_SM_1000_NS6detail15normal_iteratorINS6_10device_ptrI5MovieEEEEE9Policy600ESC_PNS0_8NullTypeESC_SG_m14CompareEndTimeSA_SF_EEvbT2_T3_T4_PT6_PT7_T5_PSK_SK_NS1_7vsmem_tE,"aw",@nobits
	.sectionflags	@""
	.align	16
.nv.shared._ZN3cub18CUB_300001_SM_10006detail10merge_sort26DeviceMergeSortMergeKernelINS2_10policy_hubIN6thrust24THRUST_300001_SM_1000_NS6detail15normal_iteratorINS6_10device_ptrI5MovieEEEEE9Policy600ESC_PNS0_8NullTypeESC_SG_m14CompareEndTimeSA_SF_EEvbT2_T3_T4_PT6_PT7_T5_PSK_SK_NS1_7vsmem_tE:
	.zero		16400


//--------------------- .nv.shared.reserved.0     --------------------------
	.section	.nv.shared.reserved.0,"aw",@nobits
	.weak		__nv_reservedSMEM_offset_0_alias
	.size		__nv_reservedSMEM_offset_0_alias, 0, 64
	.other		__nv_reservedSMEM_offset_0_alias,@"STO_CUDA_RESERVED_SHARED STV_DEFAULT"
__nv_reservedSMEM_offset_0_alias:
	.zero		0
	.zero		64


//--------------------- .nv.global                --------------------------
	.section	.nv.global,"aw",@nobits
.nv.global:
	.type		_ZN34_INTERNAL_752f0cc2_4_k_cu_8ea76d816thrust24THRUST_300001_SM_1000_NS12placeholders2_8E,@object
	.size		_ZN34_INTERNAL_752f0cc2_4_k_cu_8ea76d816thrust24THRUST_300001_SM_1000_NS12placeholders2_8E,(_ZN34_INTERNAL_752f0cc2_4_k_cu_8ea76d814cuda3std3__436_GLOBAL__N__752f0cc2_4_k_cu_8ea76d816ignoreE - _ZN34_INTERNAL_752f0cc2_4_k_cu_8ea76d816thrust24THRUST_300001_SM_1000_NS12placeholders2_8E)
_ZN34_INTERNAL_752f0cc2_4_k_cu_8ea76d816thrust24THRUST_300001_SM_1000_NS12placeholders2_8E:
	.zero		1
	.type		_ZN34_INTERNAL_752f0cc2_4_k_cu_8ea76d814cuda3std3__436_GLOBAL__N__752f0cc2_4_k_cu_8ea76d816ignoreE,@object
	.size		_ZN34_INTERNAL_752f0cc2_4_k_cu_8ea76d814cuda3std3__436_GLOBAL__N__752f0cc2_4_k_cu_8ea76d816ignoreE,(_ZN34_INTERNAL_752f0cc2_4_k_cu_8ea76d814cuda3std6ranges3__45__cpo4dataE - _ZN34_INTERNAL_752f0cc2_4_k_cu_8ea76d814cuda3std3__436_GLOBAL__N__752f0cc2_4_k_cu_8ea76d816ignoreE)
_ZN34_INTERNAL_752f0cc2_4_k_cu_8ea76d814cuda3std3__436_GLOBAL__N__752f0cc2_4_k_cu_8ea76d816ignoreE:
	.zero		1
	.type		_ZN34_INTERNAL_752f0cc2_4_k_cu_8ea76d814cuda3std6ranges3__45__cpo4dataE,@object
	.size		_ZN34_INTERNAL_752f0cc2_4_k_cu_8ea76d814cuda3std6ranges3__45__cpo4dataE,(_ZN34_INTERNAL_752f0cc2_4_k_cu_8ea76d816thrust24THRUST_300001_SM_1000_NS6system3cpp3parE - _ZN34_INTERNAL_752f0cc2_4_k_cu_8ea76d814cuda3std6ranges3__45__cpo4dataE)
_ZN34_INTERNAL_752f0cc2_4_k_cu_8ea76d814cuda3std6ranges3__45__cpo4dataE:
	.zero		1
	.type		_ZN34_INTERNAL_752f0cc2_4_k_cu_8ea76d816thrust24THRUST_300001_SM_1000_NS6system3cpp3parE,@object
	.size		_ZN34_INTERNAL_752f0cc2_4_k_cu_8ea76d816thrust24THRUST_300001_SM_1000_NS6system3cpp3parE,(_ZN34_INTERNAL_752f0cc2_4_k_cu_8ea76d814cuda3std3__45__cpo5beginE - _ZN34_INTERNAL_752f0cc2_4_k_cu_8ea76d816thrust24THRUST_300001_SM_1000_NS6system3cpp3parE)
_ZN34_INTERNAL_752f0cc2_4_k_cu_8ea76d816thrust24THRUST_300001_SM_1000_NS6system3cpp3parE:
	.zero		1
	.type		_ZN34_INTERNAL_752f0cc2_4_k_cu_8ea76d814cuda3std3__45__cpo5beginE,@object
	.size		_ZN34_INTERNAL_752f0cc2_4_k_cu_8ea76d814cuda3std3__45__cpo5beginE,(_ZN34_INTERNAL_752f0cc2_4_k_cu_8ea76d814cuda3std6ranges3__45__cpo5beginE - _ZN34_INTERNAL_752f0cc2_4_k_cu_8ea76d814cuda3std3__45__cpo5beginE)
_ZN34_INTERNAL_752f0cc2_4_k_cu_8ea76d814cuda3std3__45__cpo5beginE:
	.zero		1
	.type		_ZN34_INTERNAL_752f0cc2_4_k_cu_8ea76d814cuda3std6ranges3__45__cpo5beginE,@object
	.size		_ZN34_INTERNAL_752f0cc2_4_k_cu_8ea76d814cuda3std6ranges3__45__cpo5beginE,(_ZN34_INTERNAL_752f0cc2_4_k_cu_8ea76d816thrust24THRUST_300001_SM_1000_NS6deviceE - _ZN34_INTERNAL_752f0cc2_4_k_cu_8ea76d814cuda3std6ranges3__45__cpo5beginE)
_ZN34_INTERNAL_752f0cc2_4_k_cu_8ea76d814cuda3std6ranges3__45__cpo5beginE:
	.zero		1
	.type		_ZN34_INTERNAL_752f0cc2_4_k_cu_8ea76d816thrust24THRUST_300001_SM_1000_NS6deviceE,@object
	.size		_ZN34_INTERNAL_752f0cc2_4_k_cu_8ea76d816thrust24THRUST_300001_SM_1000_NS6deviceE,(_ZN34_INTERNAL_752f0cc2_4_k_cu_8ea76d814cuda3std3__47nulloptE - _ZN34_INTERNAL_752f0cc2_4_k_cu_8ea76d816thrust24THRUST_300001_SM_1000_NS6deviceE)
_ZN34_INTERNAL_752f0cc2_4_k_cu_8ea76d816thrust24THRUST_300001_SM_1000_NS6deviceE:
	.zero		1
	.type		_ZN34_INTERNAL_752f0cc2_4_k_cu_8ea76d814cuda3std3__47nulloptE,@object
	.size		_ZN34_INTERNAL_752f0cc2_4_k_cu_8ea76d814cuda3std3__47nulloptE,(_ZN34_INTERNAL_752f0cc2_4_k_cu_8ea76d814cuda3std6ranges3__45__cpo8distanceE - _ZN34_INTERNAL_752f0cc2_4_k_cu_8ea76d814cuda3std3__47nulloptE)
_ZN34_INTERNAL_752f0cc2_4_k_cu_8ea76d814cuda3std3__47nulloptE:
	.zero		1
	.type		_ZN34_INTERNAL_752f0cc2_4_k_cu_8ea76d814cuda3std6ranges3__45__cpo8distanceE,@object
	.size		_ZN34_INTERNAL_752f0cc2_4_k_cu_8ea76d814cuda3std6ranges3__45__cpo8distanceE,(_ZN34_INTERNAL_752f0cc2_4_k_cu_8ea76d816thrust24THRUST_300001_SM_1000_NS12placeholders2_4E - _ZN34_INTERNAL_752f0cc2_4_k_cu_8ea76d814cuda3std6ranges3__45__cpo8distanceE)
_ZN34_INTERNAL_752f0cc2_4_k_cu_8ea76d814cuda3std6ranges3__45__cpo8distanceE:
	.zero		1
	.type		_ZN34_INTERNAL_752f0cc2_4_k_cu_8ea76d816thrust24THRUST_300001_SM_1000_NS12placeholders2_4E,@object
	.size		_ZN34_INTERNAL_752f0cc2_4_k_cu_8ea76d816thrust24THRUST_300001_SM_1000_NS12placeholders2_4E,(_ZN34_INTERNAL_752f0cc2_4_k_cu_8ea76d814cuda3std3__45__cpo6rbeginE - _ZN34_INTERNAL_752f0cc2_4_k_cu_8ea76d816thrust24THRUST_300001_SM_1000_NS12placeholders2_4E)
_ZN34_INTERNAL_752f0cc2_4_k_cu_8ea76d816thrust24THRUST_300001_SM_1000_NS12placeholders2_4E:
	.zero		1
	.type		_ZN34_INTERNAL_752f0cc2_4_k_cu_8ea76d814cuda3std3__45__cpo6rbeginE,@object
	.size		_ZN34_INTERNAL_752f0cc2_4_k_cu_8ea76d814cuda3std3__45__cpo6rbeginE,(_ZN34_INTERNAL_752f0cc2_4_k_cu_8ea76d814cuda3std6ranges3__45__cpo7advanceE - _ZN34_INTERNAL_752f0cc2_4_k_cu_8ea76d814cuda3std3__45__cpo6rbeginE)
_ZN34_INTERNAL_752f0cc2_4_k_cu_8ea76d814cuda3std3__45__cpo6rbeginE:
	.zero		1
	.type		_ZN34_INTERNAL_752f0cc2_4_k_cu_8ea76d814cuda3std6ranges3__45__cpo7advanceE,@object
	.size		_ZN34_INTERNAL_752f0cc2_4_k_cu_8ea76d814cuda3std6ranges3__45__cpo7advanceE,(_ZN34_INTERNAL_752f0cc2_4_k_cu_8ea76d816thrust24THRUST_300001_SM_1000_NS12placeholders3_10E - _ZN34_INTERNAL_752f0cc2_4_k_cu_8ea76d814cuda3std6ranges3__45__cpo7advanceE)
_ZN34_INTERNAL_752f0cc2_4_k_cu_8ea76d814cuda3std6ranges3__45__cpo7advanceE:
	.zero		1
	.type		_ZN34_INTERNAL_752f0cc2_4_k_cu_8ea76d816thrust24THRUST_300001_SM_1000_NS12placeholders3_10E,@object
	.size		_ZN34_INTERNAL_752f0cc2_4_k_cu_8ea76d816thrust24THRUST_300001_SM_1000_NS12placeholders3_10E,(_ZN34_INTERNAL_752f0cc2_4_k_cu_8ea76d814cuda3std3__48in_placeE - _ZN34_INTERNAL_752f0cc2_4_k_cu_8ea76d816thrust24THRUST_300001_SM_1000_NS12placeholders3_10E)
_ZN34_INTERNAL_752f0cc2_4_k_cu_8ea76d816thrust24THRUST_300001_SM_1000_NS12placeholders3_10E:
	.zero		1
	.type		_ZN34_INTERNAL_752f0cc2_4_k_cu_8ea76d814cuda3std3__48in_placeE,@object
	.size		_ZN34_INTERNAL_752f0cc2_4_k_cu_8ea76d814cuda3std3__48in_placeE,(_ZN34_INTERNAL_752f0cc2_4_k_cu_8ea76d814cuda3std6ranges3__45__cpo4sizeE - _ZN34_INTERNAL_752f0cc2_4_k_cu_8ea76d814cuda3std3__48in_placeE)
_ZN34_INTERNAL_752f0cc2_4_k_cu_8ea76d814cuda3std3__48in_placeE:
	.zero		1
	.type		_ZN34_INTERNAL_752f0cc2_4_k_cu_8ea76d814cuda3std6ranges3__45__cpo4sizeE,@object
	.size		_ZN34_INTERNAL_752f0cc2_4_k_cu_8ea76d814cuda3std6ranges3__45__cpo4sizeE,(_ZN34_INTERNAL_752f0cc2_4_k_cu_8ea76d816thrust24THRUST_300001_SM_1000_NS12placeholders2_2E - _ZN34_INTERNAL_752f0cc2_4_k_cu_8ea76d814cuda3std6ranges3__45__cpo4sizeE)
_ZN34_INTERNAL_752f0cc2_4_k_cu_8ea76d814cuda3std6ranges3__45__cpo4sizeE:
	.zero		1
	.type		_ZN34_INTERNAL_752f0cc2_4_k_cu_8ea76d816thrust24THRUST_300001_SM_1000_NS12placeholders2_2E,@object
	.size		_ZN34_INTERNAL_752f0cc2_4_k_cu_8ea76d816thrust24THRUST_300001_SM_1000_NS12placeholders2_2E,(_ZN34_INTERNAL_752f0cc2_4_k_cu_8ea76d814cuda3std3__45__cpo6cbeginE - _ZN34_INTERNAL_752f0cc2_4_k_cu_8ea76d816thrust24THRUST_300001_SM_1000_NS12placeholders2_2E)
_ZN34_INTERNAL_752f0cc2_4_k_cu_8ea76d816thrust24THRUST_300001_SM_1000_NS12placeholders2_2E:
	.zero		1
	.type		_ZN34_INTERNAL_752f0cc2_4_k_cu_8ea76d814cuda3std3__45__cpo6cbeginE,@object
	.size		_ZN34_INTERNAL_752f0cc2_4_k_cu_8ea76d814cuda3std3__45__cpo6cbeginE,(_ZN34_INTERNAL_752f0cc2_4_k_cu_8ea76d814cuda3std6ranges3__45__cpo6cbeginE - _ZN34_INTERNAL_752f0cc2_4_k_cu_8ea76d814cuda3std3__45__cpo6cbeginE)
_ZN34_INTERNAL_752f0cc2_4_k_cu_8ea76d814cuda3std3__45__cpo6cbeginE:
	.zero		1
	.type		_ZN34_INTERNAL_752f0cc2_4_k_cu_8ea76d814cuda3std6ranges3__45__cpo6cbeginE,@object
	.size		_ZN34_INTERNAL_752f0cc2_4_k_cu_8ea76d814cuda3std6ranges3__45__cpo6cbeginE,(_ZN34_INTERNAL_752f0cc2_4_k_cu_8ea76d816thrust24THRUST_300001_SM_1000_NS12placeholders2_6E - _ZN34_INTERNAL_752f0cc2_4_k_cu_8ea76d814cuda3std6ranges3__45__cpo6cbeginE)
_ZN34_INTERNAL_752f0cc2_4_k_cu_8ea76d814cuda3std6ranges3__45__cpo6cbeginE:
	.zero		1
	.type		_ZN34_INTERNAL_752f0cc2_4_k_cu_8ea76d816thrust24THRUST_300001_SM_1000_NS12placeholders2_6E,@object
	.size		_ZN34_INTERNAL_752f0cc2_4_k_cu_8ea76d816thrust24THRUST_300001_SM_1000_NS12placeholders2_6E,(_ZN34_INTERNAL_752f0cc2_4_k_cu_8ea76d814cuda3std3__45__cpo7crbeginE - _ZN34_INTERNAL_752f0cc2_4_k_cu_8ea76d816thrust24THRUST_300001_SM_1000_NS12placeholders2_6E)
_ZN34_INTERNAL_752f0cc2_4_k_cu_8ea76d816thrust24THRUST_300001_SM_1000_NS12placeholders2_6E:
	.zero		1
	.type		_ZN34_INTERNAL_752f0cc2_4_k_cu_8ea76d814cuda3std3__45__cpo7crbeginE,@object
	.size		_ZN34_INTERNAL_752f0cc2_4_k_cu_8ea76d814cuda3std3__45__cpo7crbeginE,(_ZN34_INTERNAL_752f0cc2_4_k_cu_8ea76d814cuda3std6ranges3__45__cpo4nextE - _ZN34_INTERNAL_752f0cc2_4_k_cu_8ea76d814cuda3std3__45__cpo7crbeginE)
_ZN34_INTERNAL_752f0cc2_4_k_cu_8ea76d814cuda3std3__45__cpo7crbeginE:
	.zero		1
	.type		_ZN34_INTERNAL_752f0cc2_4_k_cu_8ea76d814cuda3std6ranges3__45__cpo4nextE,@object
	.size		_ZN34_INTERNAL_752f0cc2_4_k_cu_8ea76d814cuda3std6ranges3__45__cpo4nextE,(_ZN34_INTERNAL_752f0cc2_4_k_cu_8ea76d814cuda3std6ranges3__45__cpo4swapE - _ZN34_INTERNAL_752f0cc2_4_k_cu_8ea76d814cuda3std6ranges3__45__cpo4nextE)
_ZN34_INTERNAL_752f0cc2_4_k_cu_8ea76d814cuda3std6ranges3__45__cpo4nextE:
	.zero		1
	.type		_ZN34_INTERNAL_752f0cc2_4_k_cu_8ea76d814cuda3std6ranges3__45__cpo4swapE,@object
	.size		_ZN34_INTERNAL_752f0cc2_4_k_cu_8ea76d814cuda3std6ranges3__45__cpo4swapE,(_ZN34_INTERNAL_752f0cc2_4_k_cu_8ea76d816thrust24THRUST_300001_SM_1000_NS8cuda_cub10par_nosyncE - _ZN34_INTERNAL_752f0cc2_4_k_cu_8ea76d814cuda3std6ranges3__45__cpo4swapE)
_ZN34_INTERNAL_752f0cc2_4_k_cu_8ea76d814cuda3std6ranges3__45__cpo4swapE:
	.zero		1
	.type		_ZN34_INTERNAL_752f0cc2_4_k_cu_8ea76d816thrust24THRUST_300001_SM_1000_NS8cuda_cub10par_nosyncE,@object
	.size		_ZN34_INTERNAL_752f0cc2_4_k_cu_8ea76d816thrust24THRUST_300001_SM_1000_NS8cuda_cub10par_nosyncE,(_ZN34_INTERNAL_752f0cc2_4_k_cu_8ea76d816thrust24THRUST_300001_SM_1000_NS3seqE - _ZN34_INTERNAL_752f0cc2_4_k_cu_8ea76d816thrust24THRUST_300001_SM_1000_NS8cuda_cub10par_nosyncE)
_ZN34_INTERNAL_752f0cc2_4_k_cu_8ea76d816thrust24THRUST_300001_SM_1000_NS8cuda_cub10par_nosyncE:
	.zero		1
	.type		_ZN34_INTERNAL_752f0cc2_4_k_cu_8ea76d816thrust24THRUST_300001_SM_1000_NS3seqE,@object
	.size		_ZN34_INTERNAL_752f0cc2_4_k_cu_8ea76d816thrust24THRUST_300001_SM_1000_NS3seqE,(_ZN34_INTERNAL_752f0cc2_4_k_cu_8ea76d814cuda3std3__420unreachable_sentinelE - _ZN34_INTERNAL_752f0cc2_4_k_cu_8ea76d816thrust24THRUST_300001_SM_1000_NS3seqE)
_ZN34_INTERNAL_752f0cc2_4_k_cu_8ea76d816thrust24THRUST_300001_SM_1000_NS3seqE:
	.zero		1
	.type		_ZN34_INTERNAL_752f0cc2_4_k_cu_8ea76d814cuda3std3__420unreachable_sentinelE,@object
	.size		_ZN34_INTERNAL_752f0cc2_4_k_cu_8ea76d814cuda3std3__420unreachable_sentinelE,(_ZN34_INTERNAL_752f0cc2_4_k_cu_8ea76d814cuda3std6ranges3__45__cpo5ssizeE - _ZN34_INTERNAL_752f0cc2_4_k_cu_8ea76d814cuda3std3__420unreachable_sentinelE)
_ZN34_INTERNAL_752f0cc2_4_k_cu_8ea76d814cuda3std3__420unreachable_sentinelE:
	.zero		1
	.type		_ZN34_INTERNAL_752f0cc2_4_k_cu_8ea76d814cuda3std6ranges3__45__cpo5ssizeE,@object
	.size		_ZN34_INTERNAL_752f0cc2_4_k_cu_8ea76d814cuda3std6ranges3__45__cpo5ssizeE,(_ZN34_INTERNAL_752f0cc2_4_k_cu_8ea76d816thrust24THRUST_300001_SM_1000_NS12placeholders2_3E - _ZN34_INTERNAL_752f0cc2_4_k_cu_8ea76d814cuda3std6ranges3__45__cpo5ssizeE)
_ZN34_INTERNAL_752f0cc2_4_k_cu_8ea76d814cuda3std6ranges3__45__cpo5ssizeE:
	.zero		1
	.type		_ZN34_INTERNAL_752f0cc2_4_k_cu_8ea76d816thrust24THRUST_300001_SM_1000_NS12placeholders2_3E,@object
	.size		_ZN34_INTERNAL_752f0cc2_4_k_cu_8ea76d816thrust24THRUST_300001_SM_1000_NS12placeholders2_3E,(_ZN34_INTERNAL_752f0cc2_4_k_cu_8ea76d814cuda3std3__45__cpo4cendE - _ZN34_INTERNAL_752f0cc2_4_k_cu_8ea76d816thrust24THRUST_300001_SM_1000_NS12placeholders2_3E)
_ZN34_INTERNAL_752f0cc2_4_k_cu_8ea76d816thrust24THRUST_300001_SM_1000_NS12placeholders2_3E:
	.zero		1
	.type		_ZN34_INTERNAL_752f0cc2_4_k_cu_8ea76d814cuda3std3__45__cpo4cendE,@object
	.size		_ZN34_INTERNAL_752f0cc2_4_k_cu_8ea76d814cuda3std3__45__cpo4cendE,(_ZN34_INTERNAL_752f0cc2_4_k_cu_8ea76d814cuda3std6ranges3__45__cpo4cendE - _ZN34_INTERNAL_752f0cc2_4_k_cu_8ea76d814cuda3std3__45__cpo4cendE)
_ZN34_INTERNAL_752f0cc2_4_k_cu_8ea76d814cuda3std3__45__cpo4cendE:
	.zero		1
	.type		_ZN34_INTERNAL_752f0cc2_4_k_cu_8ea76d814cuda3std6ranges3__45__cpo4cendE,@object
	.size		_ZN34_INTERNAL_752f0cc2_4_k_cu_8ea76d814cuda3std6ranges3__45__cpo4cendE,(_ZN34_INTERNAL_752f0cc2_4_k_cu_8ea76d816thrust24THRUST_300001_SM_1000_NS12placeholders2_7E - _ZN34_INTERNAL_752f0cc2_4_k_cu_8ea76d814cuda3std6ranges3__45__cpo4cendE)
_ZN34_INTERNAL_752f0cc2_4_k_cu_8ea76d814cuda3std6ranges3__45__cpo4cendE:
	.zero		1
	.type		_ZN34_INTERNAL_752f0cc2_4_k_cu_8ea76d816thrust24THRUST_300001_SM_1000_NS12placeholders2_7E,@object
	.size		_ZN34_INTERNAL_752f0cc2_4_k_cu_8ea76d816thrust24THRUST_300001_SM_1000_NS12placeholders2_7E,(_ZN34_INTERNAL_752f0cc2_4_k_cu_8ea76d814cuda3std3__45__cpo5crendE - _ZN34_INTERNAL_752f0cc2_4_k_cu_8ea76d816thrust24THRUST_300001_SM_1000_NS12placeholders2_7E)
_ZN34_INTERNAL_752f0cc2_4_k_cu_8ea76d816thrust24THRUST_300001_SM_1000_NS12placeholders2_7E:
	.zero		1
	.type		_ZN34_INTERNAL_752f0cc2_4_k_cu_8ea76d814cuda3std3__45__cpo5crendE,@object
	.size		_ZN34_INTERNAL_752f0cc2_4_k_cu_8ea76d814cuda3std3__45__cpo5crendE,(_ZN34_INTERNAL_752f0cc2_4_k_cu_8ea76d814cuda3std6ranges3__45__cpo4prevE - _ZN34_INTERNAL_752f0cc2_4_k_cu_8ea76d814cuda3std3__45__cpo5crendE)
_ZN34_INTERNAL_752f0cc2_4_k_cu_8ea76d814cuda3std3__45__cpo5crendE:
	.zero		1
	.type		_ZN34_INTERNAL_752f0cc2_4_k_cu_8ea76d814cuda3std6ranges3__45__cpo4prevE,@object
	.size		_ZN34_INTERNAL_752f0cc2_4_k_cu_8ea76d814cuda3std6ranges3__45__cpo4prevE,(_ZN34_INTERNAL_752f0cc2_4_k_cu_8ea76d814cuda3std6ranges3__45__cpo9iter_moveE - _ZN34_INTERNAL_752f0cc2_4_k_cu_8ea76d814cuda3std6ranges3__45__cpo4prevE)
_ZN34_INTERNAL_752f0cc2_4_k_cu_8ea76d814cuda3std6ranges3__45__cpo4prevE:
	.zero		1
	.type		_ZN34_INTERNAL_752f0cc2_4_k_cu_8ea76d814cuda3std6ranges3__45__cpo9iter_moveE,@object
	.size		_ZN34_INTERNAL_752f0cc2_4_k_cu_8ea76d814cuda3std6ranges3__45__cpo9iter_moveE,(_ZN34_INTERNAL_752f0cc2_4_k_cu_8ea76d816thrust24THRUST_300001_SM_1000_NS6system6detail10sequential3seqE - _ZN34_INTERNAL_752f0cc2_4_k_cu_8ea76d814cuda3std6ranges3__45__cpo9iter_moveE)
_ZN34_INTERNAL_752f0cc2_4_k_cu_8ea76d814cuda3std6ranges3__45__cpo9iter_moveE:
	.zero		1
	.type		_ZN34_INTERNAL_752f0cc2_4_k_cu_8ea76d816thrust24THRUST_300001_SM_1000_NS6system6detail10sequential3seqE,@object
	.size		_ZN34_INTERNAL_752f0cc2_4_k_cu_8ea76d816thrust24THRUST_300001_SM_1000_NS6system6detail10sequential3seqE,(_ZN34_INTERNAL_752f0cc2_4_k_cu_8ea76d816thrust24THRUST_300001_SM_1000_NS12placeholders2_9E - _ZN34_INTERNAL_752f0cc2_4_k_cu_8ea76d816thrust24THRUST_300001_SM_1000_NS6system6detail10sequential3seqE)
_ZN34_INTERNAL_752f0cc2_4_k_cu_8ea76d816thrust24THRUST_300001_SM_1000_NS6system6detail10sequential3seqE:
	.zero		1
	.type		_ZN34_INTERNAL_752f0cc2_4_k_cu_8ea76d816thrust24THRUST_300001_SM_1000_NS12placeholders2_9E,@object
	.size		_ZN34_INTERNAL_752f0cc2_4_k_cu_8ea76d816thrust24THRUST_300001_SM_1000_NS12placeholders2_9E,(_ZN34_INTERNAL_752f0cc2_4_k_cu_8ea76d814cuda3std3__419piecewise_constructE - _ZN34_INTERNAL_752f0cc2_4_k_cu_8ea76d816thrust24THRUST_300001_SM_1000_NS12placeholders2_9E)
_ZN34_INTERNAL_752f0cc2_4_k_cu_8ea76d816thrust24THRUST_300001_SM_1000_NS12placeholders2_9E:
	.zero		1
	.type		_ZN34_INTERNAL_752f0cc2_4_k_cu_8ea76d814cuda3std3__419piecewise_constructE,@object
	.size		_ZN34_INTERNAL_752f0cc2_4_k_cu_8ea76d814cuda3std3__419piecewise_constructE,(_ZN34_INTERNAL_752f0cc2_4_k_cu_8ea76d814cuda3std6ranges3__45__cpo5cdataE - _ZN34_INTERNAL_752f0cc2_4_k_cu_8ea76d814cuda3std3__419piecewise_constructE)
_ZN34_INTERNAL_752f0cc2_4_k_cu_8ea76d814cuda3std3__419piecewise_constructE:
	.zero		1
	.type		_ZN34_INTERNAL_752f0cc2_4_k_cu_8ea76d814cuda3std6ranges3__45__cpo5cdataE,@object
	.size		_ZN34_INTERNAL_752f0cc2_4_k_cu_8ea76d814cuda3std6ranges3__45__cpo5cdataE,(_ZN34_INTERNAL_752f0cc2_4_k_cu_8ea76d816thrust24THRUST_300001_SM_1000_NS12placeholders2_1E - _ZN34_INTERNAL_752f0cc2_4_k_cu_8ea76d814cuda3std6ranges3__45__cpo5cdataE)
_ZN34_INTERNAL_752f0cc2_4_k_cu_8ea76d814cuda3std6ranges3__45__cpo5cdataE:
	.zero		1
	.type		_ZN34_INTERNAL_752f0cc2_4_k_cu_8ea76d816thrust24THRUST_300001_SM_1000_NS12placeholders2_1E,@object
	.size		_ZN34_INTERNAL_752f0cc2_4_k_cu_8ea76d816thrust24THRUST_300001_SM_1000_NS12placeholders2_1E,(_ZN34_INTERNAL_752f0cc2_4_k_cu_8ea76d814cuda3std3__45__cpo3endE - _ZN34_INTERNAL_752f0cc2_4_k_cu_8ea76d816thrust24THRUST_300001_SM_1000_NS12placeholders2_1E)
_ZN34_INTERNAL_752f0cc2_4_k_cu_8ea76d816thrust24THRUST_300001_SM_1000_NS12placeholders2_1E:
	.zero		1
	.type		_ZN34_INTERNAL_752f0cc2_4_k_cu_8ea76d814cuda3std3__45__cpo3endE,@object
	.size		_ZN34_INTERNAL_752f0cc2_4_k_cu_8ea76d814cuda3std3__45__cpo3endE,(_ZN34_INTERNAL_752f0cc2_4_k_cu_8ea76d814cuda3std6ranges3__45__cpo3endE - _ZN34_INTERNAL_752f0cc2_4_k_cu_8ea76d814cuda3std3__45__cpo3endE)
_ZN34_INTERNAL_752f0cc2_4_k_cu_8ea76d814cuda3std3__45__cpo3endE:
	.zero		1
	.type		_ZN34_INTERNAL_752f0cc2_4_k_cu_8ea76d814cuda3std6ranges3__45__cpo3endE,@object
	.size		_ZN34_INTERNAL_752f0cc2_4_k_cu_8ea76d814cuda3std6ranges3__45__cpo3endE,(_ZN34_INTERNAL_752f0cc2_4_k_cu_8ea76d816thrust24THRUST_300001_SM_1000_NS12placeholders2_5E - _ZN34_INTERNAL_752f0cc2_4_k_cu_8ea76d814cuda3std6ranges3__45__cpo3endE)
_ZN34_INTERNAL_752f0cc2_4_k_cu_8ea76d814cuda3std6ranges3__45__cpo3endE:
	.zero		1
	.type		_ZN34_INTERNAL_752f0cc2_4_k_cu_8ea76d816thrust24THRUST_300001_SM_1000_NS12placeholders2_5E,@object
	.size		_ZN34_INTERNAL_752f0cc2_4_k_cu_8ea76d816thrust24THRUST_300001_SM_1000_NS12placeholders2_5E,(_ZN34_INTERNAL_752f0cc2_4_k_cu_8ea76d814cuda3std3__45__cpo4rendE - _ZN34_INTERNAL_752f0cc2_4_k_cu_8ea76d816thrust24THRUST_300001_SM_1000_NS12placeholders2_5E)
_ZN34_INTERNAL_752f0cc2_4_k_cu_8ea76d816thrust24THRUST_300001_SM_1000_NS12placeholders2_5E:
	.zero		1
	.type		_ZN34_INTERNAL_752f0cc2_4_k_cu_8ea76d814cuda3std3__45__cpo4rendE,@object
	.size		_ZN34_INTERNAL_752f0cc2_4_k_cu_8ea76d814cuda3std3__45__cpo4rendE,(_ZN34_INTERNAL_752f0cc2_4_k_cu_8ea76d814cuda3std6ranges3__45__cpo9iter_swapE - _ZN34_INTERNAL_752f0cc2_4_k_cu_8ea76d814cuda3std3__45__cpo4rendE)
_ZN34_INTERNAL_752f0cc2_4_k_cu_8ea76d814cuda3std3__45__cpo4rendE:
	.zero		1
	.type		_ZN34_INTERNAL_752f0cc2_4_k_cu_8ea76d814cuda3std6ranges3__45__cpo9iter_swapE,@object
	.size		_ZN34_INTERNAL_752f0cc2_4_k_cu_8ea76d814cuda3std6ranges3__45__cpo9iter_swapE,(_ZN34_INTERNAL_752f0cc2_4_k_cu_8ea76d814cuda3std3__48unexpectE - _ZN34_INTERNAL_752f0cc2_4_k_cu_8ea76d814cuda3std6ranges3__45__cpo9iter_swapE)
_ZN34_INTERNAL_752f0cc2_4_k_cu_8ea76d814cuda3std6ranges3__45__cpo9iter_swapE:
	.zero		1
	.type		_ZN34_INTERNAL_752f0cc2_4_k_cu_8ea76d814cuda3std3__48unexpectE,@object
	.size		_ZN34_INTERNAL_752f0cc2_4_k_cu_8ea76d814cuda3std3__48unexpectE,(_ZN34_INTERNAL_752f0cc2_4_k_cu_8ea76d816thrust24THRUST_300001_SM_1000_NS8cuda_cub3parE - _ZN34_INTERNAL_752f0cc2_4_k_cu_8ea76d814cuda3std3__48unexpectE)
_ZN34_INTERNAL_752f0cc2_4_k_cu_8ea76d814cuda3std3__48unexpectE:
	.zero		1
	.type		_ZN34_INTERNAL_752f0cc2_4_k_cu_8ea76d816thrust24THRUST_300001_SM_1000_NS8cuda_cub3parE,@object
	.size		_ZN34_INTERNAL_752f0cc2_4_k_cu_8ea76d816thrust24THRUST_300001_SM_1000_NS8cuda_cub3parE,(.L_29 - _ZN34_INTERNAL_752f0cc2_4_k_cu_8ea76d816thrust24THRUST_300001_SM_1000_NS8cuda_cub3parE)
_ZN34_INTERNAL_752f0cc2_4_k_cu_8ea76d816thrust24THRUST_300001_SM_1000_NS8cuda_cub3parE:
	.zero		1
.L_29:


//--------------------- .nv.shared._ZN3cub18CUB_300001_SM_10006detail10merge_sort30DeviceMergeSortBlockSortKernelINS2_10policy_hubIN6thrust24THRUST_300001_SM_1000_NS6detail15normal_iteratorINS6_10device_ptrI5MovieEEEEE9Policy600ESC_PNS0_8NullTypeESC_SG_m14CompareEndTimeSA_SF_EEvbT0_T1_T2_T3_T4_PT6_PT7_T5_NS1_7vsmem_tE --------------------------
	.section	.nv.shared._ZN3cub18CUB_300001_SM_10006detail10merge_sort30DeviceMergeSortBlockSortKernelINS2_10policy_hubIN6thrust24THRUST_300001_SM_1000_NS6detail15normal_iteratorINS6_10device_ptrI5MovieEEEEE9Policy600ESC_PNS0_8NullTypeESC_SG_m14CompareEndTimeSA_SF_EEvbT0_T1_T2_T3_T4_PT6_PT7_T5_NS1_7vsmem_tE,"aw",@nobits
	.sectionflags	@""
	.align	16
.nv.shared._ZN3cub18CUB_300001_SM_10006detail10merge_sort30DeviceMergeSortBlockSortKernelINS2_10policy_hubIN6thrust24THRUST_300001_SM_1000_NS6detail15normal_iteratorINS6_10device_ptrI5MovieEEEEE9Policy600ESC_PNS0_8NullTypeESC_SG_m14CompareEndTimeSA_SF_EEvbT0_T1_T2_T3_T4_PT6_PT7_T5_NS1_7vsmem_tE:
	.zero		16400


//--------------------- .nv.shared._ZN3cub18CUB_300001_SM_10006detail10merge_sort26DeviceMergeSortMergeKernelINS2_10policy_hubIN6thrust24THRUST_300001_SM_1000_NS6detail15normal_iteratorINS6_10device_ptrI5MovieEEEEE9Policy600ESC_PNS0_8NullTypeESC_SG_j14CompareEndTimeSA_SF_EEvbT2_T3_T4_PT6_PT7_T5_PSK_SK_NS1_7vsmem_tE --------------------------
	.section	.nv.shared._ZN3cub18CUB_300001_SM_10006detail10merge_sort26DeviceMergeSortMergeKernelINS2_10policy_hubIN6thrust24THRUST_300001_SM_1000_NS6detail15normal_iteratorINS6_10device_ptrI5MovieEEEEE9Policy600ESC_PNS0_8NullTypeESC_SG_j14CompareEndTimeSA_SF_EEvbT2_T3_T4_PT6_PT7_T5_PSK_SK_NS1_7vsmem_tE,"aw",@nobits
	.sectionflags	@""
	.align	16
.nv.shared._ZN3cub18CUB_300001_SM_10006detail10merge_sort26DeviceMergeSortMergeKernelINS2_10policy_hubIN6thrust24THRUST_300001_SM_1000_NS6detail15normal_iteratorINS6_10device_ptrI5MovieEEEEE9Policy600ESC_PNS0_8NullTypeESC_SG_j14CompareEndTimeSA_SF_EEvbT2_T3_T4_PT6_PT7_T5_PSK_SK_NS1_7vsmem_tE:
	.zero		16400


//--------------------- .nv.shared._ZN3cub18CUB_300001_SM_10006detail10merge_sort30DeviceMergeSortBlockSortKernelINS2_10policy_hubIN6thrust24THRUST_300001_SM_1000_NS6detail15normal_iteratorINS6_10device_ptrI5MovieEEEEE9Policy600ESC_PNS0_8NullTypeESC_SG_j14CompareEndTimeSA_SF_EEvbT0_T1_T2_T3_T4_PT6_PT7_T5_NS1_7vsmem_tE --------------------------
	.section	.nv.shared._ZN3cub18CUB_300001_SM_10006detail10merge_sort30DeviceMergeSortBlockSortKernelINS2_10policy_hubIN6thrust24THRUST_300001_SM_1000_NS6detail15normal_iteratorINS6_10device_ptrI5MovieEEEEE9Policy600ESC_PNS0_8NullTypeESC_SG_j14CompareEndTimeSA_SF_EEvbT0_T1_T2_T3_T4_PT6_PT7_T5_NS1_7vsmem_tE,"aw",@nobits
	.sectionflags	@""
	.align	16
.nv.shared._ZN3cub18CUB_300001_SM_10006detail10merge_sort30DeviceMergeSortBlockSortKernelINS2_10policy_hubIN6thrust24THRUST_300001_SM_1000_NS6detail15normal_iteratorINS6_10device_ptrI5MovieEEEEE9Policy600ESC_PNS0_8NullTypeESC_SG_j14CompareEndTimeSA_SF_EEvbT0_T1_T2_T3_T4_PT6_PT7_T5_NS1_7vsmem_tE:
	.zero		16400


//--------------------- .nv.shared._ZN3cub18CUB_300001_SM_10006detail6select23DeviceSelectSweepKernelINS2_10policy_hubI5MovieNS0_8NullTypeEiLb0ELNS0_10SelectImplE1EE10Policy1000EN6thrust24THRUST_300001_SM_1000_NS6detail15normal_iteratorINSB_10device_ptrIS5_EEEEPS6_SG_PlNS0_13ScanTileStateIiLb1EEEN4cuda3std3__410__not_fn_tI14IsNotOvernightEES6_iNS2_19streaming_context_tIlLb1EEELS7_1EEEvT0_T1_T2_T3_T4_T5_T6_T7_iT8_NS1_7vsmem_tE --------------------------
	.section	.nv.shared._ZN3cub18CUB_300001_SM_10006detail6select23DeviceSelectSweepKernelINS2_10policy_hubI5MovieNS0_8NullTypeEiLb0ELNS0_10SelectImplE1EE10Policy1000EN6thrust24THRUST_300001_SM_1000_NS6detail15normal_iteratorINSB_10device_ptrIS5_EEEEPS6_SG_PlNS0_13ScanTileStateIiLb1EEEN4cuda3std3__410__not_fn_tI14IsNotOvernightEES6_iNS2_19streaming_context_tIlLb1EEELS7_1EEEvT0_T1_T2_T3_T4_T5_T6_T7_iT8_NS1_7vsmem_tE,"aw",@nobits
	.sectionflags	@""
	.align	16
.nv.shared._ZN3cub18CUB_300001_SM_10006detail6select23DeviceSelectSweepKernelINS2_10policy_hubI5MovieNS0_8NullTypeEiLb0ELNS0_10SelectImplE1EE10Policy1000EN6thrust24THRUST_300001_SM_1000_NS6detail15normal_iteratorINSB_10device_ptrIS5_EEEEPS6_SG_PlNS0_13ScanTileStateIiLb1EEEN4cuda3std3__410__not_fn_tI14IsNotOvernightEES6_iNS2_19streaming_context_tIlLb1EEELS7_1EEEvT0_T1_T2_T3_T4_T5_T6_T7_iT8_NS1_7vsmem_tE:
	.zero		5632


//--------------------- .nv.constant0._ZN3cub18CUB_300001_SM_10006detail10merge_sort26DeviceMergeSortMergeKernelINS2_10policy_hubIN6thrust24THRUST_300001_SM_1000_NS6detail15normal_iteratorINS6_10device_ptrI5MovieEEEEE9Policy600ESC_PNS0_8NullTypeESC_SG_m14CompareEndTimeSA_SF_EEvbT2_T3_T4_PT6_PT7_T5_PSK_SK_NS1_7vsmem_tE --------------------------
	.section	.nv.constant0._ZN3cub18CUB_300001_SM_10006detail10merge_sort26DeviceMergeSortMergeKernelINS2_10policy_hubIN6thrust24THRUST_300001_SM_1000_NS6detail15normal_iteratorINS6_10device_ptrI5MovieEEEEE9Policy600ESC_PNS0_8NullTypeESC_SG_m14CompareEndTimeSA_SF_EEvbT2_T3_T4_PT6_PT7_T5_PSK_SK_NS1_7vsmem_tE,"a",@progbits
	.sectionflags	@""
	.align	4
.nv.constant0._ZN3cub18CUB_300001_SM_10006detail10merge_sort26DeviceMergeSortMergeKernelINS2_10policy_hubIN6thrust24THRUST_300001_SM_1000_NS6detail15normal_iteratorINS6_10device_ptrI5MovieEEEEE9Policy600ESC_PNS0_8NullTypeESC_SG_m14CompareEndTimeSA_SF_EEvbT2_T3_T4_PT6_PT7_T5_PSK_SK_NS1_7vsmem_tE:
	.zero		976


//--------------------- .nv.constant0._ZN3cub18CUB_300001_SM_10006detail10merge_sort30DeviceMergeSortPartitionKernelIN6thrust24THRUST_300001_SM_1000_NS6detail15normal_iteratorINS5_10device_ptrI5MovieEEEEm14CompareEndTimeS9_EEvbT_PT2_T0_SG_PSG_T1_SG_i --------------------------
	.section	.nv.constant0._ZN3cub18CUB_300001_SM_10006detail10merge_sort30DeviceMergeSortPartitionKernelIN6thrust24THRUST_300001_SM_1000_NS6detail15normal_iteratorINS5_10device_ptrI5MovieEEEEm14CompareEndTimeS9_EEvbT_PT2_T0_SG_PSG_T1_SG_i,"a",@progbits
	.sectionflags	@""
	.align	4
.nv.constant0._ZN3cub18CUB_300001_SM_10006detail10merge_sort30DeviceMergeSortPartitionKernelIN6thrust24THRUST_300001_SM_1000_NS6detail15normal_iteratorINS5_10device_ptrI5MovieEEEEm14CompareEndTimeS9_EEvbT_PT2_T0_SG_PSG_T1_SG_i:
	.zero		964


//--------------------- .nv.constant0._ZN3cub18CUB_300001_SM_10006detail10merge_sort30DeviceMergeSortBlockSortKernelINS2_10policy_hubIN6thrust24THRUST_300001_SM_1000_NS6detail15normal_iteratorINS6_10device_ptrI5MovieEEEEE9Policy600ESC_PNS0_8NullTypeESC_SG_m14CompareEndTimeSA_SF_EEvbT0_T1_T2_T3_T4_PT6_PT7_T5_NS1_7vsmem_tE --------------------------
	.section	.nv.constant0._ZN3cub18CUB_300001_SM_10006detail10merge_sort30DeviceMergeSortBlockSortKernelINS2_10policy_hubIN6thrust24THRUST_300001_SM_1000_NS6detail15normal_iteratorINS6_10device_ptrI5MovieEEEEE9Policy600ESC_PNS0_8NullTypeESC_SG_m14CompareEndTimeSA_SF_EEvbT0_T1_T2_T3_T4_PT6_PT7_T5_NS1_7vsmem_tE,"a",@progbits
	.sectionflags	@""
	.align	4
.nv.constant0._ZN3cub18CUB_300001_SM_10006detail10merge_sort30DeviceMergeSortBlockSortKernelINS2_10policy_hubIN6thrust24THRUST_300001_SM_1000_NS6detail15normal_iteratorINS6_10device_ptrI5MovieEEEEE9Policy600ESC_PNS0_8NullTypeESC_SG_m14CompareEndTimeSA_SF_EEvbT0_T1_T2_T3_T4_PT6_PT7_T5_NS1_7vsmem_tE:
	.zero		976


//--------------------- .nv.constant0._ZN3cub18CUB_300001_SM_10006detail10merge_sort26DeviceMergeSortMergeKernelINS2_10policy_hubIN6thrust24THRUST_300001_SM_1000_NS6detail15normal_iteratorINS6_10device_ptrI5MovieEEEEE9Policy600ESC_PNS0_8NullTypeESC_SG_j14CompareEndTimeSA_SF_EEvbT2_T3_T4_PT6_PT7_T5_PSK_SK_NS1_7vsmem_tE --------------------------
	.section	.nv.constant0._ZN3cub18CUB_300001_SM_10006detail10merge_sort26DeviceMergeSortMergeKernelINS2_10policy_hubIN6thrust24THRUST_300001_SM_1000_NS6detail15normal_iteratorINS6_10device_ptrI5MovieEEEEE9Policy600ESC_PNS0_8NullTypeESC_SG_j14CompareEndTimeSA_SF_EEvbT2_T3_T4_PT6_PT7_T5_PSK_SK_NS1_7vsmem_tE,"a",@progbits
	.sectionflags	@""
	.align	4
.nv.constant0._ZN3cub18CUB_300001_SM_10006detail10merge_sort26DeviceMergeSortMergeKernelINS2_10policy_hubIN6thrust24THRUST_300001_SM_1000_NS6detail15normal_iteratorINS6_10device_ptrI5MovieEEEEE9Policy600ESC_PNS0_8NullTypeESC_SG_j14CompareEndTimeSA_SF_EEvbT2_T3_T4_PT6_PT7_T5_PSK_SK_NS1_7vsmem_tE:
	.zero		976


//--------------------- .nv.constant0._ZN3cub18CUB_300001_SM_10006detail10merge_sort30DeviceMergeSortPartitionKernelIN6thrust24THRUST_300001_SM_1000_NS6detail15normal_iteratorINS5_10device_ptrI5MovieEEEEj14CompareEndTimeS9_EEvbT_PT2_T0_SG_PSG_T1_SG_i --------------------------
	.section	.nv.constant0._ZN3cub18CUB_300001_SM_10006detail10merge_sort30DeviceMergeSortPartitionKernelIN6thrust24THRUST_300001_SM_1000_NS6detail15normal_iteratorINS5_10device_ptrI5MovieEEEEj14CompareEndTimeS9_EEvbT_PT2_T0_SG_PSG_T1_SG_i,"a",@progbits
	.sectionflags	@""
	.align	4
.nv.constant0._ZN3cub18CUB_300001_SM_10006detail10merge_sort30DeviceMergeSortPartitionKernelIN6thrust24THRUST_300001_SM_1000_NS6detail15normal_iteratorINS5_10device_ptrI5MovieEEEEj14CompareEndTimeS9_EEvbT_PT2_T0_SG_PSG_T1_SG_i:
	.zero		948


//--------------------- .nv.constant0._ZN3cub18CUB_300001_SM_10006detail10merge_sort30DeviceMergeSortBlockSortKernelINS2_10policy_hubIN6thrust24THRUST_300001_SM_1000_NS6detail15normal_iteratorINS6_10device_ptrI5MovieEEEEE9Policy600ESC_PNS0_8NullTypeESC_SG_j14CompareEndTimeSA_SF_EEvbT0_T1_T2_T3_T4_PT6_PT7_T5_NS1_7vsmem_tE --------------------------
	.section	.nv.constant0._ZN3cub18CUB_300001_SM_10006detail10merge_sort30DeviceMergeSortBlockSortKernelINS2_10policy_hubIN6thrust24THRUST_300001_SM_1000_NS6detail15normal_iteratorINS6_10device_ptrI5MovieEEEEE9Policy600ESC_PNS0_8NullTypeESC_SG_j14CompareEndTimeSA_SF_EEvbT0_T1_T2_T3_T4_PT6_PT7_T5_NS1_7vsmem_tE,"a",@progbits
	.sectionflags	@""
	.align	4
.nv.constant0._ZN3cub18CUB_300001_SM_10006detail10merge_sort30DeviceMergeSortBlockSortKernelINS2_10policy_hubIN6thrust24THRUST_300001_SM_1000_NS6detail15normal_iteratorINS6_10device_ptrI5MovieEEEEE9Policy600ESC_PNS0_8NullTypeESC_SG_j14CompareEndTimeSA_SF_EEvbT0_T1_T2_T3_T4_PT6_PT7_T5_NS1_7vsmem_tE:
	.zero		976


//--------------------- .nv.constant0._ZN3cub18CUB_300001_SM_10006detail6select23DeviceSelectSweepKernelINS2_10policy_hubI5MovieNS0_8NullTypeEiLb0ELNS0_10SelectImplE1EE10Policy1000EN6thrust24THRUST_300001_SM_1000_NS6detail15normal_iteratorINSB_10device_ptrIS5_EEEEPS6_SG_PlNS0_13ScanTileStateIiLb1EEEN4cuda3std3__410__not_fn_tI14IsNotOvernightEES6_iNS2_19streaming_context_tIlLb1EEELS7_1EEEvT0_T1_T2_T3_T4_T5_T6_T7_iT8_NS1_7vsmem_tE --------------------------
	.section	.nv.constant0._ZN3cub18CUB_300001_SM_10006detail6select23DeviceSelectSweepKernelINS2_10policy_hubI5MovieNS0_8NullTypeEiLb0ELNS0_10SelectImplE1EE10Policy1000EN6thrust24THRUST_300001_SM_1000_NS6detail15normal_iteratorINSB_10device_ptrIS5_EEEEPS6_SG_PlNS0_13ScanTileStateIiLb1EEEN4cuda3std3__410__not_fn_tI14IsNotOvernightEES6_iNS2_19streaming_context_tIlLb1EEELS7_1EEEvT0_T1_T2_T3_T4_T5_T6_T7_iT8_NS1_7vsmem_tE,"a",@progbits
	.sectionflags	@""
	.align	4
.nv.constant0._ZN3cub18CUB_300001_SM_10006detail6select23DeviceSelectSweepKernelINS2_10policy_hubI5MovieNS0_8NullTypeEiLb0ELNS0_10SelectImplE1EE10Policy1000EN6thrust24THRUST_300001_SM_1000_NS6detail15normal_iteratorINSB_10device_ptrIS5_EEEEPS6_SG_PlNS0_13ScanTileStateIiLb1EEEN4cuda3std3__410__not_fn_tI14IsNotOvernightEES6_iNS2_19streaming_context_tIlLb1EEELS7_1EEEvT0_T1_T2_T3_T4_T5_T6_T7_iT8_NS1_7vsmem_tE:
	.zero		1000


//--------------------- .nv.constant0._ZN3cub18CUB_300001_SM_10006detail4scan23DeviceCompactInitKernelINS0_13ScanTileStateIiLb1EEEPlEEvT_iT0_ --------------------------
	.section	.nv.constant0._ZN3cub18CUB_300001_SM_10006detail4scan23DeviceCompactInitKernelINS0_13ScanTileStateIiLb1EEEPlEEvT_iT0_,"a",@progbits
	.sectionflags	@""
	.align	4
.nv.constant0._ZN3cub18CUB_300001_SM_10006detail4scan23DeviceCompactInitKernelINS0_13ScanTileStateIiLb1EEEPlEEvT_iT0_:
	.zero		920


//--------------------- .nv.constant0._ZN3cub18CUB_300001_SM_10006detail11EmptyKernelIvEEvv --------------------------
	.section	.nv.constant0._ZN3cub18CUB_300001_SM_10006detail11EmptyKernelIvEEvv,"a",@progbits
	.sectionflags	@""
	.align	4
.nv.constant0._ZN3cub18CUB_300001_SM_10006detail11EmptyKernelIvEEvv:
	.zero		896


//--------------------- SYMBOLS --------------------------

	.type		.nv.reservedSmem.offset0,@object
	.size		.nv.reservedSmem.offset0,0x4
	.type		.nv.reservedSmem.cap,@object
	.size		.nv.reservedSmem.cap,0x4
